def matmul_kernel(
    a_ptr,
    b_ptr,
    c_ptr,
    M,
    N,
    K,
    stride_am,
    stride_ak,
    stride_bk,
    stride_bn,
    stride_cm,
    stride_cn,
    BLOCK_M: tl.constexpr,
    BLOCK_N: tl.constexpr,
    BLOCK_K: tl.constexpr,
    GROUP_M: tl.constexpr,
):
    pid = tl.program_id(axis=0)
    num_pid_m = tl.cdiv(M, BLOCK_M)
    num_pid_n = tl.cdiv(N, BLOCK_N)
    num_pid_in_group = GROUP_M * num_pid_n
    group_id = pid // num_pid_in_group
    first_pid_m = group_id * GROUP_M
    group_size_m = min(num_pid_m - first_pid_m, GROUP_M)
    pid_m = first_pid_m + ((pid % num_pid_in_group) % group_size_m)
    pid_n = (pid % num_pid_in_group) // group_size_m

    offs_am = (pid_m * BLOCK_M + tl.arange(0, BLOCK_M)) % M
    offs_bn = (pid_n * BLOCK_N + tl.arange(0, BLOCK_N)) % N
    offs_k = tl.arange(0, BLOCK_K)
    a_ptrs = a_ptr + offs_am[:, None] * stride_am + offs_k[None, :] * stride_ak
    b_ptrs = b_ptr + offs_k[:, None] * stride_bk + offs_bn[None, :] * stride_bn

    acc = tl.zeros((BLOCK_M, BLOCK_N), dtype=tl.float32)
    for kk in range(0, tl.cdiv(K, BLOCK_K)):
        a = tl.load(a_ptrs, mask=offs_k[None, :] < K - kk * BLOCK_K, other=0.0)
        b = tl.load(b_ptrs, mask=offs_k[:, None] < K - kk * BLOCK_K, other=0.0)
        acc = tl.dot(a, b, acc)
        a_ptrs += BLOCK_K * stride_ak
        b_ptrs += BLOCK_K * stride_bk

    c = acc.to(c_ptr.dtype.element_ty)
    offs_cm = pid_m * BLOCK_M + tl.arange(0, BLOCK_M)
    offs_cn = pid_n * BLOCK_N + tl.arange(0, BLOCK_N)
    c_ptrs = c_ptr + offs_cm[:, None] * stride_cm + offs_cn[None, :] * stride_cn
    mask = (offs_cm[:, None] < M) & (offs_cn[None, :] < N)
    tl.store(c_ptrs, c, mask=mask)

# config = {"BLOCK_K": 128, "BLOCK_M": 512, "BLOCK_N": 256, "GROUP_M": 8, "arch": "sm_90", "dtype": "bf16", "num_ctas": 4, "num_stages": 3, "num_warps": 4}
# arch = sm_90


// ===== COMPILED SASS (sm_90a) =====

	.target	sm_90a

	.elftype	@"ET_EXEC"


//--------------------- .note.nv.tkinfo           --------------------------
	.section	.note.nv.tkinfo,"",@"SHT_NOTE"
	.sectionflags	@"SHF_NOTE_NV_TKINFO"
	.tkinfo
        /*0018*/ 	.word	0x00000002
        /*0030*/ 	.string	""
        /*0030*/ 	.string	"ptxas"
        /*0030*/ 	.string	"Cuda compilation tools, release 13.0, V13.0.88"
        /*0030*/ 	.string	"Build cuda_13.0.r13.0/compiler.36424714_0"
        /*0030*/ 	.string	"-v  -suppress-debug-info  -lineinfo  -arch sm_90a "



//--------------------- .note.nv.cuinfo           --------------------------
	.section	.note.nv.cuinfo,"",@"SHT_NOTE"
	.sectionflags	@"SHF_NOTE_NV_CUINFO"
        /*0018*/ 	.short	0x0002
        /*001a*/ 	.short	0x005a
        /*001c*/ 	.short	0x0082
	.zero		2


//--------------------- .nv.info                  --------------------------
	.section	.nv.info,"",@"SHT_CUDA_INFO"
	.align	4


	//----- nvinfo : EIATTR_REGCOUNT
	.align		4
        /*0000*/ 	.byte	0x04, 0x2f
        /*0002*/ 	.short	(.L_1 - .L_0)
	.align		4
.L_0:
        /*0004*/ 	.word	index@(matmul_kernel)
        /*0008*/ 	.word	0x000000ff


	//----- nvinfo : EIATTR_FRAME_SIZE
	.align		4
.L_1:
        /*000c*/ 	.byte	0x04, 0x11
        /*000e*/ 	.short	(.L_3 - .L_2)
	.align		4
.L_2:
        /*0010*/ 	.word	index@(matmul_kernel)
        /*0014*/ 	.word	0x00001450


	//----- nvinfo : EIATTR_MIN_STACK_SIZE
	.align		4
.L_3:
        /*0018*/ 	.byte	0x04, 0x12
        /*001a*/ 	.short	(.L_5 - .L_4)
	.align		4
.L_4:
        /*001c*/ 	.word	index@(matmul_kernel)
        /*0020*/ 	.word	0x00001450
.L_5:


//--------------------- .nv.compat                --------------------------
	.section	.nv.compat,"",@"SHT_CUDA_COMPAT_INFO"
	.align	4
        /*0000*/ 	.byte	0x02, 0x09, 0x01, 0x00, 0x02, 0x02, 0x04, 0x00, 0x02, 0x05, 0x05, 0x00, 0x03, 0x07, 0x01, 0x01
        /*0010*/ 	.byte	0x02, 0x03, 0x00, 0x00, 0x02, 0x06, 0x01, 0x00, 0x04, 0x0b, 0x08, 0x00, 0x00, 0x00, 0x00, 0x00
        /*0020*/ 	.byte	0x00, 0x00, 0x00, 0x00


//--------------------- .nv.info.matmul_kernel    --------------------------
	.section	.nv.info.matmul_kernel,"",@"SHT_CUDA_INFO"
	.sectionflags	@""
	.align	4


	//----- nvinfo : EIATTR_CUDA_API_VERSION
	.align		4
        /*0000*/ 	.byte	0x04, 0x37
        /*0002*/ 	.short	(.L_7 - .L_6)
.L_6:
        /*0004*/ 	.word	0x00000082


	//----- nvinfo : EIATTR_KPARAM_INFO
	.align		4
.L_7:
        /*0008*/ 	.byte	0x04, 0x17
        /*000a*/ 	.short	(.L_9 - .L_8)
.L_8:
        /*000c*/ 	.word	0x00000000
        /*0010*/ 	.short	0x000d
        /*0012*/ 	.short	0x0048
        /*0014*/ 	.byte	0x00, 0xf4, 0x21, 0x00


	//----- nvinfo : EIATTR_KPARAM_INFO
	.align		4
.L_9:
        /*0018*/ 	.byte	0x04, 0x17
        /*001a*/ 	.short	(.L_11 - .L_10)
.L_10:
        /*001c*/ 	.word	0x00000000
        /*0020*/ 	.short	0x000c
        /*0022*/ 	.short	0x0040
        /*0024*/ 	.byte	0x00, 0xf4, 0x21, 0x00


	//----- nvinfo : EIATTR_KPARAM_INFO
	.align		4
.L_11:
        /*0028*/ 	.byte	0x04, 0x17
        /*002a*/ 	.short	(.L_13 - .L_12)
.L_12:
        /*002c*/ 	.word	0x00000000
        /*0030*/ 	.short	0x000b
        /*0032*/ 	.short	0x0038
        /*0034*/ 	.byte	0x00, 0xf0, 0x11, 0x00


	//----- nvinfo : EIATTR_KPARAM_INFO
	.align		4
.L_13:
        /*0038*/ 	.byte	0x04, 0x17
        /*003a*/ 	.short	(.L_15 - .L_14)
.L_14:
        /*003c*/ 	.word	0x00000000
        /*0040*/ 	.short	0x000a
        /*0042*/ 	.short	0x0034
        /*0044*/ 	.byte	0x00, 0xf0, 0x11, 0x00


	//----- nvinfo : EIATTR_KPARAM_INFO
	.align		4
.L_15:
        /*0048*/ 	.byte	0x04, 0x17
        /*004a*/ 	.short	(.L_17 - .L_16)
.L_16:
        /*004c*/ 	.word	0x00000000
        /*0050*/ 	.short	0x0009
        /*0052*/ 	.short	0x0030
        /*0054*/ 	.byte	0x00, 0xf0, 0x11, 0x00


	//----- nvinfo : EIATTR_KPARAM_INFO
	.align		4
.L_17:
        /*0058*/ 	.byte	0x04, 0x17
        /*005a*/ 	.short	(.L_19 - .L_18)
.L_18:
        /*005c*/ 	.word	0x00000000
        /*0060*/ 	.short	0x0008
        /*0062*/ 	.short	0x002c
        /*0064*/ 	.byte	0x00, 0xf0, 0x11, 0x00


	//----- nvinfo : EIATTR_KPARAM_INFO
	.align		4
.L_19:
        /*0068*/ 	.byte	0x04, 0x17
        /*006a*/ 	.short	(.L_21 - .L_20)
.L_20:
        /*006c*/ 	.word	0x00000000
        /*0070*/ 	.short	0x0007
        /*0072*/ 	.short	0x0028
        /*0074*/ 	.byte	0x00, 0xf0, 0x11, 0x00


	//----- nvinfo : EIATTR_KPARAM_INFO
	.align		4
.L_21:
        /*0078*/ 	.byte	0x04, 0x17
        /*007a*/ 	.short	(.L_23 - .L_22)
.L_22:
        /*007c*/ 	.word	0x00000000
        /*0080*/ 	.short	0x0006
        /*0082*/ 	.short	0x0024
        /*0084*/ 	.byte	0x00, 0xf0, 0x11, 0x00


	//----- nvinfo : EIATTR_KPARAM_INFO
	.align		4
.L_23:
        /*0088*/ 	.byte	0x04, 0x17
        /*008a*/ 	.short	(.L_25 - .L_24)
.L_24:
        /*008c*/ 	.word	0x00000000
        /*0090*/ 	.short	0x0005
        /*0092*/ 	.short	0x0020
        /*0094*/ 	.byte	0x00, 0xf0, 0x11, 0x00


	//----- nvinfo : EIATTR_KPARAM_INFO
	.align		4
.L_25:
        /*0098*/ 	.byte	0x04, 0x17
        /*009a*/ 	.short	(.L_27 - .L_26)
.L_26:
        /*009c*/ 	.word	0x00000000
        /*00a0*/ 	.short	0x0004
        /*00a2*/ 	.short	0x001c
        /*00a4*/ 	.byte	0x00, 0xf0, 0x11, 0x00


	//----- nvinfo : EIATTR_KPARAM_INFO
	.align		4
.L_27:
        /*00a8*/ 	.byte	0x04, 0x17
        /*00aa*/ 	.short	(.L_29 - .L_28)
.L_28:
        /*00ac*/ 	.word	0x00000000
        /*00b0*/ 	.short	0x0003
        /*00b2*/ 	.short	0x0018
        /*00b4*/ 	.byte	0x00, 0xf0, 0x11, 0x00


	//----- nvinfo : EIATTR_KPARAM_INFO
	.align		4
.L_29:
        /*00b8*/ 	.byte	0x04, 0x17
        /*00ba*/ 	.short	(.L_31 - .L_30)
.L_30:
        /*00bc*/ 	.word	0x00000000
        /*00c0*/ 	.short	0x0002
        /*00c2*/ 	.short	0x0010
        /*00c4*/ 	.byte	0x00, 0xf4, 0x21, 0x00


	//----- nvinfo : EIATTR_KPARAM_INFO
	.align		4
.L_31:
        /*00c8*/ 	.byte	0x04, 0x17
        /*00ca*/ 	.short	(.L_33 - .L_32)
.L_32:
        /*00cc*/ 	.word	0x00000000
        /*00d0*/ 	.short	0x0001
        /*00d2*/ 	.short	0x0008
        /*00d4*/ 	.byte	0x00, 0xf4, 0x21, 0x00


	//----- nvinfo : EIATTR_KPARAM_INFO
	.align		4
.L_33:
        /*00d8*/ 	.byte	0x04, 0x17
        /*00da*/ 	.short	(.L_35 - .L_34)
.L_34:
        /*00dc*/ 	.word	0x00000000
        /*00e0*/ 	.short	0x0000
        /*00e2*/ 	.short	0x0000
        /*00e4*/ 	.byte	0x00, 0xf4, 0x21, 0x00


	//----- nvinfo : EIATTR_EXPLICIT_CLUSTER
	.align		4
.L_35:
        /*00e8*/ 	.byte	0x01, 0x3e
	.zero		2


	//----- nvinfo : EIATTR_CTA_PER_CLUSTER
	.align		4
        /*00ec*/ 	.byte	0x04, 0x3d
        /*00ee*/ 	.short	(.L_37 - .L_36)
.L_36:
        /*00f0*/ 	.word	0x00000004
        /*00f4*/ 	.word	0x00000001
        /*00f8*/ 	.word	0x00000001


	//----- nvinfo : EIATTR_SPARSE_MMA_MASK
	.align		4
.L_37:
        /*00fc*/ 	.byte	0x03, 0x50
        /*00fe*/ 	.short	0x0000


	//----- nvinfo : EIATTR_MAXREG_COUNT
	.align		4
        /*0100*/ 	.byte	0x03, 0x1b
        /*0102*/ 	.short	0x00ff


	//----- nvinfo : EIATTR_NUM_BARRIERS
	.align		4
        /*0104*/ 	.byte	0x02, 0x4c
        /*0106*/ 	.byte	0x01
	.zero		1


	//----- nvinfo : EIATTR_ANNOTATIONS
	.align		4
        /*0108*/ 	.byte	0x04, 0x55
        /*010a*/ 	.short	(.L_39 - .L_38)


	//   ....[0]....
.L_38:
        /*010c*/ 	.word	0x00000001
        /*0110*/ 	.byte	0x30, 0x0f, 0x00, 0x00, 0x01, 0x00, 0x00, 0x00, 0xf0, 0x19, 0x00, 0x00, 0x01, 0x00, 0x00, 0x00
        /* <DEDUP_REMOVED lines=2074> */
        /*82c0*/ 	.byte	0x90, 0xf9, 0x02, 0x00, 0x01, 0x00, 0x00, 0x00, 0x40, 0x01, 0x03, 0x00


	//----- nvinfo : EIATTR_MERCURY_ISA_VERSION
	.align		4
.L_39:
        /*82cc*/ 	.byte	0x03, 0x5f
        /*82ce*/ 	.short	0x0101


	//----- nvinfo : EIATTR_EXIT_INSTR_OFFSETS
	.align		4
        /*82d0*/ 	.byte	0x04, 0x1c
        /*82d2*/ 	.short	(.L_41 - .L_40)


	//   ....[0]....
.L_40:
        /*82d4*/ 	.word	0x00038940


	//   ....[1]....
        /*82d8*/ 	.word	0x00038970


	//----- nvinfo : EIATTR_REQNTID
	.align		4
.L_41:
        /*82dc*/ 	.byte	0x04, 0x10
        /*82de*/ 	.short	(.L_43 - .L_42)
.L_42:
        /*82e0*/ 	.word	0x00000080
        /*82e4*/ 	.word	0x00000001
        /*82e8*/ 	.word	0x00000001


	//----- nvinfo : EIATTR_CBANK_PARAM_SIZE
	.align		4
.L_43:
        /*82ec*/ 	.byte	0x03, 0x19
        /*82ee*/ 	.short	0x0050


	//----- nvinfo : EIATTR_PARAM_CBANK
	.align		4
        /*82f0*/ 	.byte	0x04, 0x0a
        /*82f2*/ 	.short	(.L_45 - .L_44)
	.align		4
.L_44:
        /*82f4*/ 	.word	index@(.nv.constant0.matmul_kernel)
        /*82f8*/ 	.short	0x0210
        /*82fa*/ 	.short	0x0050


	//----- nvinfo : EIATTR_SW_WAR
	.align		4
.L_45:
        /*82fc*/ 	.byte	0x04, 0x36
        /*82fe*/ 	.short	(.L_47 - .L_46)
.L_46:
        /*8300*/ 	.word	0x00000008
.L_47:


//--------------------- .nv.callgraph             --------------------------
	.section	.nv.callgraph,"",@"SHT_CUDA_CALLGRAPH"
	.align	4
	.sectionentsize	8
	.align		4
        /*0000*/ 	.word	0x00000000
	.align		4
        /*0004*/ 	.word	0xffffffff
	.align		4
        /*0008*/ 	.word	0x00000000
	.align		4
        /*000c*/ 	.word	0xfffffffe
	.align		4
        /*0010*/ 	.word	0x00000000
	.align		4
        /*0014*/ 	.word	0xfffffffd
	.align		4
        /*0018*/ 	.word	0x00000000
	.align		4
        /*001c*/ 	.word	0xfffffffc


//--------------------- .text.matmul_kernel       --------------------------
	.section	.text.matmul_kernel,"ax",@progbits
	.align	128
        .global         matmul_kernel
        .type           matmul_kernel,@function
        .size           matmul_kernel,(.L_x_3 - matmul_kernel)
        .other          matmul_kernel,@"STO_CUDA_ENTRY STV_DEFAULT"
matmul_kernel:
.text.matmul_kernel:
[----:B------:R-:W0:Y:S08]  /*0000*/  LDC R1, c[0x0][0x28] ;  /* 0x00000a00ff017b82 */ /* 0x000e300000000800 */
[----:B------:R-:W1:Y:S01]  /*0010*/  LDC.64 R6, c[0x0][0x228] ;  /* 0x00008a00ff067b82 */ /* 0x000e620000000a00 */
[----:B------:R-:W2:Y:S01]  /*0020*/  S2R R14, SR_TID.X ;  /* 0x00000000000e7919 */ /* 0x000ea20000002100 */
[----:B0-----:R-:W-:Y:S01]  /*0030*/  VIADD R1, R1, 0xffffebb0 ;  /* 0xffffebb001017836 */ /* 0x001fe20000000000 */
[----:B------:R-:W-:-:S02]  /*0040*/  CS2R R176, SRZ ;  /* 0x0000000000b07805 */ /* 0x000fc4000001ff00 */
[----:B------:R-:W-:Y:S02]  /*0050*/  CS2R R178, SRZ ;  /* 0x0000000000b27805 */ /* 0x000fe4000001ff00 */
[----:B------:R-:W-:Y:S02]  /*0060*/  CS2R R168, SRZ ;  /* 0x0000000000a87805 */ /* 0x000fe4000001ff00 */
[----:B------:R-:W-:Y:S02]  /*0070*/  CS2R R170, SRZ ;  /* 0x0000000000aa7805 */ /* 0x000fe4000001ff00 */
[----:B------:R-:W-:Y:S01]  /*0080*/  CS2R R160, SRZ ;  /* 0x0000000000a07805 */ /* 0x000fe2000001ff00 */
[----:B------:R-:W0:Y:S01]  /*0090*/  S2UR UR4, SR_CTAID.X ;  /* 0x00000000000479c3 */ /* 0x000e220000002500 */
[----:B------:R-:W-:Y:S02]  /*00a0*/  CS2R R162, SRZ ;  /* 0x0000000000a27805 */ /* 0x000fe4000001ff00 */
[----:B------:R-:W-:-:S02]  /*00b0*/  CS2R R156, SRZ ;  /* 0x00000000009c7805 */ /* 0x000fc4000001ff00 */
[----:B------:R-:W-:Y:S02]  /*00c0*/  CS2R R158, SRZ ;  /* 0x00000000009e7805 */ /* 0x000fe4000001ff00 */
[----:B------:R-:W-:Y:S02]  /*00d0*/  CS2R R40, SRZ ;  /* 0x0000000000287805 */ /* 0x000fe4000001ff00 */
[----:B------:R-:W-:Y:S02]  /*00e0*/  CS2R R42, SRZ ;  /* 0x00000000002a7805 */ /* 0x000fe4000001ff00 */
[----:B------:R-:W-:Y:S02]  /*00f0*/  CS2R R44, SRZ ;  /* 0x00000000002c7805 */ /* 0x000fe4000001ff00 */
[----:B------:R-:W-:Y:S01]  /*0100*/  CS2R R46, SRZ ;  /* 0x00000000002e7805 */ /* 0x000fe2000001ff00 */
[----:B------:R-:W3:Y:S01]  /*0110*/  S2UR UR7, SR_CgaCtaId ;  /* 0x00000000000779c3 */ /* 0x000ee20000008800 */
[----:B------:R-:W-:-:S02]  /*0120*/  CS2R R48, SRZ ;  /* 0x0000000000307805 */ /* 0x000fc4000001ff00 */
[----:B------:R-:W-:Y:S02]  /*0130*/  CS2R R50, SRZ ;  /* 0x0000000000327805 */ /* 0x000fe4000001ff00 */
[----:B------:R-:W-:Y:S02]  /*0140*/  CS2R R52, SRZ ;  /* 0x0000000000347805 */ /* 0x000fe4000001ff00 */
[----:B------:R-:W-:Y:S02]  /*0150*/  CS2R R54, SRZ ;  /* 0x0000000000367805 */ /* 0x000fe4000001ff00 */
[----:B------:R-:W-:Y:S02]  /*0160*/  CS2R R56, SRZ ;  /* 0x0000000000387805 */ /* 0x000fe4000001ff00 */
[----:B------:R-:W-:Y:S02]  /*0170*/  CS2R R58, SRZ ;  /* 0x00000000003a7805 */ /* 0x000fe4000001ff00 */
[----:B------:R-:W-:Y:S01]  /*0180*/  CS2R R60, SRZ ;  /* 0x00000000003c7805 */ /* 0x000fe2000001ff00 */
[----:B-1----:R-:W-:Y:S01]  /*0190*/  VIADD R0, R7, 0xff ;  /* 0x000000ff07007836 */ /* 0x002fe20000000000 */
[----:B------:R-:W-:-:S02]  /*01a0*/  CS2R R62, SRZ ;  /* 0x00000000003e7805 */ /* 0x000fc4000001ff00 */
[----:B------:R-:W-:Y:S02]  /*01b0*/  CS2R R64, SRZ ;  /* 0x0000000000407805 */ /* 0x000fe4000001ff00 */
[----:B------:R-:W-:Y:S02]  /*01c0*/  CS2R R66, SRZ ;  /* 0x0000000000427805 */ /* 0x000fe4000001ff00 */
[----:B------:R-:W-:Y:S02]  /*01d0*/  CS2R R68, SRZ ;  /* 0x0000000000447805 */ /* 0x000fe4000001ff00 */
[----:B------:R-:W-:Y:S02]  /*01e0*/  SHF.R.S32.HI R3, RZ, 0x1f, R0 ;  /* 0x0000001fff037819 */ /* 0x000fe40000011400 */
[----:B------:R-:W-:Y:S02]  /*01f0*/  CS2R R70, SRZ ;  /* 0x0000000000467805 */ /* 0x000fe4000001ff00 */
[----:B------:R-:W-:-:S02]  /*0200*/  CS2R R72, SRZ ;  /* 0x0000000000487805 */ /* 0x000fc4000001ff00 */
[----:B0-----:R-:W-:Y:S01]  /*0210*/  I2FP.F32.U32 R5, UR4 ;  /* 0x0000000400057c45 */ /* 0x001fe20008201000 */
[----:B------:R-:W-:Y:S01]  /*0220*/  ULDC UR4, c[0x0][0x150] ;  /* 0x0000540000047ab9 */ /* 0x000fe20000000800 */
[----:B------:R-:W-:Y:S02]  /*0230*/  LEA.HI R3, R3, R0, RZ, 0x8 ;  /* 0x0000000003037211 */ /* 0x000fe400078f40ff */
[----:B------:R-:W-:Y:S02]  /*0240*/  CS2R R74, SRZ ;  /* 0x00000000004a7805 */ /* 0x000fe4000001ff00 */
[----:B------:R-:W-:Y:S01]  /*0250*/  CS2R R76, SRZ ;  /* 0x00000000004c7805 */ /* 0x000fe2000001ff00 */
[----:B------:R-:W-:Y:S01]  /*0260*/  FMUL R5, R5, UR4 ;  /* 0x0000000405057c20 */ /* 0x000fe20008400000 */
[----:B------:R-:W-:Y:S01]  /*0270*/  SHF.R.S32.HI R3, RZ, 0x8, R3 ;  /* 0x00000008ff037819 */ /* 0x000fe20000011403 */
[----:B------:R-:W-:Y:S01]  /*0280*/  UMOV UR4, 0x400 ;  /* 0x0000040000047882 */ /* 0x000fe20000000000 */
[----:B---3--:R-:W-:Y:S01]  /*0290*/  USHF.L.U32 UR6, UR7, 0x7, URZ ;  /* 0x0000000707067899 */ /* 0x008fe2000800063f */
[----:B------:R-:W-:Y:S01]  /*02a0*/  CS2R R78, SRZ ;  /* 0x00000000004e7805 */ /* 0x000fe2000001ff00 */
[----:B------:R-:W-:Y:S01]  /*02b0*/  ULEA UR4, UR7, UR4, 0x18 ;  /* 0x0000000407047291 */ /* 0x000fe2000f8ec03f */
[----:B------:R-:W-:Y:S01]  /*02c0*/  IMAD.SHL.U32 R4, R3, 0x8, RZ ;  /* 0x0000000803047824 */ /* 0x000fe200078e00ff */
[----:B------:R-:W0:Y:S01]  /*02d0*/  F2I.U32.TRUNC.NTZ R5, R5 ;  /* 0x0000000500057305 */ /* 0x000e22000020f000 */
[----:B------:R-:W-:Y:S01]  /*02e0*/  ULOP3.LUT UR6, UR6, 0x180, URZ, 0xc0, !UPT ;  /* 0x0000018006067892 */ /* 0x000fe2000f8ec03f */
[----:B------:R-:W-:-:S02]  /*02f0*/  CS2R R80, SRZ ;  /* 0x0000000000507805 */ /* 0x000fc4000001ff00 */
[----:B------:R-:W-:Y:S02]  /*0300*/  CS2R R82, SRZ ;  /* 0x0000000000527805 */ /* 0x000fe4000001ff00 */
[----:B------:R-:W-:Y:S02]  /*0310*/  IABS R9, R4 ;  /* 0x0000000400097213 */ /* 0x000fe40000000000 */
[----:B------:R-:W-:Y:S02]  /*0320*/  CS2R R84, SRZ ;  /* 0x0000000000547805 */ /* 0x000fe4000001ff00 */
[----:B------:R-:W-:Y:S02]  /*0330*/  CS2R R86, SRZ ;  /* 0x0000000000567805 */ /* 0x000fe4000001ff00 */
[----:B------:R-:W-:Y:S01]  /*0340*/  CS2R R88, SRZ ;  /* 0x0000000000587805 */ /* 0x000fe2000001ff00 */
[----:B------:R-:W1:Y:S01]  /*0350*/  I2F.RP R0, R9 ;  /* 0x0000000900007306 */ /* 0x000e620000209400 */
[----:B------:R-:W-:-:S02]  /*0360*/  CS2R R90, SRZ ;  /* 0x00000000005a7805 */ /* 0x000fc4000001ff00 */
[----:B------:R-:W-:Y:S02]  /*0370*/  CS2R R92, SRZ ;  /* 0x00000000005c7805 */ /* 0x000fe4000001ff00 */
[----:B------:R-:W-:Y:S02]  /*0380*/  CS2R R94, SRZ ;  /* 0x00000000005e7805 */ /* 0x000fe4000001ff00 */
[----:B------:R-:W-:Y:S02]  /*0390*/  CS2R R96, SRZ ;  /* 0x0000000000607805 */ /* 0x000fe4000001ff00 */
[----:B------:R-:W-:Y:S02]  /*03a0*/  CS2R R98, SRZ ;  /* 0x0000000000627805 */ /* 0x000fe4000001ff00 */
[----:B------:R-:W-:Y:S02]  /*03b0*/  CS2R R100, SRZ ;  /* 0x0000000000647805 */ /* 0x000fe4000001ff00 */
[----:B0-----:R-:W-:-:S02]  /*03c0*/  IABS R13, R5 ;  /* 0x00000005000d7213 */ /* 0x001fc40000000000 */
[----:B------:R-:W-:Y:S02]  /*03d0*/  CS2R R102, SRZ ;  /* 0x0000000000667805 */ /* 0x000fe4000001ff00 */
[----:B------:R-:W-:Y:S02]  /*03e0*/  CS2R R104, SRZ ;  /* 0x0000000000687805 */ /* 0x000fe4000001ff00 */
[----:B------:R-:W-:Y:S02]  /*03f0*/  CS2R R106, SRZ ;  /* 0x00000000006a7805 */ /* 0x000fe4000001ff00 */
[----:B------:R-:W-:Y:S02]  /*0400*/  CS2R R108, SRZ ;  /* 0x00000000006c7805 */ /* 0x000fe4000001ff00 */
[----:B------:R-:W-:Y:S02]  /*0410*/  CS2R R110, SRZ ;  /* 0x00000000006e7805 */ /* 0x000fe4000001ff00 */
[----:B------:R-:W-:-:S02]  /*0420*/  CS2R R112, SRZ ;  /* 0x0000000000707805 */ /* 0x000fc4000001ff00 */
[----:B------:R-:W-:Y:S01]  /*0430*/  CS2R R114, SRZ ;  /* 0x0000000000727805 */ /* 0x000fe2000001ff00 */
[----:B-1----:R-:W0:Y:S01]  /*0440*/  MUFU.RCP R0, R0 ;  /* 0x0000000000007308 */ /* 0x002e220000001000 */
[----:B------:R-:W-:Y:S02]  /*0450*/  CS2R R116, SRZ ;  /* 0x0000000000747805 */ /* 0x000fe4000001ff00 */
[----:B------:R-:W-:Y:S02]  /*0460*/  CS2R R118, SRZ ;  /* 0x0000000000767805 */ /* 0x000fe4000001ff00 */
[----:B------:R-:W-:Y:S02]  /*0470*/  CS2R R120, SRZ ;  /* 0x0000000000787805 */ /* 0x000fe4000001ff00 */
[----:B------:R-:W-:Y:S02]  /*0480*/  CS2R R122, SRZ ;  /* 0x00000000007a7805 */ /* 0x000fe4000001ff00 */
[----:B------:R-:W-:-:S02]  /*0490*/  CS2R R124, SRZ ;  /* 0x00000000007c7805 */ /* 0x000fc4000001ff00 */
[----:B------:R-:W-:Y:S02]  /*04a0*/  CS2R R126, SRZ ;  /* 0x00000000007e7805 */ /* 0x000fe4000001ff00 */
        /* <DEDUP_REMOVED lines=9> */
[----:B------:R-:W-:Y:S01]  /*0540*/  CS2R R146, SRZ ;  /* 0x0000000000927805 */ /* 0x000fe2000001ff00 */
[----:B0-----:R-:W-:Y:S01]  /*0550*/  VIADD R2, R0, 0xffffffe ;  /* 0x0ffffffe00027836 */ /* 0x001fe20000000000 */
[----:B------:R-:W-:-:S02]  /*0560*/  IABS R0, R4 ;  /* 0x0000000400007213 */ /* 0x000fc40000000000 */
[----:B------:R-:W-:Y:S02]  /*0570*/  CS2R R148, SRZ ;  /* 0x0000000000947805 */ /* 0x000fe4000001ff00 */
[----:B------:R-:W-:Y:S01]  /*0580*/  CS2R R150, SRZ ;  /* 0x0000000000967805 */ /* 0x000fe2000001ff00 */
[----:B------:R0:W1:Y:S01]  /*0590*/  F2I.FTZ.U32.TRUNC.NTZ R3, R2 ;  /* 0x0000000200037305 */ /* 0x000062000021f000 */
[----:B------:R-:W-:Y:S02]  /*05a0*/  IMAD.MOV R0, RZ, RZ, -R0 ;  /* 0x000000ffff007224 */ /* 0x000fe400078e0a00 */
[----:B0-----:R-:W-:Y:S02]  /*05b0*/  IMAD.MOV.U32 R2, RZ, RZ, RZ ;  /* 0x000000ffff027224 */ /* 0x001fe400078e00ff */
[----:B-1----:R-:W-:-:S04]  /*05c0*/  IMAD.MOV R8, RZ, RZ, -R3 ;  /* 0x000000ffff087224 */ /* 0x002fc800078e0a03 */
[----:B------:R-:W-:-:S04]  /*05d0*/  IMAD R11, R8, R9, RZ ;  /* 0x00000009080b7224 */ /* 0x000fc800078e02ff */
[----:B------:R-:W-:-:S06]  /*05e0*/  IMAD.HI.U32 R2, R3, R11, R2 ;  /* 0x0000000b03027227 */ /* 0x000fcc00078e0002 */
[----:B------:R-:W-:-:S04]  /*05f0*/  IMAD.HI.U32 R2, R2, R13, RZ ;  /* 0x0000000d02027227 */ /* 0x000fc800078e00ff */
[----:B------:R-:W-:-:S05]  /*0600*/  IMAD R0, R2, R0, R13 ;  /* 0x0000000002007224 */ /* 0x000fca00078e020d */
[----:B------:R-:W-:-:S13]  /*0610*/  ISETP.GT.U32.AND P1, PT, R9, R0, PT ;  /* 0x000000000900720c */ /* 0x000fda0003f24070 */
[----:B------:R-:W-:Y:S02]  /*0620*/  @!P1 IMAD.IADD R0, R0, 0x1, -R9 ;  /* 0x0000000100009824 */ /* 0x000fe400078e0a09 */
[----:B------:R-:W-:Y:S01]  /*0630*/  @!P1 VIADD R2, R2, 0x1 ;  /* 0x0000000102029836 */ /* 0x000fe20000000000 */
[----:B------:R-:W-:Y:S02]  /*0640*/  ISETP.NE.AND P1, PT, R4, RZ, PT ;  /* 0x000000ff0400720c */ /* 0x000fe40003f25270 */
[----:B------:R-:W-:Y:S02]  /*0650*/  ISETP.GE.U32.AND P0, PT, R0, R9, PT ;  /* 0x000000090000720c */ /* 0x000fe40003f06070 */
[----:B------:R-:W-:-:S04]  /*0660*/  LOP3.LUT R0, R5, R4, RZ, 0x3c, !PT ;  /* 0x0000000405007212 */ /* 0x000fc800078e3cff */
[----:B------:R-:W-:Y:S01]  /*0670*/  ISETP.GE.AND P2, PT, R0, RZ, PT ;  /* 0x000000ff0000720c */ /* 0x000fe20003f46270 */
[----:B------:R-:W-:-:S05]  /*0680*/  VIADD R0, R6, 0x1ff ;  /* 0x000001ff06007836 */ /* 0x000fca0000000000 */
[----:B------:R-:W-:Y:S01]  /*0690*/  SHF.R.S32.HI R3, RZ, 0x1f, R0 ;  /* 0x0000001fff037819 */ /* 0x000fe20000011400 */
[----:B------:R-:W-:-:S03]  /*06a0*/  @P0 VIADD R2, R2, 0x1 ;  /* 0x0000000102020836 */ /* 0x000fc60000000000 */
[----:B------:R-:W-:-:S03]  /*06b0*/  LEA.HI R3, R3, R0, RZ, 0x9 ;  /* 0x0000000003037211 */ /* 0x000fc600078f48ff */
[----:B------:R-:W-:Y:S01]  /*06c0*/  @!P2 IMAD.MOV R2, RZ, RZ, -R2 ;  /* 0x000000ffff02a224 */ /* 0x000fe200078e0a02 */
[----:B------:R-:W-:-:S05]  /*06d0*/  @!P1 LOP3.LUT R2, RZ, R4, RZ, 0x33, !PT ;  /* 0x00000004ff029212 */ /* 0x000fca00078e33ff */
[----:B------:R-:W-:Y:S02]  /*06e0*/  IMAD.SHL.U32 R8, R2, 0x8, RZ ;  /* 0x0000000802087824 */ /* 0x000fe400078e00ff */
[----:B------:R-:W-:-:S03]  /*06f0*/  IMAD.MOV R2, RZ, RZ, -R2 ;  /* 0x000000ffff027224 */ /* 0x000fc600078e0a02 */
[----:B------:R-:W-:Y:S01]  /*0700*/  LEA.HI.SX32 R3, R3, -R8, 0x17 ;  /* 0x8000000803037211 */ /* 0x000fe200078fbaff */
[----:B------:R-:W-:-:S03]  /*0710*/  IMAD R4, R4, R2, R5 ;  /* 0x0000000204047224 */ /* 0x000fc600078e0205 */
[----:B------:R-:W-:Y:S02]  /*0720*/  VIMNMX R13, R3, 0x8, PT ;  /* 0x00000008030d7848 */ /* 0x000fe40003fe0100 */
[----:B------:R-:W-:Y:S02]  /*0730*/  IABS R11, R4 ;  /* 0x00000004000b7213 */ /* 0x000fe40000000000 */
[----:B------:R-:W-:-:S04]  /*0740*/  IABS R9, R13 ;  /* 0x0000000d00097213 */ /* 0x000fc80000000000 */
[----:B------:R-:W0:Y:S08]  /*0750*/  I2F.RP R0, R9 ;  /* 0x0000000900007306 */ /* 0x000e300000209400 */
[----:B0-----:R-:W0:Y:S02]  /*0760*/  MUFU.RCP R0, R0 ;  /* 0x0000000000007308 */ /* 0x001e240000001000 */
[----:B0-----:R-:W-:-:S06]  /*0770*/  VIADD R3, R0, 0xffffffe ;  /* 0x0ffffffe00037836 */ /* 0x001fcc0000000000 */
[----:B------:R-:W0:Y:S02]  /*0780*/  F2I.FTZ.U32.TRUNC.NTZ R3, R3 ;  /* 0x0000000300037305 */ /* 0x000e24000021f000 */
[----:B0-----:R-:W-:-:S04]  /*0790*/  IMAD.MOV R10, RZ, RZ, -R3 ;  /* 0x000000ffff0a7224 */ /* 0x001fc800078e0a03 */
[----:B------:R-:W-:Y:S01]  /*07a0*/  IMAD.MOV.U32 R2, RZ, RZ, R10 ;  /* 0x000000ffff027224 */ /* 0x000fe200078e000a */
[----:B------:R-:W-:-:S03]  /*07b0*/  IABS R10, R13 ;  /* 0x0000000d000a7213 */ /* 0x000fc60000000000 */
[----:B------:R-:W-:Y:S02]  /*07c0*/  IMAD R5, R2, R9, RZ ;  /* 0x0000000902057224 */ /* 0x000fe400078e02ff */
[----:B------:R-:W-:Y:S02]  /*07d0*/  IMAD.MOV.U32 R2, RZ, RZ, RZ ;  /* 0x000000ffff027224 */ /* 0x000fe400078e00ff */
[----:B------:R-:W-:Y:S02]  /*07e0*/  IMAD.MOV R0, RZ, RZ, -R10 ;  /* 0x000000ffff007224 */ /* 0x000fe400078e0a0a */
[----:B------:R-:W-:Y:S01]  /*07f0*/  IMAD.HI.U32 R2, R3, R5, R2 ;  /* 0x0000000503027227 */ /* 0x000fe200078e0002 */
[----:B--2---:R-:W-:-:S05]  /*0800*/  LOP3.LUT R5, R14, 0x7f, RZ, 0xc0, !PT ;  /* 0x0000007f0e057812 */ /* 0x004fca00078ec0ff */
        /* <DEDUP_REMOVED lines=8> */
[----:B------:R-:W-:-:S07]  /*0890*/  ISETP.GE.AND P2, PT, R0, RZ, PT ;  /* 0x000000ff0000720c */ /* 0x000fce0003f46270 */
[----:B------:R-:W-:-:S06]  /*08a0*/  @P0 VIADD R2, R2, 0x1 ;  /* 0x0000000102020836 */ /* 0x000fcc0000000000 */
[----:B------:R-:W-:Y:S01]  /*08b0*/  @!P2 IMAD.MOV R2, RZ, RZ, -R2 ;  /* 0x000000ffff02a224 */ /* 0x000fe200078e0a02 */
[----:B------:R-:W-:-:S05]  /*08c0*/  @!P1 LOP3.LUT R2, RZ, R13, RZ, 0x33, !PT ;  /* 0x0000000dff029212 */ /* 0x000fca00078e33ff */
[----:B------:R-:W-:-:S04]  /*08d0*/  IMAD.MOV R0, RZ, RZ, -R2 ;  /* 0x000000ffff007224 */ /* 0x000fc800078e0a02 */
[----:B------:R-:W-:Y:S02]  /*08e0*/  IMAD R0, R13, R0, R4 ;  /* 0x000000000d007224 */ /* 0x000fe400078e0204 */
[----:B------:R-:W-:Y:S02]  /*08f0*/  IMAD.SHL.U32 R4, R2, 0x100, RZ ;  /* 0x0000010002047824 */ /* 0x000fe400078e00ff */
[----:B------:R-:W-:Y:S02]  /*0900*/  IMAD.IADD R0, R8, 0x1, R0 ;  /* 0x0000000108007824 */ /* 0x000fe400078e0200 */
[C---:B------:R-:W-:Y:S02]  /*0910*/  VIADD R2, R4.reuse, 0x2 ;  /* 0x0000000204027836 */ /* 0x040fe40000000000 */
[----:B------:R-:W-:Y:S01]  /*0920*/  VIADD R2, R4, 0x5 ;  /* 0x0000000504027836 */ /* 0x000fe20000000000 */
[----:B------:R-:W-:Y:S01]  /*0930*/  R2UR UR5, R0 ;  /* 0x00000000000572ca */ /* 0x000fe200000e0000 */
[C---:B------:R-:W-:Y:S01]  /*0940*/  VIADD R2, R4.reuse, 0x8 ;  /* 0x0000000804027836 */ /* 0x040fe20000000000 */
[----:B------:R-:W0:Y:S01]  /*0950*/  LDC R0, c[0x0][0x230] ;  /* 0x00008c00ff007b82 */ /* 0x000e220000000800 */
[----:B------:R-:W-:-:S02]  /*0960*/  VIADD R2, R4, 0xb ;  /* 0x0000000b04027836 */ /* 0x000fc40000000000 */
[C---:B------:R-:W-:Y:S02]  /*0970*/  VIADD R2, R4.reuse, 0xe ;  /* 0x0000000e04027836 */ /* 0x040fe40000000000 */
[C---:B------:R-:W-:Y:S02]  /*0980*/  VIADD R2, R4.reuse, 0x11 ;  /* 0x0000001104027836 */ /* 0x040fe40000000000 */
[C---:B------:R-:W-:Y:S02]  /*0990*/  VIADD R2, R4.reuse, 0x14 ;  /* 0x0000001404027836 */ /* 0x040fe40000000000 */
[C---:B------:R-:W-:Y:S02]  /*09a0*/  VIADD R2, R4.reuse, 0x17 ;  /* 0x0000001704027836 */ /* 0x040fe40000000000 */
[C---:B------:R-:W-:Y:S01]  /*09b0*/  VIADD R2, R4.reuse, 0x1a ;  /* 0x0000001a04027836 */ /* 0x040fe20000000000 */
[----:B------:R-:W-:Y:S01]  /*09c0*/  ULEA UR5, UR5, UR6, 0x9 ;  /* 0x0000000605057291 */ /* 0x000fe2000f8e483f */
[----:B------:R-:W-:-:S02]  /*09d0*/  VIADD R2, R4, 0x1d ;  /* 0x0000001d04027836 */ /* 0x000fc40000000000 */
[C---:B------:R-:W-:Y:S01]  /*09e0*/  VIADD R2, R4.reuse, 0x20 ;  /* 0x0000002004027836 */ /* 0x040fe20000000000 */
[----:B------:R-:W-:Y:S01]  /*09f0*/  ULDC.64 UR6, c[0x0][0x208] ;  /* 0x0000820000067ab9 */ /* 0x000fe20000000a00 */
[C---:B------:R-:W-:Y:S02]  /*0a00*/  VIADD R2, R4.reuse, 0x23 ;  /* 0x0000002304027836 */ /* 0x040fe40000000000 */
[C---:B------:R-:W-:Y:S02]  /*0a10*/  VIADD R2, R4.reuse, 0x26 ;  /* 0x0000002604027836 */ /* 0x040fe40000000000 */
[C---:B------:R-:W-:Y:S02]  /*0a20*/  VIADD R2, R4.reuse, 0x29 ;  /* 0x0000002904027836 */ /* 0x040fe40000000000 */
[C---:B------:R-:W-:Y:S02]  /*0a30*/  VIADD R2, R4.reuse, 0x2c ;  /* 0x0000002c04027836 */ /* 0x040fe40000000000 */
[----:B------:R-:W-:-:S02]  /*0a40*/  VIADD R2, R4, 0x2f ;  /* 0x0000002f04027836 */ /* 0x000fc40000000000 */
[C---:B------:R-:W-:Y:S02]  /*0a50*/  VIADD R2, R4.reuse, 0x32 ;  /* 0x0000003204027836 */ /* 0x040fe40000000000 */
[C---:B------:R-:W-:Y:S02]  /*0a60*/  VIADD R2, R4.reuse, 0x35 ;  /* 0x0000003504027836 */ /* 0x040fe40000000000 */
[C---:B------:R-:W-:Y:S02]  /*0a70*/  VIADD R2, R4.reuse, 0x38 ;  /* 0x0000003804027836 */ /* 0x040fe40000000000 */
[C---:B------:R-:W-:Y:S02]  /*0a80*/  VIADD R2, R4.reuse, 0x3b ;  /* 0x0000003b04027836 */ /* 0x040fe40000000000 */
[C---:B------:R-:W-:Y:S02]  /*0a90*/  VIADD R2, R4.reuse, 0x3e ;  /* 0x0000003e04027836 */ /* 0x040fe40000000000 */
[----:B------:R-:W-:-:S02]  /*0aa0*/  VIADD R2, R4, 0x41 ;  /* 0x0000004104027836 */ /* 0x000fc40000000000 */
[C---:B------:R-:W-:Y:S02]  /*0ab0*/  VIADD R2, R4.reuse, 0x44 ;  /* 0x0000004404027836 */ /* 0x040fe40000000000 */
[C---:B------:R-:W-:Y:S02]  /*0ac0*/  VIADD R2, R4.reuse, 0x47 ;  /* 0x0000004704027836 */ /* 0x040fe40000000000 */
[----:B------:R-:W-:Y:S02]  /*0ad0*/  VIADD R2, R4, 0x4a ;  /* 0x0000004a04027836 */ /* 0x000fe40000000000 */
[----:B0-----:R-:W-:Y:S02]  /*0ae0*/  VIADD R12, R0, 0x7f ;  /* 0x0000007f000c7836 */ /* 0x001fe40000000000 */
[C---:B------:R-:W-:Y:S02]  /*0af0*/  VIADD R3, R4.reuse, 0x1 ;  /* 0x0000000104037836 */ /* 0x040fe40000000000 */
[----:B------:R-:W-:Y:S01]  /*0b00*/  VIADD R2, R4, 0x4d ;  /* 0x0000004d04027836 */ /* 0x000fe20000000000 */
[----:B------:R-:W-:Y:S01]  /*0b10*/  ISETP.GE.AND P0, PT, R12, 0x80, PT ;  /* 0x000000800c00780c */ /* 0x000fe20003f06270 */
        /* <DEDUP_REMOVED lines=62> */
[----:B------:R-:W-:Y:S02]  /*0f00*/  VIADD R2, R5, UR5 ;  /* 0x0000000505027c36 */ /* 0x000fe40008000000 */
[C---:B------:R-:W-:Y:S02]  /*0f10*/  VIADD R0, R4.reuse, 0x42 ;  /* 0x0000004204007836 */ /* 0x040fe40000000000 */
[C---:B------:R-:W-:Y:S01]  /*0f20*/  VIADD R3, R4.reuse, 0x43 ;  /* 0x0000004304037836 */ /* 0x040fe20000000000 */
[----:B------:R0:W-:Y:S01]  /*0f30*/  STL [R1+0xf4c], R2 ;  /* 0x000f4c0201007387 */ /* 0x0001e20000100800 */
        /* <DEDUP_REMOVED lines=163> */
[----:B------:R-:W-:Y:S01]  /*1970*/  VIADD R252, R4, 0xff ;  /* 0x000000ff04fc7836 */ /* 0x000fe20000000000 */
[----:B0-----:R-:W-:Y:S06]  /*1980*/  @!P0 BRA `(.L_x_0) ;  /* 0x000002e400ec8947 */ /* 0x001fec0003800000 */
[----:B------:R-:W-:Y:S01]  /*1990*/  IABS R8, R6 ;  /* 0x0000000600087213 */ /* 0x000fe20000000000 */
[----:B------:R-:W-:Y:S01]  /*19a0*/  IMAD.MOV.U32 R151, RZ, RZ, R2 ;  /* 0x000000ffff977224 */ /* 0x000fe200078e0002 */
[----:B------:R-:W-:Y:S01]  /*19b0*/  IABS R5, R7 ;  /* 0x0000000700057213 */ /* 0x000fe20000000000 */
[----:B------:R-:W-:Y:S01]  /*19c0*/  IMAD.MOV.U32 R40, RZ, RZ, RZ ;  /* 0x000000ffff287224 */ /* 0x000fe200078e00ff */
[----:B------:R-:W0:Y:S01]  /*19d0*/  I2F.RP R2, R8 ;  /* 0x0000000800027306 */ /* 0x000e220000209400 */
[----:B------:R-:W-:Y:S01]  /*19e0*/  ISETP.GE.AND P4, PT, R252, RZ, PT ;  /* 0x000000fffc00720c */ /* 0x000fe20003f86270 */
[----:B------:R1:W-:Y:S01]  /*19f0*/  STL [R1+0xf94], R7 ;  /* 0x000f940701007387 */ /* 0x0003e20000100800 */
[----:B------:R-:W-:Y:S01]  /*1a00*/  ISETP.GE.AND P1, PT, R151, RZ, PT ;  /* 0x000000ff9700720c */ /* 0x000fe20003f26270 */
[C---:B------:R-:W-:Y:S01]  /*1a10*/  VIADD R143, R4.reuse, 0x89 ;  /* 0x00000089048f7836 */ /* 0x040fe20000000000 */
[----:B------:R-:W-:Y:S01]  /*1a20*/  IABS R49, R21 ;  /* 0x0000001500317213 */ /* 0x000fe20000000000 */
[C---:B------:R-:W-:Y:S01]  /*1a30*/  VIADD R149, R4.reuse, 0x88 ;  /* 0x0000008804957836 */ /* 0x040fe20000000000 */
[----:B------:R-:W-:Y:S01]  /*1a40*/  IABS R52, R235 ;  /* 0x000000eb00347213 */ /* 0x000fe20000000000 */
[----:B------:R-:W2:Y:S01]  /*1a50*/  I2F.RP R42, R5 ;  /* 0x00000005002a7306 */ /* 0x000ea20000209400 */
[----:B------:R-:W-:Y:S01]  /*1a60*/  IABS R54, R236 ;  /* 0x000000ec00367213 */ /* 0x000fe20000000000 */
[C---:B------:R-:W-:Y:S01]  /*1a70*/  VIADD R145, R4.reuse, 0x86 ;  /* 0x0000008604917836 */ /* 0x040fe20000000000 */
[----:B------:R-:W-:Y:S01]  /*1a80*/  IABS R56, R237 ;  /* 0x000000ed00387213 */ /* 0x000fe20000000000 */
[C---:B------:R-:W-:Y:S01]  /*1a90*/  VIADD R147, R4.reuse, 0x85 ;  /* 0x0000008504937836 */ /* 0x040fe20000000000 */
[----:B------:R-:W-:Y:S01]  /*1aa0*/  IABS R58, R230 ;  /* 0x000000e6003a7213 */ /* 0x000fe20000000000 */
[C---:B------:R-:W-:Y:S01]  /*1ab0*/  VIADD R141, R4.reuse, 0x79 ;  /* 0x00000079048d7836 */ /* 0x040fe20000000000 */
[----:B------:R-:W-:Y:S01]  /*1ac0*/  IABS R60, R231 ;  /* 0x000000e7003c7213 */ /* 0x000fe20000000000 */
[----:B0-----:R-:W0:Y:S01]  /*1ad0*/  MUFU.RCP R2, R2 ;  /* 0x0000000200027308 */ /* 0x001e220000001000 */
[----:B------:R-:W-:Y:S01]  /*1ae0*/  IABS R66, R228 ;  /* 0x000000e400427213 */ /* 0x000fe20000000000 */
[C---:B------:R-:W-:Y:S01]  /*1af0*/  VIADD R139, R4.reuse, 0x5a ;  /* 0x0000005a048b7836 */ /* 0x040fe20000000000 */
[----:B------:R-:W-:Y:S01]  /*1b00*/  IABS R68, R229 ;  /* 0x000000e500447213 */ /* 0x000fe20000000000 */
[C---:B------:R-:W-:Y:S01]  /*1b10*/  VIADD R132, R4.reuse, 0x56 ;  /* 0x0000005604847836 */ /* 0x040fe20000000000 */
[----:B------:R-:W-:Y:S01]  /*1b20*/  IABS R70, R226 ;  /* 0x000000e200467213 */ /* 0x000fe20000000000 */
[C---:B------:R-:W-:Y:S01]  /*1b30*/  VIADD R128, R4.reuse, 0x4c ;  /* 0x0000004c04807836 */ /* 0x040fe20000000000 */
[----:B------:R-:W-:Y:S01]  /*1b40*/  IABS R72, R227 ;  /* 0x000000e300487213 */ /* 0x000fe20000000000 */
[----:B--2---:R-:W2:Y:S01]  /*1b50*/  MUFU.RCP R42, R42 ;  /* 0x0000002a002a7308 */ /* 0x004ea20000001000 */
[----:B------:R-:W-:Y:S01]  /*1b60*/  IABS R74, R225 ;  /* 0x000000e1004a7213 */ /* 0x000fe20000000000 */
[C---:B------:R-:W-:Y:S01]  /*1b70*/  VIADD R116, R4.reuse, 0x3c ;  /* 0x0000003c04747836 */ /* 0x040fe20000000000 */
[----:B------:R-:W-:Y:S01]  /*1b80*/  IABS R76, R221 ;  /* 0x000000dd004c7213 */ /* 0x000fe20000000000 */
[C---:B------:R-:W-:Y:S01]  /*1b90*/  VIADD R120, R4.reuse, 0x3b ;  /* 0x0000003b04787836 */ /* 0x040fe20000000000 */
[----:B------:R-:W-:Y:S01]  /*1ba0*/  IABS R78, R222 ;  /* 0x000000de004e7213 */ /* 0x000fe20000000000 */
[C---:B------:R-:W-:Y:S01]  /*1bb0*/  VIADD R124, R4.reuse, 0x39 ;  /* 0x00000039047c7836 */ /* 0x040fe20000000000 */
[----:B------:R-:W-:Y:S01]  /*1bc0*/  IABS R80, R223 ;  /* 0x000000df00507213 */ /* 0x000fe20000000000 */
[----:B------:R-:W-:Y:S01]  /*1bd0*/  VIADD R89, R4, 0x29 ;  /* 0x0000002904597836 */ /* 0x000fe20000000000 */
[----:B------:R-:W-:Y:S01]  /*1be0*/  IABS R82, R224 ;  /* 0x000000e000527213 */ /* 0x000fe20000000000 */
[----:B0-----:R-:W-:Y:S01]  /*1bf0*/  VIADD R2, R2, 0xffffffe ;  /* 0x0ffffffe02027836 */ /* 0x001fe20000000000 */
[----:B------:R-:W-:Y:S01]  /*1c00*/  IABS R84, R217 ;  /* 0x000000d900547213 */ /* 0x000fe20000000000 */
[C---:B------:R-:W-:Y:S01]  /*1c10*/  VIADD R97, R4.reuse, 0x28 ;  /* 0x0000002804617836 */ /* 0x040fe20000000000 */
[----:B------:R-:W-:Y:S01]  /*1c20*/  IABS R86, R218 ;  /* 0x000000da00567213 */ /* 0x000fe20000000000 */
[----:B------:R-:W0:Y:S01]  /*1c30*/  F2I.FTZ.U32.TRUNC.NTZ R41, R2 ;  /* 0x0000000200297305 */ /* 0x000e22000021f000 */
[----:B------:R-:W-:Y:S01]  /*1c40*/  IABS R92, R215 ;  /* 0x000000d7005c7213 */ /* 0x000fe20000000000 */
[----:B------:R-:W-:Y:S01]  /*1c50*/  VIADD R112, R4, 0x27 ;  /* 0x0000002704707836 */ /* 0x000fe20000000000 */
[----:B------:R-:W-:Y:S01]  /*1c60*/  IABS R94, R216 ;  /* 0x000000d8005e7213 */ /* 0x000fe20000000000 */
[----:B--2---:R-:W-:Y:S01]  /*1c70*/  VIADD R42, R42, 0xffffffe ;  /* 0x0ffffffe2a2a7836 */ /* 0x004fe20000000000 */
[----:B------:R-:W-:Y:S01]  /*1c80*/  IABS R96, R213 ;  /* 0x000000d500607213 */ /* 0x000fe20000000000 */
[----:B------:R-:W-:Y:S01]  /*1c90*/  VIADD R73, R4, 0x15 ;  /* 0x0000001504497836 */ /* 0x000fe20000000000 */
[----:B------:R-:W-:Y:S01]  /*1ca0*/  IABS R98, R214 ;  /* 0x000000d600627213 */ /* 0x000fe20000000000 */
[----:B------:R2:W3:Y:S01]  /*1cb0*/  F2I.FTZ.U32.TRUNC.NTZ R43, R42 ;  /* 0x0000002a002b7305 */ /* 0x0004e2000021f000 */
[----:B------:R-:W-:Y:S01]  /*1cc0*/  IABS R100, R212 ;  /* 0x000000d400647213 */ /* 0x000fe20000000000 */
[----:B------:R-:W-:Y:S01]  /*1cd0*/  ULDC UR60, c[0x0][0x23c] ;  /* 0x00008f00003c7ab9 */ /* 0x000fe20000000800 */
[----:B------:R-:W-:Y:S01]  /*1ce0*/  IABS R102, R208 ;  /* 0x000000d000667213 */ /* 0x000fe20000000000 */
[----:B------:R-:W-:Y:S01]  /*1cf0*/  ULDC.64 UR8, c[0x0][0x218] ;  /* 0x0000860000087ab9 */ /* 0x000fe20000000a00 */
[----:B------:R-:W-:Y:S01]  /*1d00*/  IABS R104, R209 ;  /* 0x000000d100687213 */ /* 0x000fe20000000000 */
[----:B------:R-:W-:Y:S01]  /*1d10*/  ULDC UR5, c[0x0][0x234] ;  /* 0x00008d0000057ab9 */ /* 0x000fe20000000800 */
[--C-:B0-----:R-:W-:Y:S01]  /*1d20*/  IMAD.MOV R2, RZ, RZ, -R41.reuse ;  /* 0x000000ffff027224 */ /* 0x101fe200078e0a29 */
[----:B------:R-:W-:Y:S01]  /*1d30*/  IABS R105, R210 ;  /* 0x000000d200697213 */ /* 0x000fe20000000000 */
[----:B------:R-:W-:Y:S01]  /*1d40*/  ULDC UR10, c[0x0][0x240] ;  /* 0x00009000000a7ab9 */ /* 0x000fe20000000800 */
[----:B--2---:R-:W-:Y:S01]  /*1d50*/  IABS R42, R151 ;  /* 0x00000097002a7213 */ /* 0x004fe20000000000 */
[----:B------:R-:W-:Y:S01]  /*1d60*/  IMAD R2, R2, R8, RZ ;  /* 0x0000000802027224 */ /* 0x000fe200078e02ff */
[----:B------:R-:W-:Y:S01]  /*1d70*/  IABS R107, R211 ;  /* 0x000000d3006b7213 */ /* 0x000fe20000000000 */
[----:B------:R-:W-:Y:S01]  /*1d80*/  VIADD R151, R4, 0x87 ;  /* 0x0000008704977836 */ /* 0x000fe20000000000 */
[----:B------:R-:W-:Y:S01]  /*1d90*/  IABS R109, R204 ;  /* 0x000000cc006d7213 */ /* 0x000fe20000000000 */
[----:B------:R-:W-:Y:S01]  /*1da0*/  IMAD.HI.U32 R2, R41, R2, R40 ;  /* 0x0000000229027227 */ /* 0x000fe200078e0028 */
[----:B------:R-:W-:-:S02]  /*1db0*/  IABS R40, R252 ;  /* 0x000000fc00287213 */ /* 0x000fc40000000000 */
[----:B------:R-:W-:Y:S02]  /*1dc0*/  IABS R41, R250 ;  /* 0x000000fa00297213 */ /* 0x000fe40000000000 */
[----:B------:R-:W-:Y:S01]  /*1dd0*/  IABS R111, R205 ;  /* 0x000000cd006f7213 */ /* 0x000fe20000000000 */
[----:B------:R-:W-:Y:S01]  /*1de0*/  IMAD.HI.U32 R44, R2, R42, RZ ;  /* 0x0000002a022c7227 */ /* 0x000fe200078e00ff */
[----:B------:R-:W-:Y:S02]  /*1df0*/  IABS R117, R202 ;  /* 0x000000ca00757213 */ /* 0x000fe40000000000 */
[----:B------:R-:W-:Y:S01]  /*1e00*/  IABS R119, R203 ;  /* 0x000000cb00777213 */ /* 0x000fe20000000000 */
[----:B------:R-:W-:Y:S01]  /*1e10*/  IMAD.MOV R44, RZ, RZ, -R44 ;  /* 0x000000ffff2c7224 */ /* 0x000fe200078e0a2c */
[----:B------:R-:W-:Y:S01]  /*1e20*/  IABS R121, R200 ;  /* 0x000000c800797213 */ /* 0x000fe20000000000 */
[----:B---3--:R-:W-:Y:S01]  /*1e30*/  IMAD.MOV R2, RZ, RZ, -R43 ;  /* 0x000000ffff027224 */ /* 0x008fe200078e0a2b */
[----:B------:R-:W-:Y:S01]  /*1e40*/  IABS R123, R201 ;  /* 0x000000c9007b7213 */ /* 0x000fe20000000000 */
[----:B------:R-:W-:Y:S01]  /*1e50*/  IMAD R44, R8, R44, R42 ;  /* 0x0000002c082c7224 */ /* 0x000fe200078e022a */
[----:B------:R-:W-:Y:S01]  /*1e60*/  IABS R125, R199 ;  /* 0x000000c7007d7213 */ /* 0x000fe20000000000 */
[----:B------:R-:W-:Y:S01]  /*1e70*/  IMAD R2, R2, R5, RZ ;  /* 0x0000000502027224 */ /* 0x000fe200078e02ff */
[----:B------:R-:W-:Y:S01]  /*1e80*/  IABS R127, R195 ;  /* 0x000000c3007f7213 */ /* 0x000fe20000000000 */
[----:B------:R-:W-:Y:S01]  /*1e90*/  IMAD.MOV.U32 R42, RZ, RZ, RZ ;  /* 0x000000ffff2a7224 */ /* 0x000fe200078e00ff */
[----:B------:R-:W-:-:S02]  /*1ea0*/  ISETP.GT.U32.AND P0, PT, R8, R44, PT ;  /* 0x0000002c0800720c */ /* 0x000fc40003f04070 */
[----:B------:R-:W-:Y:S01]  /*1eb0*/  IABS R129, R196 ;  /* 0x000000c400817213 */ /* 0x000fe20000000000 */
[----:B------:R-:W-:Y:S01]  /*1ec0*/  IMAD.HI.U32 R2, R43, R2, R42 ;  /* 0x000000022b027227 */ /* 0x000fe200078e002a */
[----:B------:R-:W-:Y:S02]  /*1ed0*/  IABS R42, R251 ;  /* 0x000000fb002a7213 */ /* 0x000fe40000000000 */
[----:B------:R-:W-:Y:S01]  /*1ee0*/  IABS R131, R197 ;  /* 0x000000c500837213 */ /* 0x000fe20000000000 */
[----:B------:R-:W-:Y:S01]  /*1ef0*/  IMAD.MOV.U32 R43, RZ, RZ, R40 ;  /* 0x000000ffff2b7224 */ /* 0x000fe200078e0028 */
[----:B------:R-:W-:Y:S01]  /*1f00*/  IABS R40, R246 ;  /* 0x000000f600287213 */ /* 0x000fe20000000000 */
[C---:B------:R-:W-:Y:S01]  /*1f10*/  IMAD.HI.U32 R48, R2.reuse, R42, RZ ;  /* 0x0000002a02307227 */ /* 0x040fe200078e00ff */
[----:B------:R-:W-:Y:S02]  /*1f20*/  IABS R133, R198 ;  /* 0x000000c600857213 */ /* 0x000fe40000000000 */
[----:B------:R-:W-:Y:S01]  /*1f30*/  IABS R135, R191 ;  /* 0x000000bf00877213 */ /* 0x000fe20000000000 */
[----:B------:R-:W-:Y:S01]  /*1f40*/  IMAD.HI.U32 R45, R2, R43, RZ ;  /* 0x0000002b022d7227 */ /* 0x000fe200078e00ff */
[----:B------:R-:W-:-:S02]  /*1f50*/  IABS R136, R192 ;  /* 0x000000c000887213 */ /* 0x000fc40000000000 */
[----:B------:R-:W-:Y:S01]  /*1f60*/  IABS R142, R189 ;  /* 0x000000bd008e7213 */ /* 0x000fe20000000000 */
[----:B------:R-:W-:Y:S01]  /*1f70*/  IMAD.MOV R45, RZ, RZ, -R45 ;  /* 0x000000ffff2d7224 */ /* 0x000fe200078e0a2d */
[----:B------:R-:W-:Y:S01]  /*1f80*/  IABS R144, R190 ;  /* 0x000000be00907213 */ /* 0x000fe20000000000 */
[----:B------:R-:W-:Y:S01]  /*1f90*/  @!P0 IMAD.IADD R44, R44, 0x1, -R8 ;  /* 0x000000012c2c8824 */ /* 0x000fe200078e0a08 */
[----:B------:R-:W-:Y:S01]  /*1fa0*/  IABS R146, R187 ;  /* 0x000000bb00927213 */ /* 0x000fe20000000000 */
[C---:B------:R-:W-:Y:S01]  /*1fb0*/  IMAD R43, R5.reuse, R45, R43 ;  /* 0x0000002d052b7224 */ /* 0x040fe200078e022b */
[----:B------:R-:W-:Y:S01]  /*1fc0*/  IABS R45, R247 ;  /* 0x000000f7002d7213 */ /* 0x000fe20000000000 */
[----:B------:R-:W-:Y:S01]  /*1fd0*/  IMAD.HI.U32 R47, R2, R41, RZ ;  /* 0x00000029022f7227 */ /* 0x000fe200078e00ff */
[----:B------:R-:W-:Y:S02]  /*1fe0*/  ISETP.GT.U32.AND P0, PT, R8, R44, PT ;  /* 0x0000002c0800720c */ /* 0x000fe40003f04070 */
[C---:B------:R-:W-:Y:S01]  /*1ff0*/  ISETP.GT.U32.AND P2, PT, R5.reuse, R43, PT ;  /* 0x0000002b0500720c */ /* 0x040fe20003f44070 */
[----:B------:R-:W-:Y:S01]  /*2000*/  IMAD.MOV R48, RZ, RZ, -R48 ;  /* 0x000000ffff307224 */ /* 0x000fe200078e0a30 */
[----:B------:R-:W-:Y:S01]  /*2010*/  IABS R148, R188 ;  /* 0x000000bc00947213 */ /* 0x000fe20000000000 */
[----:B------:R-:W-:Y:S01]  /*2020*/  IMAD.MOV R47, RZ, RZ, -R47 ;  /* 0x000000ffff2f7224 */ /* 0x000fe200078e0a2f */
[----:B------:R-:W-:Y:S01]  /*2030*/  IABS R150, R186 ;  /* 0x000000ba00967213 */ /* 0x000fe20000000000 */
[C---:B------:R-:W-:Y:S01]  /*2040*/  IMAD R42, R5.reuse, R48, R42 ;  /* 0x00000030052a7224 */ /* 0x040fe200078e022a */
[----:B------:R-:W-:Y:S01]  /*2050*/  IABS R156, R184 ;  /* 0x000000b8009c7213 */ /* 0x000fe20000000000 */
[C---:B------:R-:W-:Y:S01]  /*2060*/  IMAD R41, R5.reuse, R47, R41 ;  /* 0x0000002f05297224 */ /* 0x040fe200078e0229 */
[----:B------:R-:W-:Y:S01]  /*2070*/  IABS R158, R185 ;  /* 0x000000b9009e7213 */ /* 0x000fe20000000000 */
[----:B------:R-:W-:Y:S01]  /*2080*/  IMAD.HI.U32 R46, R2, R40, RZ ;  /* 0x00000028022e7227 */ /* 0x000fe200078e00ff */
[----:B------:R-:W-:-:S02]  /*2090*/  ISETP.GT.U32.AND P3, PT, R5, R42, PT ;  /* 0x0000002a0500720c */ /* 0x000fc40003f64070 */
[----:B------:R-:W-:Y:S01]  /*20a0*/  ISETP.GT.U32.AND P5, PT, R5, R41, PT ;  /* 0x000000290500720c */ /* 0x000fe20003fa4070 */
[----:B------:R-:W-:Y:S01]  /*20b0*/  @!P0 IMAD.IADD R44, R44, 0x1, -R8 ;  /* 0x000000012c2c8824 */ /* 0x000fe200078e0a08 */
[----:B------:R-:W-:Y:S01]  /*20c0*/  ISETP.NE.AND P0, PT, R6, RZ, PT ;  /* 0x000000ff0600720c */ /* 0x000fe20003f05270 */
[--C-:B------:R-:W-:Y:S01]  /*20d0*/  @!P2 IMAD.IADD R43, R43, 0x1, -R5.reuse ;  /* 0x000000012b2ba824 */ /* 0x100fe200078e0a05 */
[----:B------:R-:W-:Y:S01]  /*20e0*/  IABS R160, R180 ;  /* 0x000000b400a07213 */ /* 0x000fe20000000000 */
[----:B------:R-:W-:Y:S01]  /*20f0*/  IMAD.MOV R46, RZ, RZ, -R46 ;  /* 0x000000ffff2e7224 */ /* 0x000fe200078e0a2e */
[----:B------:R-:W-:Y:S01]  /*2100*/  IABS R162, R181 ;  /* 0x000000b500a27213 */ /* 0x000fe20000000000 */
[----:B------:R-:W-:Y:S01]  /*2110*/  IMAD.MOV.U32 R8, RZ, RZ, R44 ;  /* 0x000000ffff087224 */ /* 0x000fe200078e002c */
[C---:B------:R-:W-:Y:S01]  /*2120*/  ISETP.GT.U32.AND P2, PT, R5.reuse, R43, PT ;  /* 0x0000002b0500720c */ /* 0x040fe20003f44070 */
[C---:B------:R-:W-:Y:S01]  /*2130*/  IMAD R40, R5.reuse, R46, R40 ;  /* 0x0000002e05287224 */ /* 0x040fe200078e0228 */
[----:B------:R-:W-:Y:S01]  /*2140*/  IABS R46, R248 ;  /* 0x000000f8002e7213 */ /* 0x000fe20000000000 */
[----:B------:R-:W-:Y:S01]  /*2150*/  @!P3 IMAD.IADD R42, R42, 0x1, -R5 ;  /* 0x000000012a2ab824 */ /* 0x000fe200078e0a05 */
[----:B------:R-:W-:Y:S01]  /*2160*/  ISETP.GE.AND P3, PT, R250, RZ, PT ;  /* 0x000000fffa00720c */ /* 0x000fe20003f66270 */
[----:B------:R-:W-:Y:S01]  /*2170*/  IMAD.HI.U32 R47, R2, R45, RZ ;  /* 0x0000002d022f7227 */ /* 0x000fe200078e00ff */
[----:B------:R-:W-:-:S02]  /*2180*/  ISETP.GT.U32.AND P6, PT, R5, R40, PT ;  /* 0x000000280500720c */ /* 0x000fc40003fc4070 */
[----:B------:R-:W-:Y:S01]  /*2190*/  IABS R169, R175 ;  /* 0x000000af00a97213 */ /* 0x000fe20000000000 */
[----:B------:R-:W-:Y:S01]  /*21a0*/  @!P1 IMAD.MOV R8, RZ, RZ, -R8 ;  /* 0x000000ffff089224 */ /* 0x000fe200078e0a08 */
[----:B------:R-:W-:Y:S01]  /*21b0*/  @!P0 LOP3.LUT R8, RZ, R6, RZ, 0x33, !PT ;  /* 0x00000006ff088212 */ /* 0x000fe200078e33ff */
[----:B------:R-:W-:Y:S01]  /*21c0*/  @!P5 IMAD.IADD R41, R41, 0x1, -R5 ;  /* 0x000000012929d824 */ /* 0x000fe200078e0a05 */
[----:B------:R-:W-:Y:S01]  /*21d0*/  ISETP.GT.U32.AND P5, PT, R5, R42, PT ;  /* 0x0000002a0500720c */ /* 0x000fe20003fa4070 */
[----:B------:R-:W-:Y:S01]  /*21e0*/  IMAD.MOV R47, RZ, RZ, -R47 ;  /* 0x000000ffff2f7224 */ /* 0x000fe200078e0a2f */
[----:B------:R-:W-:Y:S01]  /*21f0*/  ISETP.GE.AND P1, PT, R251, RZ, PT ;  /* 0x000000fffb00720c */ /* 0x000fe20003f26270 */
[----:B------:R-:W-:Y:S01]  /*2200*/  IMAD.HI.U32 R6, R2, R46, RZ ;  /* 0x0000002e02067227 */ /* 0x000fe200078e00ff */
[----:B------:R-:W-:Y:S01]  /*2210*/  ISETP.GT.U32.AND P0, PT, R5, R41, PT ;  /* 0x000000290500720c */ /* 0x000fe20003f04070 */
[----:B------:R-:W-:Y:S01]  /*2220*/  STL [R1+0xf78], R8 ;  /* 0x000f780801007387 */ /* 0x000fe20000100800 */
[----:B------:R-:W-:Y:S01]  /*2230*/  IABS R171, R164 ;  /* 0x000000a400ab7213 */ /* 0x000fe20000000000 */
[----:B------:R-:W-:Y:S01]  /*2240*/  @!P2 IMAD.IADD R43, R43, 0x1, -R5 ;  /* 0x000000012b2ba824 */ /* 0x000fe200078e0a05 */
[----:B------:R-:W-:Y:S01]  /*2250*/  IABS R177, R155 ;  /* 0x0000009b00b17213 */ /* 0x000fe20000000000 */
[C---:B------:R-:W-:Y:S01]  /*2260*/  IMAD R44, R5.reuse, R47, R45 ;  /* 0x0000002f052c7224 */ /* 0x040fe200078e022d */
[----:B------:R-:W-:Y:S01]  /*2270*/  IABS R45, R249 ;  /* 0x000000f9002d7213 */ /* 0x000fe20000000000 */
[----:B------:R-:W-:Y:S01]  /*2280*/  IMAD.MOV R6, RZ, RZ, -R6 ;  /* 0x000000ffff067224 */ /* 0x000fe200078e0a06 */
[----:B------:R-:W-:Y:S01]  /*2290*/  IABS R47, R245 ;  /* 0x000000f5002f7213 */ /* 0x000fe20000000000 */
[----:B-1----:R-:W-:Y:S01]  /*22a0*/  IMAD.MOV.U32 R7, RZ, RZ, R43 ;  /* 0x000000ffff077224 */ /* 0x002fe200078e002b */
[C---:B------:R-:W-:Y:S01]  /*22b0*/  ISETP.GT.U32.AND P2, PT, R5.reuse, R44, PT ;  /* 0x0000002c0500720c */ /* 0x040fe20003f44070 */
[C---:B------:R-:W-:Y:S01]  /*22c0*/  IMAD R43, R5.reuse, R6, R46 ;  /* 0x00000006052b7224 */ /* 0x040fe200078e022e */
[----:B------:R-:W-:Y:S01]  /*22d0*/  IABS R46, R244 ;  /* 0x000000f4002e7213 */ /* 0x000fe20000000000 */
[--C-:B------:R-:W-:Y:S01]  /*22e0*/  @!P6 IMAD.IADD R40, R40, 0x1, -R5.reuse ;  /* 0x000000012828e824 */ /* 0x100fe200078e0a05 */
[----:B------:R-:W-:Y:S01]  /*22f0*/  IABS R179, R165 ;  /* 0x000000a500b37213 */ /* 0x000fe20000000000 */
[----:B------:R-:W-:Y:S01]  /*2300*/  @!P5 IMAD.IADD R42, R42, 0x1, -R5 ;  /* 0x000000012a2ad824 */ /* 0x000fe200078e0a05 */
[C---:B------:R-:W-:Y:S01]  /*2310*/  ISETP.GT.U32.AND P5, PT, R5.reuse, R43, PT ;  /* 0x0000002b0500720c */ /* 0x040fe20003fa4070 */
[----:B------:R-:W-:Y:S01]  /*2320*/  @!P4 IMAD.MOV R7, RZ, RZ, -R7 ;  /* 0x000000ffff07c224 */ /* 0x000fe200078e0a07 */
[----:B------:R-:W-:Y:S01]  /*2330*/  ISETP.GT.U32.AND P6, PT, R5, R40, PT ;  /* 0x000000280500720c */ /* 0x000fe20003fc4070 */
[----:B------:R-:W-:Y:S01]  /*2340*/  IMAD.HI.U32 R6, R2, R45, RZ ;  /* 0x0000002d02067227 */ /* 0x000fe200078e00ff */
[----:B------:R-:W-:-:S02]  /*2350*/  ISETP.GE.AND P4, PT, R246, RZ, PT ;  /* 0x000000fff600720c */ /* 0x000fc40003f86270 */
[----:B------:R0:W-:Y:S01]  /*2360*/  STL [R1+0x24], R7 ;  /* 0x0000240701007387 */ /* 0x0001e20000100800 */
[--C-:B------:R-:W-:Y:S01]  /*2370*/  @!P0 IMAD.IADD R41, R41, 0x1, -R5.reuse ;  /* 0x0000000129298824 */ /* 0x100fe200078e0a05 */
[----:B------:R-:W-:Y:S01]  /*2380*/  ISETP.GE.AND P0, PT, R247, RZ, PT ;  /* 0x000000fff700720c */ /* 0x000fe20003f06270 */
[--C-:B------:R-:W-:Y:S01]  /*2390*/  @!P2 IMAD.IADD R44, R44, 0x1, -R5.reuse ;  /* 0x000000012c2ca824 */ /* 0x100fe200078e0a05 */
[----:B------:R-:W-:Y:S01]  /*23a0*/  ISETP.GE.AND P2, PT, R249, RZ, PT ;  /* 0x000000fff900720c */ /* 0x000fe20003f46270 */
[----:B------:R-:W-:Y:S01]  /*23b0*/  IMAD.MOV R6, RZ, RZ, -R6 ;  /* 0x000000ffff067224 */ /* 0x000fe200078e0a06 */
[----:B------:R-:W-:Y:S01]  /*23c0*/  IABS R137, R139 ;  /* 0x0000008b00897213 */ /* 0x000fe20000000000 */
[----:B------:R-:W-:Y:S01]  /*23d0*/  @!P5 IMAD.IADD R43, R43, 0x1, -R5 ;  /* 0x000000012b2bd824 */ /* 0x000fe200078e0a05 */
[C---:B------:R-:W-:Y:S01]  /*23e0*/  ISETP.GT.U32.AND P5, PT, R5.reuse, R44, PT ;  /* 0x0000002c0500720c */ /* 0x040fe20003fa4070 */
[----:B------:R-:W-:Y:S01]  /*23f0*/  IMAD R6, R5, R6, R45 ;  /* 0x0000000605067224 */ /* 0x000fe200078e022d */
[----:B------:R-:W-:Y:S01]  /*2400*/  IABS R163, R112 ;  /* 0x0000007000a37213 */ /* 0x000fe20000000000 */
[----:B0-----:R-:W-:Y:S01]  /*2410*/  IMAD.MOV.U32 R7, RZ, RZ, R42 ;  /* 0x000000ffff077224 */ /* 0x001fe200078e002a */
[----:B------:R-:W-:Y:S01]  /*2420*/  IABS R246, R4 ;  /* 0x0000000400f67213 */ /* 0x000fe20000000000 */
[----:B------:R-:W-:-:S02]  /*2430*/  IMAD.MOV.U32 R8, RZ, RZ, R41 ;  /* 0x000000ffff087224 */ /* 0x000fc400078e0029 */
[----:B------:R-:W-:Y:S01]  /*2440*/  @!P1 IMAD.MOV R7, RZ, RZ, -R7 ;  /* 0x000000ffff079224 */ /* 0x000fe200078e0a07 */
[C---:B------:R-:W-:Y:S01]  /*2450*/  ISETP.GT.U32.AND P1, PT, R5.reuse, R43, PT ;  /* 0x0000002b0500720c */ /* 0x040fe20003f24070 */
[--C-:B------:R-:W-:Y:S01]  /*2460*/  @!P6 IMAD.IADD R40, R40, 0x1, -R5.reuse ;  /* 0x000000012828e824 */ /* 0x100fe200078e0a05 */
[----:B------:R-:W-:Y:S01]  /*2470*/  ISETP.GE.AND P6, PT, R248, RZ, PT ;  /* 0x000000fff800720c */ /* 0x000fe20003fc6270 */
[----:B------:R-:W-:Y:S01]  /*2480*/  @!P3 IMAD.MOV R8, RZ, RZ, -R8 ;  /* 0x000000ffff08b224 */ /* 0x000fe200078e0a08 */
[----:B------:R-:W-:Y:S01]  /*2490*/  ISETP.GT.U32.AND P3, PT, R5, R6, PT ;  /* 0x000000060500720c */ /* 0x000fe20003f64070 */
[----:B------:R0:W-:Y:S01]  /*24a0*/  STL [R1+0x20], R7 ;  /* 0x0000200701007387 */ /* 0x0001e20000100800 */
[----:B------:R-:W-:Y:S01]  /*24b0*/  @!P5 IMAD.IADD R44, R44, 0x1, -R5 ;  /* 0x000000012c2cd824 */ /* 0x000fe200078e0a05 */
[----:B------:R-:W-:Y:S01]  /*24c0*/  ISETP.GE.AND P5, PT, R245, RZ, PT ;  /* 0x000000fff500720c */ /* 0x000fe20003fa6270 */
[----:B------:R-:W-:Y:S01]  /*24d0*/  IMAD.MOV.U32 R42, RZ, RZ, R47 ;  /* 0x000000ffff2a7224 */ /* 0x000fe200078e002f */
[----:B------:R-:W-:Y:S01]  /*24e0*/  STL [R1+0x1c], R8 ;  /* 0x00001c0801007387 */ /* 0x000fe20000100800 */
[----:B------:R-:W-:Y:S01]  /*24f0*/  IMAD.HI.U32 R45, R2, R46, RZ ;  /* 0x0000002e022d7227 */ /* 0x000fe200078e00ff */
[----:B------:R-:W-:-:S03]  /*2500*/  IABS R47, R243 ;  /* 0x000000f3002f7213 */ /* 0x000fc60000000000 */
[----:B------:R-:W-:-:S04]  /*2510*/  IMAD.HI.U32 R41, R2, R42, RZ ;  /* 0x0000002a02297227 */ /* 0x000fc800078e00ff */
[----:B0-----:R-:W-:Y:S02]  /*2520*/  IMAD.MOV.U32 R7, RZ, RZ, R40 ;  /* 0x000000ffff077224 */ /* 0x001fe400078e0028 */
[----:B------:R-:W-:Y:S01]  /*2530*/  @!P3 IMAD.IADD R6, R6, 0x1, -R5 ;  /* 0x000000010606b824 */ /* 0x000fe200078e0a05 */
[----:B------:R-:W-:Y:S01]  /*2540*/  ISETP.GE.AND P3, PT, R243, RZ, PT ;  /* 0x000000fff300720c */ /* 0x000fe20003f66270 */
[----:B------:R-:W-:Y:S01]  /*2550*/  @!P4 IMAD.MOV R7, RZ, RZ, -R7 ;  /* 0x000000ffff07c224 */ /* 0x000fe200078e0a07 */
[----:B------:R-:W-:Y:S01]  /*2560*/  ISETP.GE.AND P4, PT, R244, RZ, PT ;  /* 0x000000fff400720c */ /* 0x000fe20003f86270 */
[----:B------:R-:W-:Y:S02]  /*2570*/  IMAD.MOV R45, RZ, RZ, -R45 ;  /* 0x000000ffff2d7224 */ /* 0x000fe400078e0a2d */
[----:B------:R-:W-:Y:S01]  /*2580*/  @!P1 IMAD.IADD R43, R43, 0x1, -R5 ;  /* 0x000000012b2b9824 */ /* 0x000fe200078e0a05 */
[----:B------:R0:W-:Y:S01]  /*2590*/  STL [R1+0x18], R7 ;  /* 0x0000180701007387 */ /* 0x0001e20000100800 */
[----:B------:R-:W-:Y:S01]  /*25a0*/  IMAD.MOV R41, RZ, RZ, -R41 ;  /* 0x000000ffff297224 */ /* 0x000fe200078e0a29 */
[----:B------:R-:W-:Y:S01]  /*25b0*/  ISETP.GE.AND P1, PT, R242, RZ, PT ;  /* 0x000000fff200720c */ /* 0x000fe20003f26270 */
[C---:B------:R-:W-:Y:S01]  /*25c0*/  IMAD R40, R5.reuse, R45, R46 ;  /* 0x0000002d05287224 */ /* 0x040fe200078e022e */
[----:B------:R-:W-:Y:S01]  /*25d0*/  IABS R46, R241 ;  /* 0x000000f1002e7213 */ /* 0x000fe20000000000 */
[----:B------:R-:W-:Y:S01]  /*25e0*/  IMAD R45, R5, R41, R42 ;  /* 0x00000029052d7224 */ /* 0x000fe200078e022a */
[----:B------:R-:W-:Y:S01]  /*25f0*/  IABS R41, R23 ;  /* 0x0000001700297213 */ /* 0x000fe20000000000 */
[----:B------:R-:W-:-:S04]  /*2600*/  IMAD.HI.U32 R42, R2, R47, RZ ;  /* 0x0000002f022a7227 */ /* 0x000fc800078e00ff */
[----:B0-----:R-:W-:Y:S01]  /*2610*/  IMAD.MOV.U32 R7, RZ, RZ, R44 ;  /* 0x000000ffff077224 */ /* 0x001fe200078e002c */
[----:B------:R-:W-:Y:S01]  /*2620*/  IABS R44, R242 ;  /* 0x000000f2002c7213 */ /* 0x000fe20000000000 */
[----:B------:R-:W-:Y:S02]  /*2630*/  IMAD.MOV R42, RZ, RZ, -R42 ;  /* 0x000000ffff2a7224 */ /* 0x000fe400078e0a2a */
[----:B------:R-:W-:Y:S01]  /*2640*/  @!P0 IMAD.MOV R7, RZ, RZ, -R7 ;  /* 0x000000ffff078224 */ /* 0x000fe200078e0a07 */
[----:B------:R-:W-:Y:S01]  /*2650*/  ISETP.GT.U32.AND P0, PT, R5, R6, PT ;  /* 0x000000060500720c */ /* 0x000fe20003f04070 */
[----:B------:R-:W-:-:S03]  /*2660*/  IMAD.HI.U32 R48, R2, R44, RZ ;  /* 0x0000002c02307227 */ /* 0x000fc600078e00ff */
[----:B------:R0:W-:Y:S01]  /*2670*/  STL [R1+0x14], R7 ;  /* 0x0000140701007387 */ /* 0x0001e20000100800 */
[----:B------:R-:W-:Y:S02]  /*2680*/  IMAD.MOV R48, RZ, RZ, -R48 ;  /* 0x000000ffff307224 */ /* 0x000fe400078e0a30 */
[C---:B------:R-:W-:Y:S02]  /*2690*/  IMAD R47, R5.reuse, R42, R47 ;  /* 0x0000002a052f7224 */ /* 0x040fe400078e022f */
[----:B------:R-:W-:Y:S02]  /*26a0*/  IMAD R44, R5, R48, R44 ;  /* 0x00000030052c7224 */ /* 0x000fe400078e022c */
[----:B------:R-:W-:-:S04]  /*26b0*/  IMAD.HI.U32 R42, R2, R41, RZ ;  /* 0x00000029022a7227 */ /* 0x000fc800078e00ff */
[----:B0-----:R-:W-:Y:S02]  /*26c0*/  IMAD.MOV.U32 R7, RZ, RZ, R43 ;  /* 0x000000ffff077224 */ /* 0x001fe400078e002b */
[----:B------:R-:W-:Y:S01]  /*26d0*/  @!P0 IMAD.IADD R6, R6, 0x1, -R5 ;  /* 0x0000000106068824 */ /* 0x000fe200078e0a05 */
[C---:B------:R-:W-:Y:S01]  /*26e0*/  ISETP.GT.U32.AND P0, PT, R5.reuse, R45, PT ;  /* 0x0000002d0500720c */ /* 0x040fe20003f04070 */
[----:B------:R-:W-:Y:S01]  /*26f0*/  @!P6 IMAD.MOV R7, RZ, RZ, -R7 ;  /* 0x000000ffff07e224 */ /* 0x000fe200078e0a07 */
[----:B------:R-:W-:Y:S01]  /*2700*/  ISETP.GT.U32.AND P6, PT, R5, R40, PT ;  /* 0x000000280500720c */ /* 0x000fe20003fc4070 */
[----:B------:R-:W-:Y:S02]  /*2710*/  IMAD.MOV.U32 R43, RZ, RZ, R49 ;  /* 0x000000ffff2b7224 */ /* 0x000fe400078e0031 */
[C---:B------:R-:W-:Y:S01]  /*2720*/  IMAD.HI.U32 R49, R2.reuse, R46, RZ ;  /* 0x0000002e02317227 */ /* 0x040fe200078e00ff */
[----:B------:R0:W-:Y:S03]  /*2730*/  STL [R1+0x10], R7 ;  /* 0x0000100701007387 */ /* 0x0001e60000100800 */
[----:B------:R-:W-:-:S04]  /*2740*/  IMAD.HI.U32 R48, R2, R43, RZ ;  /* 0x0000002b02307227 */ /* 0x000fc800078e00ff */
[--C-:B------:R-:W-:Y:S02]  /*2750*/  @!P0 IMAD.IADD R45, R45, 0x1, -R5.reuse ;  /* 0x000000012d2d8824 */ /* 0x100fe400078e0a05 */
[----:B------:R-:W-:Y:S01]  /*2760*/  @!P6 IMAD.IADD R40, R40, 0x1, -R5 ;  /* 0x000000012828e824 */ /* 0x000fe200078e0a05 */
[C---:B------:R-:W-:Y:S01]  /*2770*/  ISETP.GT.U32.AND P6, PT, R5.reuse, R44, PT ;  /* 0x0000002c0500720c */ /* 0x040fe20003fc4070 */
[----:B0-----:R-:W-:Y:S01]  /*2780*/  IMAD.MOV.U32 R7, RZ, RZ, R6 ;  /* 0x000000ffff077224 */ /* 0x001fe200078e0006 */
[----:B------:R-:W-:Y:S01]  /*2790*/  IABS R6, R29 ;  /* 0x0000001d00067213 */ /* 0x000fe20000000000 */
[----:B------:R-:W-:Y:S01]  /*27a0*/  IMAD.MOV R49, RZ, RZ, -R49 ;  /* 0x000000ffff317224 */ /* 0x000fe200078e0a31 */
[C---:B------:R-:W-:Y:S01]  /*27b0*/  ISETP.GT.U32.AND P0, PT, R5.reuse, R40, PT ;  /* 0x000000280500720c */ /* 0x040fe20003f04070 */
[----:B------:R-:W-:Y:S01]  /*27c0*/  @!P2 IMAD.MOV R7, RZ, RZ, -R7 ;  /* 0x000000ffff07a224 */ /* 0x000fe200078e0a07 */
[----:B------:R-:W-:Y:S01]  /*27d0*/  ISETP.GT.U32.AND P2, PT, R5, R45, PT ;  /* 0x0000002d0500720c */ /* 0x000fe20003f44070 */
[----:B------:R-:W-:-:S02]  /*27e0*/  IMAD.MOV R48, RZ, RZ, -R48 ;  /* 0x000000ffff307224 */ /* 0x000fc400078e0a30 */
[C---:B------:R-:W-:Y:S01]  /*27f0*/  IMAD R46, R5.reuse, R49, R46 ;  /* 0x00000031052e7224 */ /* 0x040fe200078e022e */
[----:B------:R0:W-:Y:S01]  /*2800*/  STL [R1+0xc], R7 ;  /* 0x00000c0701007387 */ /* 0x0001e20000100800 */
[----:B------:R-:W-:Y:S02]  /*2810*/  IMAD.MOV R42, RZ, RZ, -R42 ;  /* 0x000000ffff2a7224 */ /* 0x000fe400078e0a2a */
[----:B------:R-:W-:Y:S02]  /*2820*/  @!P6 IMAD.IADD R44, R44, 0x1, -R5 ;  /* 0x000000012c2ce824 */ /* 0x000fe400078e0a05 */
[C---:B------:R-:W-:Y:S01]  /*2830*/  IMAD R43, R5.reuse, R48, R43 ;  /* 0x00000030052b7224 */ /* 0x040fe200078e022b */
[----:B------:R-:W-:Y:S01]  /*2840*/  IABS R48, R27 ;  /* 0x0000001b00307213 */ /* 0x000fe20000000000 */
[----:B------:R-:W-:Y:S01]  /*2850*/  @!P0 IMAD.IADD R40, R40, 0x1, -R5 ;  /* 0x0000000128288824 */ /* 0x000fe200078e0a05 */
[C---:B------:R-:W-:Y:S01]  /*2860*/  ISETP.GT.U32.AND P6, PT, R5.reuse, R44, PT ;  /* 0x0000002c0500720c */ /* 0x040fe20003fc4070 */
[C---:B------:R-:W-:Y:S01]  /*2870*/  IMAD R41, R5.reuse, R42, R41 ;  /* 0x0000002a05297224 */ /* 0x040fe200078e0229 */
[----:B------:R-:W-:Y:S01]  /*2880*/  ISETP.GT.U32.AND P0, PT, R5, R47, PT ;  /* 0x0000002f0500720c */ /* 0x000fe20003f04070 */
[----:B0-----:R-:W-:Y:S01]  /*2890*/  IMAD.MOV.U32 R7, RZ, RZ, R40 ;  /* 0x000000ffff077224 */ /* 0x001fe200078e0028 */
[----:B------:R-:W-:Y:S01]  /*28a0*/  IABS R42, R25 ;  /* 0x00000019002a7213 */ /* 0x000fe20000000000 */
[----:B------:R-:W-:Y:S01]  /*28b0*/  @!P2 IMAD.IADD R45, R45, 0x1, -R5 ;  /* 0x000000012d2da824 */ /* 0x000fe200078e0a05 */
[C---:B------:R-:W-:Y:S01]  /*28c0*/  ISETP.GT.U32.AND P2, PT, R5.reuse, R43, PT ;  /* 0x0000002b0500720c */ /* 0x040fe20003f44070 */
[----:B------:R-:W-:Y:S01]  /*28d0*/  @!P4 IMAD.MOV R7, RZ, RZ, -R7 ;  /* 0x000000ffff07c224 */ /* 0x000fe200078e0a07 */
[----:B------:R-:W-:Y:S01]  /*28e0*/  ISETP.GT.U32.AND P4, PT, R5, R46, PT ;  /* 0x0000002e0500720c */ /* 0x000fe20003f84070 */
[----:B------:R-:W-:-:S03]  /*28f0*/  IMAD.HI.U32 R50, R2, R42, RZ ;  /* 0x0000002a02327227 */ /* 0x000fc600078e00ff */
[----:B------:R0:W-:Y:S01]  /*2900*/  STL [R1+0x8], R7 ;  /* 0x0000080701007387 */ /* 0x0001e20000100800 */
[--C-:B------:R-:W-:Y:S01]  /*2910*/  @!P6 IMAD.IADD R44, R44, 0x1, -R5.reuse ;  /* 0x000000012c2ce824 */ /* 0x100fe200078e0a05 */
[----:B------:R-:W-:Y:S01]  /*2920*/  ISETP.GT.U32.AND P6, PT, R5, R41, PT ;  /* 0x000000290500720c */ /* 0x000fe20003fc4070 */
[----:B------:R-:W-:Y:S01]  /*2930*/  @!P0 IMAD.IADD R47, R47, 0x1, -R5 ;  /* 0x000000012f2f8824 */ /* 0x000fe200078e0a05 */
[----:B------:R-:W-:Y:S01]  /*2940*/  ISETP.GE.AND P0, PT, R241, RZ, PT ;  /* 0x000000fff100720c */ /* 0x000fe20003f06270 */
[----:B------:R-:W-:Y:S01]  /*2950*/  IMAD.HI.U32 R40, R2, R48, RZ ;  /* 0x0000003002287227 */ /* 0x000fe200078e00ff */
[----:B------:R-:W-:-:S03]  /*2960*/  IABS R241, R147 ;  /* 0x0000009300f17213 */ /* 0x000fc60000000000 */
[--C-:B------:R-:W-:Y:S01]  /*2970*/  @!P4 IMAD.IADD R46, R46, 0x1, -R5.reuse ;  /* 0x000000012e2ec824 */ /* 0x100fe200078e0a05 */
[----:B------:R-:W-:Y:S01]  /*2980*/  ISETP.GT.U32.AND P4, PT, R5, R47, PT ;  /* 0x0000002f0500720c */ /* 0x000fe20003f84070 */
[----:B------:R-:W-:Y:S02]  /*2990*/  @!P2 IMAD.IADD R43, R43, 0x1, -R5 ;  /* 0x000000012b2ba824 */ /* 0x000fe400078e0a05 */
[----:B------:R-:W-:Y:S01]  /*29a0*/  IMAD.MOV R50, RZ, RZ, -R50 ;  /* 0x000000ffff327224 */ /* 0x000fe200078e0a32 */
[----:B------:R-:W-:Y:S01]  /*29b0*/  ISETP.GT.U32.AND P2, PT, R5, R46, PT ;  /* 0x0000002e0500720c */ /* 0x000fe20003f44070 */
[----:B0-----:R-:W-:Y:S01]  /*29c0*/  IMAD.MOV.U32 R7, RZ, RZ, R45 ;  /* 0x000000ffff077224 */ /* 0x001fe200078e002d */
[----:B------:R-:W-:Y:S01]  /*29d0*/  IABS R45, R33 ;  /* 0x00000021002d7213 */ /* 0x000fe20000000000 */
[----:B------:R-:W-:Y:S01]  /*29e0*/  @!P6 IMAD.IADD R41, R41, 0x1, -R5 ;  /* 0x000000012929e824 */ /* 0x000fe200078e0a05 */
[----:B------:R-:W-:Y:S01]  /*29f0*/  ISETP.GT.U32.AND P6, PT, R5, R43, PT ;  /* 0x0000002b0500720c */ /* 0x000fe20003fc4070 */
[----:B------:R-:W-:-:S02]  /*2a00*/  IMAD.MOV R40, RZ, RZ, -R40 ;  /* 0x000000ffff287224 */ /* 0x000fc400078e0a28 */
[C---:B------:R-:W-:Y:S01]  /*2a10*/  IMAD R42, R5.reuse, R50, R42 ;  /* 0x00000032052a7224 */ /* 0x040fe200078e022a */
[----:B------:R-:W-:Y:S01]  /*2a20*/  IABS R50, R234 ;  /* 0x000000ea00327213 */ /* 0x000fe20000000000 */
[----:B------:R-:W-:Y:S01]  /*2a30*/  @!P5 IMAD.MOV R7, RZ, RZ, -R7 ;  /* 0x000000ffff07d224 */ /* 0x000fe200078e0a07 */
[C---:B------:R-:W-:Y:S01]  /*2a40*/  ISETP.GT.U32.AND P5, PT, R5.reuse, R41, PT ;  /* 0x000000290500720c */ /* 0x040fe20003fa4070 */
[----:B------:R-:W-:Y:S01]  /*2a50*/  IMAD.MOV.U32 R8, RZ, RZ, R44 ;  /* 0x000000ffff087224 */ /* 0x000fe200078e002c */
[----:B------:R-:W-:Y:S01]  /*2a60*/  IABS R44, R31 ;  /* 0x0000001f002c7213 */ /* 0x000fe20000000000 */
[C---:B------:R-:W-:Y:S01]  /*2a70*/  IMAD R40, R5.reuse, R40, R48 ;  /* 0x0000002805287224 */ /* 0x040fe200078e0230 */
[----:B------:R-:W-:Y:S01]  /*2a80*/  IABS R48, R238 ;  /* 0x000000ee00307213 */ /* 0x000fe20000000000 */
[----:B------:R-:W-:Y:S01]  /*2a90*/  @!P1 IMAD.MOV R8, RZ, RZ, -R8 ;  /* 0x000000ffff089224 */ /* 0x000fe200078e0a08 */
[----:B------:R-:W-:Y:S01]  /*2aa0*/  ISETP.GT.U32.AND P1, PT, R5, R42, PT ;  /* 0x0000002a0500720c */ /* 0x000fe20003f24070 */
[--C-:B------:R-:W-:Y:S01]  /*2ab0*/  @!P4 IMAD.IADD R47, R47, 0x1, -R5.reuse ;  /* 0x000000012f2fc824 */ /* 0x100fe200078e0a05 */
[----:B------:R-:W-:Y:S01]  /*2ac0*/  ISETP.GT.U32.AND P4, PT, R5, R40, PT ;  /* 0x000000280500720c */ /* 0x000fe20003f84070 */
[----:B------:R-:W-:Y:S01]  /*2ad0*/  @!P2 IMAD.IADD R46, R46, 0x1, -R5 ;  /* 0x000000012e2ea824 */ /* 0x000fe200078e0a05 */
[----:B------:R-:W-:Y:S01]  /*2ae0*/  ISETP.GE.AND P2, PT, R21, RZ, PT ;  /* 0x000000ff1500720c */ /* 0x000fe20003f46270 */
[C---:B------:R-:W-:Y:S01]  /*2af0*/  IMAD.HI.U32 R21, R2.reuse, R44, RZ ;  /* 0x0000002c02157227 */ /* 0x040fe200078e00ff */
[----:B------:R0:W-:Y:S03]  /*2b00*/  STL [R1+0x4], R7 ;  /* 0x0000040701007387 */ /* 0x0001e60000100800 */
[----:B------:R-:W-:Y:S01]  /*2b10*/  IMAD.HI.U32 R49, R2, R6, RZ ;  /* 0x0000000602317227 */ /* 0x000fe200078e00ff */
[----:B------:R-:W-:Y:S03]  /*2b20*/  STL [R1+0xf7c], R8 ;  /* 0x000f7c0801007387 */ /* 0x000fe60000100800 */
[----:B------:R-:W-:-:S02]  /*2b30*/  IMAD.MOV R21, RZ, RZ, -R21 ;  /* 0x000000ffff157224 */ /* 0x000fc400078e0a15 */
[----:B------:R-:W-:Y:S02]  /*2b40*/  IMAD.MOV R49, RZ, RZ, -R49 ;  /* 0x000000ffff317224 */ /* 0x000fe400078e0a31 */
[----:B------:R-:W-:Y:S01]  /*2b50*/  @!P5 IMAD.IADD R41, R41, 0x1, -R5 ;  /* 0x000000012929d824 */ /* 0x000fe200078e0a05 */
[----:B------:R-:W-:Y:S01]  /*2b60*/  ISETP.GE.AND P5, PT, R23, RZ, PT ;  /* 0x000000ff1700720c */ /* 0x000fe20003fa6270 */
[----:B------:R-:W-:-:S04]  /*2b70*/  IMAD.HI.U32 R23, R2, R45, RZ ;  /* 0x0000002d02177227 */ /* 0x000fc800078e00ff */
[C---:B------:R-:W-:Y:S02]  /*2b80*/  IMAD R44, R5.reuse, R21, R44 ;  /* 0x00000015052c7224 */ /* 0x040fe400078e022c */
[----:B------:R-:W-:Y:S02]  /*2b90*/  IMAD R6, R5, R49, R6 ;  /* 0x0000003105067224 */ /* 0x000fe400078e0206 */
[----:B------:R-:W-:Y:S01]  /*2ba0*/  @!P1 IMAD.IADD R42, R42, 0x1, -R5 ;  /* 0x000000012a2a9824 */ /* 0x000fe200078e0a05 */
[----:B------:R-:W-:Y:S01]  /*2bb0*/  ISETP.GE.AND P1, PT, R25, RZ, PT ;  /* 0x000000ff1900720c */ /* 0x000fe20003f26270 */
[----:B------:R-:W-:Y:S02]  /*2bc0*/  IMAD.MOV.U32 R21, RZ, RZ, R47 ;  /* 0x000000ffff157224 */ /* 0x000fe400078e002f */
[----:B------:R-:W-:Y:S02]  /*2bd0*/  IMAD.MOV R47, RZ, RZ, -R23 ;  /* 0x000000ffff2f7224 */ /* 0x000fe400078e0a17 */
[--C-:B------:R-:W-:Y:S01]  /*2be0*/  @!P4 IMAD.IADD R40, R40, 0x1, -R5.reuse ;  /* 0x000000012828c824 */ /* 0x100fe200078e0a05 */
[----:B------:R-:W-:Y:S01]  /*2bf0*/  ISETP.GE.AND P4, PT, R27, RZ, PT ;  /* 0x000000ff1b00720c */ /* 0x000fe20003f86270 */
[----:B------:R-:W-:Y:S01]  /*2c00*/  IMAD.MOV.U32 R23, RZ, RZ, R46 ;  /* 0x000000ffff177224 */ /* 0x000fe200078e002e */
[----:B------:R-:W-:Y:S01]  /*2c10*/  IABS R46, R35 ;  /* 0x00000023002e7213 */ /* 0x000fe20000000000 */
[----:B------:R-:W-:Y:S01]  /*2c20*/  @!P6 IMAD.IADD R43, R43, 0x1, -R5 ;  /* 0x000000012b2be824 */ /* 0x000fe200078e0a05 */
[C---:B------:R-:W-:Y:S01]  /*2c30*/  ISETP.GT.U32.AND P6, PT, R5.reuse, R6, PT ;  /* 0x000000060500720c */ /* 0x040fe20003fc4070 */
[----:B------:R-:W-:Y:S01]  /*2c40*/  @!P3 IMAD.MOV R21, RZ, RZ, -R21 ;  /* 0x000000ffff15b224 */ /* 0x000fe200078e0a15 */
[C---:B------:R-:W-:Y:S01]  /*2c50*/  ISETP.GT.U32.AND P3, PT, R5.reuse, R42, PT ;  /* 0x0000002a0500720c */ /* 0x040fe20003f64070 */
[----:B------:R-:W-:Y:S01]  /*2c60*/  @!P0 IMAD.MOV R23, RZ, RZ, -R23 ;  /* 0x000000ffff178224 */ /* 0x000fe200078e0a17 */
[C---:B------:R-:W-:Y:S01]  /*2c70*/  ISETP.GT.U32.AND P0, PT, R5.reuse, R40, PT ;  /* 0x000000280500720c */ /* 0x040fe20003f04070 */
[----:B------:R-:W-:Y:S01]  /*2c80*/  IMAD.MOV.U32 R25, RZ, RZ, R43 ;  /* 0x000000ffff197224 */ /* 0x000fe200078e002b */
[----:B------:R-:W-:Y:S01]  /*2c90*/  IABS R43, R240 ;  /* 0x000000f0002b7213 */ /* 0x000fe20000000000 */
[C---:B------:R-:W-:Y:S01]  /*2ca0*/  IMAD R45, R5.reuse, R47, R45 ;  /* 0x0000002f052d7224 */ /* 0x040fe200078e022d */
[----:B------:R-:W-:Y:S01]  /*2cb0*/  STL [R1+0xf80], R21 ;  /* 0x000f801501007387 */ /* 0x000fe20000100800 */
[----:B------:R-:W-:Y:S01]  /*2cc0*/  @!P2 IMAD.MOV R25, RZ, RZ, -R25 ;  /* 0x000000ffff19a224 */ /* 0x000fe200078e0a19 */
[----:B------:R-:W-:Y:S01]  /*2cd0*/  ISETP.GT.U32.AND P2, PT, R5, R44, PT ;  /* 0x0000002c0500720c */ /* 0x000fe20003f44070 */
[----:B------:R-:W-:Y:S01]  /*2ce0*/  IMAD.MOV.U32 R27, RZ, RZ, R41 ;  /* 0x000000ffff1b7224 */ /* 0x000fe200078e0029 */
[----:B------:R-:W-:Y:S01]  /*2cf0*/  STL [R1+0xf84], R23 ;  /* 0x000f841701007387 */ /* 0x000fe20000100800 */
[----:B------:R-:W-:-:S02]  /*2d00*/  @!P6 IMAD.IADD R6, R6, 0x1, -R5 ;  /* 0x000000010606e824 */ /* 0x000fc400078e0a05 */
[--C-:B------:R-:W-:Y:S01]  /*2d10*/  @!P3 IMAD.IADD R42, R42, 0x1, -R5.reuse ;  /* 0x000000012a2ab824 */ /* 0x100fe200078e0a05 */
[----:B------:R-:W-:Y:S01]  /*2d20*/  ISETP.GT.U32.AND P3, PT, R5, R45, PT ;  /* 0x0000002d0500720c */ /* 0x000fe20003f64070 */
[----:B------:R-:W-:Y:S01]  /*2d30*/  @!P0 IMAD.IADD R40, R40, 0x1, -R5 ;  /* 0x0000000128288824 */ /* 0x000fe200078e0a05 */
[----:B------:R-:W-:Y:S01]  /*2d40*/  ISETP.GE.AND P0, PT, R31, RZ, PT ;  /* 0x000000ff1f00720c */ /* 0x000fe20003f06270 */
[----:B------:R-:W-:Y:S01]  /*2d50*/  IMAD.HI.U32 R31, R2, R43, RZ ;  /* 0x0000002b021f7227 */ /* 0x000fe200078e00ff */
[C---:B------:R-:W-:Y:S01]  /*2d60*/  ISETP.GT.U32.AND P6, PT, R5.reuse, R6, PT ;  /* 0x000000060500720c */ /* 0x040fe20003fc4070 */
[----:B------:R-:W-:Y:S02]  /*2d70*/  STL [R1+0xf88], R25 ;  /* 0x000f881901007387 */ /* 0x000fe40000100800 */
[----:B------:R-:W-:Y:S02]  /*2d80*/  IMAD.MOV R31, RZ, RZ, -R31 ;  /* 0x000000ffff1f7224 */ /* 0x000fe400078e0a1f */
[----:B------:R-:W-:Y:S01]  /*2d90*/  @!P2 IMAD.IADD R44, R44, 0x1, -R5 ;  /* 0x000000012c2ca824 */ /* 0x000fe200078e0a05 */
[----:B------:R-:W-:Y:S01]  /*2da0*/  ISETP.GE.AND P2, PT, R240, RZ, PT ;  /* 0x000000fff000720c */ /* 0x000fe20003f46270 */
[----:B------:R-:W-:-:S02]  /*2db0*/  IMAD R41, R5, R31, R43 ;  /* 0x0000001f05297224 */ /* 0x000fc400078e022b */
[----:B------:R-:W-:Y:S01]  /*2dc0*/  @!P3 IMAD.IADD R45, R45, 0x1, -R5 ;  /* 0x000000012d2db824 */ /* 0x000fe200078e0a05 */
[----:B------:R-:W-:Y:S01]  /*2dd0*/  ISETP.GT.U32.AND P3, PT, R5, R44, PT ;  /* 0x0000002c0500720c */ /* 0x000fe20003f64070 */
[----:B------:R-:W-:Y:S02]  /*2de0*/  IMAD.MOV.U32 R31, RZ, RZ, R40 ;  /* 0x000000ffff1f7224 */ /* 0x000fe400078e0028 */
[----:B------:R-:W-:Y:S01]  /*2df0*/  @!P5 IMAD.MOV R27, RZ, RZ, -R27 ;  /* 0x000000ffff1bd224 */ /* 0x000fe200078e0a1b */
[----:B------:R-:W-:Y:S01]  /*2e00*/  ISETP.GE.AND P5, PT, R29, RZ, PT ;  /* 0x000000ff1d00720c */ /* 0x000fe20003fa6270 */
[----:B------:R-:W-:Y:S01]  /*2e10*/  @!P6 IMAD.IADD R6, R6, 0x1, -R5 ;  /* 0x000000010606e824 */ /* 0x000fe200078e0a05 */
[----:B------:R-:W-:Y:S01]  /*2e20*/  ISETP.GE.AND P6, PT, R33, RZ, PT ;  /* 0x000000ff2100720c */ /* 0x000fe20003fc6270 */
[----:B------:R-:W-:Y:S01]  /*2e30*/  @!P4 IMAD.MOV R31, RZ, RZ, -R31 ;  /* 0x000000ffff1fc224 */ /* 0x000fe200078e0a1f */
[C---:B------:R-:W-:Y:S01]  /*2e40*/  ISETP.GT.U32.AND P4, PT, R5.reuse, R41, PT ;  /* 0x000000290500720c */ /* 0x040fe20003f84070 */
[----:B------:R-:W-:Y:S01]  /*2e50*/  IMAD.MOV.U32 R29, RZ, RZ, R42 ;  /* 0x000000ffff1d7224 */ /* 0x000fe200078e002a */
[----:B------:R-:W-:Y:S01]  /*2e60*/  IABS R33, R239 ;  /* 0x000000ef00217213 */ /* 0x000fe20000000000 */
[----:B------:R-:W-:Y:S01]  /*2e70*/  IMAD.HI.U32 R43, R2, R46, RZ ;  /* 0x0000002e022b7227 */ /* 0x000fe200078e00ff */
[----:B------:R1:W-:Y:S03]  /*2e80*/  STL [R1+0xf8c], R27 ;  /* 0x000f8c1b01007387 */ /* 0x0003e60000100800 */
[----:B------:R-:W-:Y:S01]  /*2e90*/  @!P1 IMAD.MOV R29, RZ, RZ, -R29 ;  /* 0x000000ffff1d9224 */ /* 0x000fe200078e0a1d */
[----:B------:R-:W-:Y:S01]  /*2ea0*/  ISETP.GT.U32.AND P1, PT, R5, R45, PT ;  /* 0x0000002d0500720c */ /* 0x000fe20003f24070 */
[----:B------:R-:W-:-:S02]  /*2eb0*/  IMAD.MOV.U32 R42, RZ, RZ, R33 ;  /* 0x000000ffff2a7224 */ /* 0x000fc400078e0021 */
[----:B------:R-:W-:Y:S01]  /*2ec0*/  IMAD.MOV.U32 R33, RZ, RZ, R6 ;  /* 0x000000ffff217224 */ /* 0x000fe200078e0006 */
[----:B------:R2:W-:Y:S01]  /*2ed0*/  STL [R1+0xf90], R29 ;  /* 0x000f901d01007387 */ /* 0x0005e20000100800 */
[----:B------:R-:W-:Y:S01]  /*2ee0*/  @!P3 IMAD.IADD R44, R44, 0x1, -R5 ;  /* 0x000000012c2cb824 */ /* 0x000fe200078e0a05 */
[----:B------:R-:W-:Y:S01]  /*2ef0*/  ISETP.GE.AND P3, PT, R239, RZ, PT ;  /* 0x000000ffef00720c */ /* 0x000fe20003f66270 */
[----:B------:R-:W-:Y:S01]  /*2f00*/  @!P5 IMAD.MOV R33, RZ, RZ, -R33 ;  /* 0x000000ffff21d224 */ /* 0x000fe200078e0a21 */
[----:B------:R-:W-:Y:S01]  /*2f10*/  ISETP.GE.AND P5, PT, R35, RZ, PT ;  /* 0x000000ff2300720c */ /* 0x000fe20003fa6270 */
[----:B------:R-:W-:Y:S01]  /*2f20*/  IMAD.MOV.U32 R35, RZ, RZ, R44 ;  /* 0x000000ffff237224 */ /* 0x000fe200078e002c */
[----:B------:R-:W-:Y:S01]  /*2f30*/  IABS R44, R37 ;  /* 0x00000025002c7213 */ /* 0x000fe20000000000 */
[----:B------:R-:W-:Y:S01]  /*2f40*/  @!P4 IMAD.IADD R41, R41, 0x1, -R5 ;  /* 0x000000012929c824 */ /* 0x000fe200078e0a05 */
[----:B------:R-:W-:Y:S01]  /*2f50*/  ISETP.GE.AND P4, PT, R39, RZ, PT ;  /* 0x000000ff2700720c */ /* 0x000fe20003f86270 */
[----:B------:R-:W-:Y:S01]  /*2f60*/  @!P0 IMAD.MOV R35, RZ, RZ, -R35 ;  /* 0x000000ffff238224 */ /* 0x000fe200078e0a23 */
[----:B------:R-:W-:Y:S01]  /*2f70*/  IABS R239, R145 ;  /* 0x0000009100ef7213 */ /* 0x000fe20000000000 */
[----:B------:R-:W-:Y:S01]  /*2f80*/  IMAD.HI.U32 R40, R2, R42, RZ ;  /* 0x0000002a02287227 */ /* 0x000fe200078e00ff */
[----:B------:R-:W-:-:S03]  /*2f90*/  ISETP.GT.U32.AND P0, PT, R5, R41, PT ;  /* 0x000000290500720c */ /* 0x000fc60003f04070 */
[----:B------:R-:W-:Y:S02]  /*2fa0*/  IMAD.MOV R43, RZ, RZ, -R43 ;  /* 0x000000ffff2b7224 */ /* 0x000fe400078e0a2b */
[----:B------:R-:W-:Y:S01]  /*2fb0*/  @!P1 IMAD.IADD R45, R45, 0x1, -R5 ;  /* 0x000000012d2d9824 */ /* 0x000fe200078e0a05 */
[----:B------:R-:W-:Y:S01]  /*2fc0*/  ISETP.GE.AND P1, PT, R37, RZ, PT ;  /* 0x000000ff2500720c */ /* 0x000fe20003f26270 */
[----:B------:R-:W-:Y:S02]  /*2fd0*/  IMAD.MOV R40, RZ, RZ, -R40 ;  /* 0x000000ffff287224 */ /* 0x000fe400078e0a28 */
[C---:B------:R-:W-:Y:S01]  /*2fe0*/  IMAD R6, R5.reuse, R43, R46 ;  /* 0x0000002b05067224 */ /* 0x040fe200078e022e */
[----:B------:R-:W-:Y:S01]  /*2ff0*/  IABS R46, R39 ;  /* 0x00000027002e7213 */ /* 0x000fe20000000000 */
[----:B------:R-:W-:Y:S02]  /*3000*/  IMAD.MOV.U32 R37, RZ, RZ, R45 ;  /* 0x000000ffff257224 */ /* 0x000fe400078e002d */
[----:B------:R-:W-:-:S02]  /*3010*/  IMAD R42, R5, R40, R42 ;  /* 0x00000028052a7224 */ /* 0x000fc400078e022a */
[----:B------:R-:W-:Y:S01]  /*3020*/  @!P6 IMAD.MOV R37, RZ, RZ, -R37 ;  /* 0x000000ffff25e224 */ /* 0x000fe200078e0a25 */
[----:B------:R-:W-:Y:S01]  /*3030*/  ISETP.GT.U32.AND P6, PT, R5, R6, PT ;  /* 0x000000060500720c */ /* 0x000fe20003fc4070 */
[----:B------:R-:W-:Y:S01]  /*3040*/  @!P0 IMAD.IADD R41, R41, 0x1, -R5 ;  /* 0x0000000129298824 */ /* 0x000fe200078e0a05 */
[----:B------:R-:W-:Y:S01]  /*3050*/  ISETP.GT.U32.AND P0, PT, R5, R42, PT ;  /* 0x0000002a0500720c */ /* 0x000fe20003f04070 */
[----:B------:R-:W-:-:S04]  /*3060*/  IMAD.HI.U32 R39, R2, R46, RZ ;  /* 0x0000002e02277227 */ /* 0x000fc800078e00ff */
[----:B------:R-:W-:-:S04]  /*3070*/  IMAD.HI.U32 R40, R2, R44, RZ ;  /* 0x0000002c02287227 */ /* 0x000fc800078e00ff */
[----:B------:R-:W-:Y:S02]  /*3080*/  IMAD.MOV R39, RZ, RZ, -R39 ;  /* 0x000000ffff277224 */ /* 0x000fe400078e0a27 */
[----:B------:R-:W-:Y:S02]  /*3090*/  IMAD.MOV R40, RZ, RZ, -R40 ;  /* 0x000000ffff287224 */ /* 0x000fe400078e0a28 */
[----:B------:R-:W-:Y:S02]  /*30a0*/  @!P6 IMAD.IADD R6, R6, 0x1, -R5 ;  /* 0x000000010606e824 */ /* 0x000fe400078e0a05 */
[----:B------:R-:W-:Y:S02]  /*30b0*/  IMAD R46, R5, R39, R46 ;  /* 0x00000027052e7224 */ /* 0x000fe400078e022e */
[----:B------:R-:W-:-:S04]  /*30c0*/  IMAD.HI.U32 R39, R2, R52, RZ ;  /* 0x0000003402277227 */ /* 0x000fc800078e00ff */
[C---:B------:R-:W-:Y:S02]  /*30d0*/  IMAD R44, R5.reuse, R40, R44 ;  /* 0x00000028052c7224 */ /* 0x040fe400078e022c */
[----:B------:R-:W-:Y:S01]  /*30e0*/  @!P0 IMAD.IADD R42, R42, 0x1, -R5 ;  /* 0x000000012a2a8824 */ /* 0x000fe200078e0a05 */
[C---:B------:R-:W-:Y:S01]  /*30f0*/  ISETP.GT.U32.AND P0, PT, R5.reuse, R6, PT ;  /* 0x000000060500720c */ /* 0x040fe20003f04070 */
[----:B------:R-:W-:Y:S01]  /*3100*/  IMAD.MOV R39, RZ, RZ, -R39 ;  /* 0x000000ffff277224 */ /* 0x000fe200078e0a27 */
[----:B------:R-:W-:Y:S01]  /*3110*/  ISETP.GT.U32.AND P6, PT, R5, R44, PT ;  /* 0x0000002c0500720c */ /* 0x000fe20003fc4070 */
[----:B------:R-:W-:-:S04]  /*3120*/  IMAD.HI.U32 R43, R2, R48, RZ ;  /* 0x00000030022b7227 */ /* 0x000fc800078e00ff */
[----:B------:R-:W-:Y:S02]  /*3130*/  IMAD R52, R5, R39, R52 ;  /* 0x0000002705347224 */ /* 0x000fe400078e0234 */
[----:B------:R-:W-:Y:S02]  /*3140*/  IMAD.MOV.U32 R39, RZ, RZ, R41 ;  /* 0x000000ffff277224 */ /* 0x000fe400078e0029 */
[----:B------:R-:W-:-:S04]  /*3150*/  IMAD.HI.U32 R40, R2, R50, RZ ;  /* 0x0000003202287227 */ /* 0x000fc800078e00ff */
[----:B------:R-:W-:Y:S01]  /*3160*/  @!P2 IMAD.MOV R39, RZ, RZ, -R39 ;  /* 0x000000ffff27a224 */ /* 0x000fe200078e0a27 */
[C---:B------:R-:W-:Y:S01]  /*3170*/  ISETP.GT.U32.AND P2, PT, R5.reuse, R42, PT ;  /* 0x0000002a0500720c */ /* 0x040fe20003f44070 */
[----:B------:R-:W-:Y:S02]  /*3180*/  IMAD.MOV R43, RZ, RZ, -R43 ;  /* 0x000000ffff2b7224 */ /* 0x000fe400078e0a2b */
[--C-:B------:R-:W-:Y:S01]  /*3190*/  @!P0 IMAD.IADD R6, R6, 0x1, -R5.reuse ;  /* 0x0000000106068824 */ /* 0x100fe200078e0a05 */
[C---:B------:R-:W-:Y:S01]  /*31a0*/  ISETP.GT.U32.AND P0, PT, R5.reuse, R46, PT ;  /* 0x0000002e0500720c */ /* 0x040fe20003f04070 */
[----:B------:R-:W-:Y:S02]  /*31b0*/  IMAD.MOV R40, RZ, RZ, -R40 ;  /* 0x000000ffff287224 */ /* 0x000fe400078e0a28 */
[----:B------:R-:W-:Y:S02]  /*31c0*/  IMAD R48, R5, R43, R48 ;  /* 0x0000002b05307224 */ /* 0x000fe400078e0230 */
[----:B------:R-:W-:-:S02]  /*31d0*/  @!P6 IMAD.IADD R44, R44, 0x1, -R5 ;  /* 0x000000012c2ce824 */ /* 0x000fc400078e0a05 */
[----:B------:R-:W-:Y:S02]  /*31e0*/  IMAD.MOV.U32 R41, RZ, RZ, R6 ;  /* 0x000000ffff297224 */ /* 0x000fe400078e0006 */
[C---:B------:R-:W-:Y:S01]  /*31f0*/  IMAD R50, R5.reuse, R40, R50 ;  /* 0x0000002805327224 */ /* 0x040fe200078e0232 */
[C---:B------:R-:W-:Y:S01]  /*3200*/  ISETP.GT.U32.AND P6, PT, R5.reuse, R44, PT ;  /* 0x0000002c0500720c */ /* 0x040fe20003fc4070 */
[----:B------:R-:W-:Y:S01]  /*3210*/  @!P5 IMAD.MOV R41, RZ, RZ, -R41 ;  /* 0x000000ffff29d224 */ /* 0x000fe200078e0a29 */
[C---:B------:R-:W-:Y:S01]  /*3220*/  ISETP.GT.U32.AND P5, PT, R5.reuse, R48, PT ;  /* 0x000000300500720c */ /* 0x040fe20003fa4070 */
[----:B------:R-:W-:Y:S01]  /*3230*/  @!P2 IMAD.IADD R42, R42, 0x1, -R5 ;  /* 0x000000012a2aa824 */ /* 0x000fe200078e0a05 */
[----:B------:R-:W-:Y:S01]  /*3240*/  ISETP.GT.U32.AND P2, PT, R5, R50, PT ;  /* 0x000000320500720c */ /* 0x000fe20003f44070 */
[----:B------:R-:W-:-:S04]  /*3250*/  IMAD.HI.U32 R43, R2, R54, RZ ;  /* 0x00000036022b7227 */ /* 0x000fc800078e00ff */
[----:B------:R-:W-:Y:S02]  /*3260*/  IMAD.MOV R43, RZ, RZ, -R43 ;  /* 0x000000ffff2b7224 */ /* 0x000fe400078e0a2b */
[--C-:B------:R-:W-:Y:S01]  /*3270*/  @!P0 IMAD.IADD R46, R46, 0x1, -R5.reuse ;  /* 0x000000012e2e8824 */ /* 0x100fe200078e0a05 */
[----:B------:R-:W-:Y:S01]  /*3280*/  ISETP.GE.AND P0, PT, R238, RZ, PT ;  /* 0x000000ffee00720c */ /* 0x000fe20003f06270 */
[--C-:B------:R-:W-:Y:S01]  /*3290*/  @!P6 IMAD.IADD R44, R44, 0x1, -R5.reuse ;  /* 0x000000012c2ce824 */ /* 0x100fe200078e0a05 */
[C---:B------:R-:W-:Y:S01]  /*32a0*/  ISETP.GT.U32.AND P6, PT, R5.reuse, R52, PT ;  /* 0x000000340500720c */ /* 0x040fe20003fc4070 */
[C---:B------:R-:W-:Y:S02]  /*32b0*/  IMAD R54, R5.reuse, R43, R54 ;  /* 0x0000002b05367224 */ /* 0x040fe400078e0236 */
[----:B------:R-:W-:Y:S01]  /*32c0*/  @!P5 IMAD.IADD R48, R48, 0x1, -R5 ;  /* 0x000000013030d824 */ /* 0x000fe200078e0a05 */
[----:B------:R-:W-:Y:S01]  /*32d0*/  ISETP.GT.U32.AND P5, PT, R5, R46, PT ;  /* 0x0000002e0500720c */ /* 0x000fe20003fa4070 */
[----:B------:R-:W-:-:S04]  /*32e0*/  IMAD.HI.U32 R40, R2, R56, RZ ;  /* 0x0000003802287227 */ /* 0x000fc800078e00ff */
[----:B------:R-:W-:Y:S01]  /*32f0*/  @!P2 IMAD.IADD R50, R50, 0x1, -R5 ;  /* 0x000000013232a824 */ /* 0x000fe200078e0a05 */
[C---:B------:R-:W-:Y:S01]  /*3300*/  ISETP.GT.U32.AND P2, PT, R5.reuse, R48, PT ;  /* 0x000000300500720c */ /* 0x040fe20003f44070 */
[----:B------:R-:W-:Y:S01]  /*3310*/  @!P1 IMAD.MOV R44, RZ, RZ, -R44 ;  /* 0x000000ffff2c9224 */ /* 0x000fe200078e0a2c */
[----:B------:R-:W-:Y:S01]  /*3320*/  ISETP.GT.U32.AND P1, PT, R5, R54, PT ;  /* 0x000000360500720c */ /* 0x000fe20003f24070 */
[----:B------:R-:W-:Y:S02]  /*3330*/  IMAD.MOV R40, RZ, RZ, -R40 ;  /* 0x000000ffff287224 */ /* 0x000fe400078e0a28 */
[----:B------:R-:W-:-:S04]  /*3340*/  IMAD.HI.U32 R6, R2, R58, RZ ;  /* 0x0000003a02067227 */ /* 0x000fc800078e00ff */
[C---:B------:R-:W-:Y:S02]  /*3350*/  IMAD R56, R5.reuse, R40, R56 ;  /* 0x0000002805387224 */ /* 0x040fe400078e0238 */
[----:B------:R-:W-:Y:S02]  /*3360*/  IMAD.MOV R6, RZ, RZ, -R6 ;  /* 0x000000ffff067224 */ /* 0x000fe400078e0a06 */
[--C-:B------:R-:W-:Y:S01]  /*3370*/  @!P6 IMAD.IADD R52, R52, 0x1, -R5.reuse ;  /* 0x000000013434e824 */ /* 0x100fe200078e0a05 */
[C---:B------:R-:W-:Y:S01]  /*3380*/  ISETP.GT.U32.AND P6, PT, R5.reuse, R50, PT ;  /* 0x000000320500720c */ /* 0x040fe20003fc4070 */
[--C-:B------:R-:W-:Y:S01]  /*3390*/  @!P5 IMAD.IADD R46, R46, 0x1, -R5.reuse ;  /* 0x000000012e2ed824 */ /* 0x100fe200078e0a05 */
[C---:B------:R-:W-:Y:S01]  /*33a0*/  ISETP.GT.U32.AND P5, PT, R5.reuse, R56, PT ;  /* 0x000000380500720c */ /* 0x040fe20003fa4070 */
[----:B------:R-:W-:Y:S01]  /*33b0*/  IMAD R58, R5, R6, R58 ;  /* 0x00000006053a7224 */ /* 0x000fe200078e023a */
[----:B------:R-:W-:Y:S01]  /*33c0*/  IABS R6, R232 ;  /* 0x000000e800067213 */ /* 0x000fe20000000000 */
[--C-:B------:R-:W-:Y:S01]  /*33d0*/  @!P2 IMAD.IADD R48, R48, 0x1, -R5.reuse ;  /* 0x000000013030a824 */ /* 0x100fe200078e0a05 */
[----:B------:R-:W-:Y:S01]  /*33e0*/  ISETP.GE.AND P2, PT, R234, RZ, PT ;  /* 0x000000ffea00720c */ /* 0x000fe20003f46270 */
[----:B------:R-:W-:Y:S01]  /*33f0*/  @!P1 IMAD.IADD R54, R54, 0x1, -R5 ;  /* 0x0000000136369824 */ /* 0x000fe200078e0a05 */
[----:B------:R-:W-:Y:S01]  /*3400*/  ISETP.GE.AND P1, PT, R236, RZ, PT ;  /* 0x000000ffec00720c */ /* 0x000fe20003f26270 */
[----:B------:R-:W-:-:S04]  /*3410*/  IMAD.HI.U32 R40, R2, R60, RZ ;  /* 0x0000003c02287227 */ /* 0x000fc800078e00ff */
[----:B------:R-:W-:Y:S01]  /*3420*/  @!P4 IMAD.MOV R46, RZ, RZ, -R46 ;  /* 0x000000ffff2ec224 */ /* 0x000fe200078e0a2e */
[----:B------:R-:W-:Y:S01]  /*3430*/  ISETP.GT.U32.AND P4, PT, R5, R54, PT ;  /* 0x000000360500720c */ /* 0x000fe20003f84070 */
[----:B------:R-:W-:Y:S02]  /*3440*/  IMAD.MOV R43, RZ, RZ, -R40 ;  /* 0x000000ffff2b7224 */ /* 0x000fe400078e0a28 */
[----:B------:R-:W-:-:S04]  /*3450*/  IMAD.HI.U32 R40, R2, R6, RZ ;  /* 0x0000000602287227 */ /* 0x000fc800078e00ff */
[--C-:B------:R-:W-:Y:S01]  /*3460*/  @!P6 IMAD.IADD R50, R50, 0x1, -R5.reuse ;  /* 0x000000013232e824 */ /* 0x100fe200078e0a05 */
[----:B------:R-:W-:Y:S01]  /*3470*/  ISETP.GT.U32.AND P6, PT, R5, R58, PT ;  /* 0x0000003a0500720c */ /* 0x000fe20003fc4070 */
[----:B------:R-:W-:Y:S01]  /*3480*/  @!P5 IMAD.IADD R56, R56, 0x1, -R5 ;  /* 0x000000013838d824 */ /* 0x000fe200078e0a05 */
[----:B------:R-:W-:Y:S01]  /*3490*/  ISETP.GE.AND P5, PT, R237, RZ, PT ;  /* 0x000000ffed00720c */ /* 0x000fe20003fa6270 */
[C---:B------:R-:W-:Y:S01]  /*34a0*/  IMAD R60, R5.reuse, R43, R60 ;  /* 0x0000002b053c7224 */ /* 0x040fe200078e023c */
[----:B------:R-:W-:Y:S01]  /*34b0*/  IABS R43, R233 ;  /* 0x000000e9002b7213 */ /* 0x000fe20000000000 */
[----:B------:R-:W-:Y:S01]  /*34c0*/  IMAD.MOV R40, RZ, RZ, -R40 ;  /* 0x000000ffff287224 */ /* 0x000fe200078e0a28 */
[----:B------:R-:W-:Y:S01]  /*34d0*/  IABS R237, R151 ;  /* 0x0000009700ed7213 */ /* 0x000fe20000000000 */
[----:B------:R-:W-:Y:S01]  /*34e0*/  @!P0 IMAD.MOV R48, RZ, RZ, -R48 ;  /* 0x000000ffff308224 */ /* 0x000fe200078e0a30 */
[C---:B------:R-:W-:Y:S01]  /*34f0*/  ISETP.GT.U32.AND P0, PT, R5.reuse, R56, PT ;  /* 0x000000380500720c */ /* 0x040fe20003f04070 */
[----:B------:R-:W-:Y:S01]  /*3500*/  @!P2 IMAD.MOV R50, RZ, RZ, -R50 ;  /* 0x000000ffff32a224 */ /* 0x000fe200078e0a32 */
[C---:B------:R-:W-:Y:S01]  /*3510*/  ISETP.GT.U32.AND P2, PT, R5.reuse, R60, PT ;  /* 0x0000003c0500720c */ /* 0x040fe20003f44070 */
[----:B------:R-:W-:-:S02]  /*3520*/  IMAD R6, R5, R40, R6 ;  /* 0x0000002805067224 */ /* 0x000fc400078e0206 */
[----:B------:R-:W-:Y:S02]  /*3530*/  @!P4 IMAD.IADD R54, R54, 0x1, -R5 ;  /* 0x000000013636c824 */ /* 0x000fe400078e0a05 */
[----:B------:R-:W-:Y:S01]  /*3540*/  IMAD.HI.U32 R40, R2, R43, RZ ;  /* 0x0000002b02287227 */ /* 0x000fe200078e00ff */
[----:B------:R-:W-:-:S03]  /*3550*/  ISETP.GT.U32.AND P4, PT, R5, R6, PT ;  /* 0x000000060500720c */ /* 0x000fc60003f84070 */
[----:B------:R-:W-:Y:S02]  /*3560*/  IMAD.MOV R40, RZ, RZ, -R40 ;  /* 0x000000ffff287224 */ /* 0x000fe400078e0a28 */
[--C-:B------:R-:W-:Y:S02]  /*3570*/  @!P6 IMAD.IADD R58, R58, 0x1, -R5.reuse ;  /* 0x000000013a3ae824 */ /* 0x100fe400078e0a05 */
[--C-:B------:R-:W-:Y:S01]  /*3580*/  @!P0 IMAD.IADD R56, R56, 0x1, -R5.reuse ;  /* 0x0000000138388824 */ /* 0x100fe200078e0a05 */
[----:B------:R-:W-:Y:S01]  /*3590*/  ISETP.GE.AND P0, PT, R231, RZ, PT ;  /* 0x000000ffe700720c */ /* 0x000fe20003f06270 */
[----:B------:R-:W-:Y:S01]  /*35a0*/  @!P2 IMAD.IADD R60, R60, 0x1, -R5 ;  /* 0x000000013c3ca824 */ /* 0x000fe200078e0a05 */
[C---:B------:R-:W-:Y:S01]  /*35b0*/  ISETP.GT.U32.AND P6, PT, R5.reuse, R58, PT ;  /* 0x0000003a0500720c */ /* 0x040fe20003fc4070 */
[----:B------:R-:W-:Y:S01]  /*35c0*/  IMAD R64, R5, R40, R43 ;  /* 0x0000002805407224 */ /* 0x000fe200078e022b */
[----:B------:R-:W-:Y:S01]  /*35d0*/  ISETP.GE.AND P2, PT, R233, RZ, PT ;  /* 0x000000ffe900720c */ /* 0x000fe20003f46270 */
[----:B------:R-:W-:Y:S01]  /*35e0*/  @!P4 IMAD.IADD R6, R6, 0x1, -R5 ;  /* 0x000000010606c824 */ /* 0x000fe200078e0a05 */
[C---:B------:R-:W-:Y:S01]  /*35f0*/  ISETP.GT.U32.AND P4, PT, R5.reuse, R60, PT ;  /* 0x0000003c0500720c */ /* 0x040fe20003f84070 */
[----:B------:R-:W-:Y:S01]  /*3600*/  @!P5 IMAD.MOV R56, RZ, RZ, -R56 ;  /* 0x000000ffff38d224 */ /* 0x000fe200078e0a38 */
[C---:B------:R-:W-:Y:S01]  /*3610*/  ISETP.GT.U32.AND P5, PT, R5.reuse, R64, PT ;  /* 0x000000400500720c */ /* 0x040fe20003fa4070 */
[----:B------:R-:W-:Y:S01]  /*3620*/  @!P1 IMAD.MOV R54, RZ, RZ, -R54 ;  /* 0x000000ffff369224 */ /* 0x000fe200078e0a36 */
[C---:B------:R-:W-:Y:S01]  /*3630*/  ISETP.GT.U32.AND P1, PT, R5.reuse, R6, PT ;  /* 0x000000060500720c */ /* 0x040fe20003f24070 */
[----:B------:R-:W-:Y:S01]  /*3640*/  @!P3 IMAD.MOV R42, RZ, RZ, -R42 ;  /* 0x000000ffff2ab224 */ /* 0x000fe200078e0a2a */
[----:B------:R-:W-:Y:S01]  /*3650*/  ISETP.GT.U32.AND P3, PT, R5, R52, PT ;  /* 0x000000340500720c */ /* 0x000fe20003f64070 */
[----:B------:R-:W-:Y:S01]  /*3660*/  IMAD.HI.U32 R40, R2, R66, RZ ;  /* 0x0000004202287227 */ /* 0x000fe200078e00ff */
[----:B------:R-:W-:-:S02]  /*3670*/  IABS R231, R0 ;  /* 0x0000000000e77213 */ /* 0x000fc40000000000 */
[----:B------:R-:W-:Y:S01]  /*3680*/  IABS R233, R143 ;  /* 0x0000008f00e97213 */ /* 0x000fe20000000000 */
[--C-:B------:R-:W-:Y:S01]  /*3690*/  @!P6 IMAD.IADD R58, R58, 0x1, -R5.reuse ;  /* 0x000000013a3ae824 */ /* 0x100fe200078e0a05 */
[----:B------:R-:W-:Y:S01]  /*36a0*/  ISETP.GE.AND P6, PT, R232, RZ, PT ;  /* 0x000000ffe800720c */ /* 0x000fe20003fc6270 */
[--C-:B------:R-:W-:Y:S01]  /*36b0*/  @!P4 IMAD.IADD R60, R60, 0x1, -R5.reuse ;  /* 0x000000013c3cc824 */ /* 0x100fe200078e0a05 */
[----:B------:R-:W-:Y:S01]  /*36c0*/  ISETP.GE.AND P4, PT, R229, RZ, PT ;  /* 0x000000ffe500720c */ /* 0x000fe20003f86270 */
[----:B------:R-:W-:Y:S01]  /*36d0*/  @!P5 IMAD.IADD R64, R64, 0x1, -R5 ;  /* 0x000000014040d824 */ /* 0x000fe200078e0a05 */
[----:B------:R-:W-:Y:S01]  /*36e0*/  ISETP.GE.AND P5, PT, R227, RZ, PT ;  /* 0x000000ffe300720c */ /* 0x000fe20003fa6270 */
[----:B------:R-:W-:Y:S01]  /*36f0*/  @!P0 IMAD.MOV R60, RZ, RZ, -R60 ;  /* 0x000000ffff3c8224 */ /* 0x000fe200078e0a3c */
[----:B------:R-:W-:Y:S01]  /*3700*/  IABS R227, R9 ;  /* 0x0000000900e37213 */ /* 0x000fe20000000000 */
[----:B------:R-:W-:Y:S01]  /*3710*/  IMAD.HI.U32 R43, R2, R68, RZ ;  /* 0x00000044022b7227 */ /* 0x000fe200078e00ff */
[----:B------:R-:W-:-:S02]  /*3720*/  ISETP.GT.U32.AND P0, PT, R5, R64, PT ;  /* 0x000000400500720c */ /* 0x000fc40003f04070 */
[----:B------:R-:W-:Y:S01]  /*3730*/  IABS R229, R3 ;  /* 0x0000000300e57213 */ /* 0x000fe20000000000 */
[----:B------:R-:W-:Y:S02]  /*3740*/  IMAD.MOV R40, RZ, RZ, -R40 ;  /* 0x000000ffff287224 */ /* 0x000fe400078e0a28 */
[--C-:B------:R-:W-:Y:S01]  /*3750*/  @!P1 IMAD.IADD R6, R6, 0x1, -R5.reuse ;  /* 0x0000000106069824 */ /* 0x100fe200078e0a05 */
[----:B------:R-:W-:Y:S01]  /*3760*/  ISETP.GE.AND P1, PT, R226, RZ, PT ;  /* 0x000000ffe200720c */ /* 0x000fe20003f26270 */
[----:B------:R-:W-:Y:S01]  /*3770*/  @!P3 IMAD.IADD R52, R52, 0x1, -R5 ;  /* 0x000000013434b824 */ /* 0x000fe200078e0a05 */
[----:B------:R-:W-:Y:S01]  /*3780*/  ISETP.GE.AND P3, PT, R235, RZ, PT ;  /* 0x000000ffeb00720c */ /* 0x000fe20003f66270 */
[----:B------:R-:W-:Y:S01]  /*3790*/  IMAD.MOV R43, RZ, RZ, -R43 ;  /* 0x000000ffff2b7224 */ /* 0x000fe200078e0a2b */
[----:B------:R-:W-:Y:S01]  /*37a0*/  IABS R235, R149 ;  /* 0x0000009500eb7213 */ /* 0x000fe20000000000 */
[----:B------:R-:W-:Y:S02]  /*37b0*/  IMAD R66, R5, R40, R66 ;  /* 0x0000002805427224 */ /* 0x000fe400078e0242 */
[----:B------:R-:W-:-:S02]  /*37c0*/  IMAD.MOV.U32 R62, RZ, RZ, R6 ;  /* 0x000000ffff3e7224 */ /* 0x000fc400078e0006 */
[C---:B------:R-:W-:Y:S02]  /*37d0*/  IMAD R68, R5.reuse, R43, R68 ;  /* 0x0000002b05447224 */ /* 0x040fe400078e0244 */
[----:B------:R-:W-:Y:S01]  /*37e0*/  @!P6 IMAD.MOV R62, RZ, RZ, -R62 ;  /* 0x000000ffff3ee224 */ /* 0x000fe200078e0a3e */
[C---:B------:R-:W-:Y:S01]  /*37f0*/  ISETP.GT.U32.AND P6, PT, R5.reuse, R66, PT ;  /* 0x000000420500720c */ /* 0x040fe20003fc4070 */
[----:B------:R-:W-:Y:S01]  /*3800*/  @!P0 IMAD.IADD R64, R64, 0x1, -R5 ;  /* 0x0000000140408824 */ /* 0x000fe200078e0a05 */
[----:B------:R-:W-:Y:S01]  /*3810*/  ISETP.GT.U32.AND P0, PT, R5, R68, PT ;  /* 0x000000440500720c */ /* 0x000fe20003f04070 */
[----:B------:R-:W-:-:S04]  /*3820*/  IMAD.HI.U32 R40, R2, R70, RZ ;  /* 0x0000004602287227 */ /* 0x000fc800078e00ff */
[----:B------:R-:W-:Y:S01]  /*3830*/  @!P3 IMAD.MOV R52, RZ, RZ, -R52 ;  /* 0x000000ffff34b224 */ /* 0x000fe200078e0a34 */
[----:B------:R-:W-:Y:S01]  /*3840*/  ISETP.GE.AND P3, PT, R230, RZ, PT ;  /* 0x000000ffe600720c */ /* 0x000fe20003f66270 */
[----:B------:R-:W-:Y:S02]  /*3850*/  IMAD.MOV R40, RZ, RZ, -R40 ;  /* 0x000000ffff287224 */ /* 0x000fe400078e0a28 */
[----:B------:R-:W-:-:S04]  /*3860*/  IMAD.HI.U32 R6, R2, R72, RZ ;  /* 0x0000004802067227 */ /* 0x000fc800078e00ff */
[C---:B------:R-:W-:Y:S02]  /*3870*/  IMAD R70, R5.reuse, R40, R70 ;  /* 0x0000002805467224 */ /* 0x040fe400078e0246 */
[--C-:B------:R-:W-:Y:S02]  /*3880*/  @!P6 IMAD.IADD R66, R66, 0x1, -R5.reuse ;  /* 0x000000014242e824 */ /* 0x100fe400078e0a05 */
[----:B------:R-:W-:Y:S01]  /*3890*/  @!P0 IMAD.IADD R68, R68, 0x1, -R5 ;  /* 0x0000000144448824 */ /* 0x000fe200078e0a05 */
[C---:B------:R-:W-:Y:S01]  /*38a0*/  ISETP.GT.U32.AND P6, PT, R5.reuse, R70, PT ;  /* 0x000000460500720c */ /* 0x040fe20003fc4070 */
[----:B------:R-:W-:Y:S01]  /*38b0*/  @!P3 IMAD.MOV R58, RZ, RZ, -R58 ;  /* 0x000000ffff3ab224 */ /* 0x000fe200078e0a3a */
[----:B------:R-:W-:Y:S01]  /*38c0*/  ISETP.GT.U32.AND P0, PT, R5, R66, PT ;  /* 0x000000420500720c */ /* 0x000fe20003f04070 */
[----:B------:R-:W-:Y:S01]  /*38d0*/  IMAD.MOV R6, RZ, RZ, -R6 ;  /* 0x000000ffff067224 */ /* 0x000fe200078e0a06 */
[----:B------:R-:W-:Y:S01]  /*38e0*/  ISETP.GE.AND P3, PT, R228, RZ, PT ;  /* 0x000000ffe400720c */ /* 0x000fe20003f66270 */
[----:B------:R-:W-:-:S04]  /*38f0*/  IMAD.HI.U32 R43, R2, R74, RZ ;  /* 0x0000004a022b7227 */ /* 0x000fc800078e00ff */
[----:B------:R-:W-:Y:S01]  /*3900*/  @!P2 IMAD.MOV R64, RZ, RZ, -R64 ;  /* 0x000000ffff40a224 */ /* 0x000fe200078e0a40 */
[C---:B------:R-:W-:Y:S01]  /*3910*/  ISETP.GT.U32.AND P2, PT, R5.reuse, R68, PT ;  /* 0x000000440500720c */ /* 0x040fe20003f44070 */
[----:B------:R-:W-:Y:S02]  /*3920*/  IMAD R72, R5, R6, R72 ;  /* 0x0000000605487224 */ /* 0x000fe400078e0248 */
[----:B------:R-:W-:-:S04]  /*3930*/  IMAD.HI.U32 R40, R2, R76, RZ ;  /* 0x0000004c02287227 */ /* 0x000fc800078e00ff */
[----:B------:R-:W-:Y:S02]  /*3940*/  IMAD.MOV R43, RZ, RZ, -R43 ;  /* 0x000000ffff2b7224 */ /* 0x000fe400078e0a2b */
[----:B------:R-:W-:Y:S02]  /*3950*/  IMAD.MOV R40, RZ, RZ, -R40 ;  /* 0x000000ffff287224 */ /* 0x000fe400078e0a28 */
[C---:B------:R-:W-:Y:S02]  /*3960*/  IMAD R74, R5.reuse, R43, R74 ;  /* 0x0000002b054a7224 */ /* 0x040fe400078e024a */
[--C-:B------:R-:W-:Y:S02]  /*3970*/  @!P6 IMAD.IADD R70, R70, 0x1, -R5.reuse ;  /* 0x000000014646e824 */ /* 0x100fe400078e0a05 */
[----:B------:R-:W-:Y:S01]  /*3980*/  @!P0 IMAD.IADD R66, R66, 0x1, -R5 ;  /* 0x0000000142428824 */ /* 0x000fe200078e0a05 */
[C---:B------:R-:W-:Y:S01]  /*3990*/  ISETP.GT.U32.AND P0, PT, R5.reuse, R72, PT ;  /* 0x000000480500720c */ /* 0x040fe20003f04070 */
[C---:B------:R-:W-:Y:S01]  /*39a0*/  IMAD R76, R5.reuse, R40, R76 ;  /* 0x00000028054c7224 */ /* 0x040fe200078e024c */
[C---:B------:R-:W-:Y:S01]  /*39b0*/  ISETP.GT.U32.AND P6, PT, R5.reuse, R70, PT ;  /* 0x000000460500720c */ /* 0x040fe20003fc4070 */
[----:B------:R-:W-:Y:S01]  /*39c0*/  @!P3 IMAD.MOV R66, RZ, RZ, -R66 ;  /* 0x000000ffff42b224 */ /* 0x000fe200078e0a42 */
[----:B------:R-:W-:Y:S01]  /*39d0*/  ISETP.GT.U32.AND P3, PT, R5, R74, PT ;  /* 0x0000004a0500720c */ /* 0x000fe20003f64070 */
[----:B------:R-:W-:-:S04]  /*39e0*/  IMAD.HI.U32 R6, R2, R78, RZ ;  /* 0x0000004e02067227 */ /* 0x000fc800078e00ff */
[----:B------:R-:W-:Y:S01]  /*39f0*/  @!P2 IMAD.IADD R68, R68, 0x1, -R5 ;  /* 0x000000014444a824 */ /* 0x000fe200078e0a05 */
[----:B------:R-:W-:Y:S01]  /*3a00*/  ISETP.GT.U32.AND P2, PT, R5, R76, PT ;  /* 0x0000004c0500720c */ /* 0x000fe20003f44070 */
[----:B------:R-:W-:Y:S02]  /*3a10*/  IMAD.MOV R6, RZ, RZ, -R6 ;  /* 0x000000ffff067224 */ /* 0x000fe400078e0a06 */
[----:B------:R-:W-:-:S04]  /*3a20*/  IMAD.HI.U32 R43, R2, R80, RZ ;  /* 0x00000050022b7227 */ /* 0x000fc800078e00ff */
[----:B------:R-:W-:Y:S02]  /*3a30*/  IMAD R78, R5, R6, R78 ;  /* 0x00000006054e7224 */ /* 0x000fe400078e024e */
[----:B------:R-:W-:Y:S02]  /*3a40*/  IMAD.MOV R43, RZ, RZ, -R43 ;  /* 0x000000ffff2b7224 */ /* 0x000fe400078e0a2b */
[--C-:B------:R-:W-:Y:S01]  /*3a50*/  @!P0 IMAD.IADD R72, R72, 0x1, -R5.reuse ;  /* 0x0000000148488824 */ /* 0x100fe200078e0a05 */
[----:B------:R-:W-:Y:S01]  /*3a60*/  ISETP.GE.AND P0, PT, R225, RZ, PT ;  /* 0x000000ffe100720c */ /* 0x000fe20003f06270 */
[--C-:B------:R-:W-:Y:S01]  /*3a70*/  @!P6 IMAD.IADD R70, R70, 0x1, -R5.reuse ;  /* 0x000000014646e824 */ /* 0x100fe200078e0a05 */
[C---:B------:R-:W-:Y:S01]  /*3a80*/  ISETP.GT.U32.AND P6, PT, R5.reuse, R78, PT ;  /* 0x0000004e0500720c */ /* 0x040fe20003fc4070 */
[C---:B------:R-:W-:Y:S01]  /*3a90*/  IMAD R80, R5.reuse, R43, R80 ;  /* 0x0000002b05507224 */ /* 0x040fe200078e0250 */
[----:B------:R-:W-:Y:S01]  /*3aa0*/  IABS R225, R10 ;  /* 0x0000000a00e17213 */ /* 0x000fe20000000000 */
        /* <DEDUP_REMOVED lines=21> */
[----:B------:R-:W-:Y:S01]  /*3c00*/  IMAD.HI.U32 R40, R2, R86, RZ ;  /* 0x0000005602287227 */ /* 0x000fe200078e00ff */
[----:B------:R-:W-:-:S02]  /*3c10*/  IABS R221, R12 ;  /* 0x0000000c00dd7213 */ /* 0x000fc40000000000 */
[----:B------:R-:W-:Y:S01]  /*3c20*/  IABS R223, R11 ;  /* 0x0000000b00df7213 */ /* 0x000fe20000000000 */
[----:B------:R-:W-:Y:S01]  /*3c30*/  @!P5 IMAD.MOV R72, RZ, RZ, -R72 ;  /* 0x000000ffff48d224 */ /* 0x000fe200078e0a48 */
[----:B------:R-:W-:Y:S01]  /*3c40*/  ISETP.GT.U32.AND P5, PT, R5, R80, PT ;  /* 0x000000500500720c */ /* 0x000fe20003fa4070 */
[----:B------:R-:W-:Y:S02]  /*3c50*/  IMAD.MOV R43, RZ, RZ, -R40 ;  /* 0x000000ffff2b7224 */ /* 0x000fe400078e0a28 */
[----:B------:R-:W-:-:S04]  /*3c60*/  IMAD.HI.U32 R40, R2, R6, RZ ;  /* 0x0000000602287227 */ /* 0x000fc800078e00ff */
[--C-:B------:R-:W-:Y:S01]  /*3c70*/  @!P6 IMAD.IADD R76, R76, 0x1, -R5.reuse ;  /* 0x000000014c4ce824 */ /* 0x100fe200078e0a05 */
[C---:B------:R-:W-:Y:S01]  /*3c80*/  ISETP.GT.U32.AND P6, PT, R5.reuse, R84, PT ;  /* 0x000000540500720c */ /* 0x040fe20003fc4070 */
[----:B------:R-:W-:Y:S01]  /*3c90*/  @!P3 IMAD.IADD R82, R82, 0x1, -R5 ;  /* 0x000000015252b824 */ /* 0x000fe200078e0a05 */
[----:B------:R-:W-:Y:S01]  /*3ca0*/  ISETP.GE.AND P3, PT, R224, RZ, PT ;  /* 0x000000ffe000720c */ /* 0x000fe20003f66270 */
[C---:B------:R-:W-:Y:S01]  /*3cb0*/  IMAD R86, R5.reuse, R43, R86 ;  /* 0x0000002b05567224 */ /* 0x040fe200078e0256 */
[----:B------:R-:W-:Y:S01]  /*3cc0*/  IABS R43, R220 ;  /* 0x000000dc002b7213 */ /* 0x000fe20000000000 */
[----:B------:R-:W-:Y:S02]  /*3cd0*/  IMAD.MOV R40, RZ, RZ, -R40 ;  /* 0x000000ffff287224 */ /* 0x000fe400078e0a28 */
        /* <DEDUP_REMOVED lines=14> */
[C---:B------:R-:W-:Y:S01]  /*3dc0*/  IMAD R90, R5.reuse, R40, R43 ;  /* 0x00000028055a7224 */ /* 0x040fe200078e022b */
        /* <DEDUP_REMOVED lines=9> */
[----:B------:R-:W-:-:S04]  /*3e60*/  IMAD.HI.U32 R40, R2, R92, RZ ;  /* 0x0000005c02287227 */ /* 0x000fc800078e00ff */
        /* <DEDUP_REMOVED lines=9> */
[----:B------:R-:W-:-:S03]  /*3f00*/  ISETP.GT.U32.AND P0, PT, R5, R90, PT ;  /* 0x0000005a0500720c */ /* 0x000fc60003f04070 */
        /* <DEDUP_REMOVED lines=47> */
[C---:B------:R-:W-:Y:S02]  /*4200*/  IMAD R104, R5.reuse, R6, R104 ;  /* 0x0000000605687224 */ /* 0x040fe400078e0268 */
[----:B------:R-:W-:Y:S02]  /*4210*/  IMAD.MOV R43, RZ, RZ, -R43 ;  /* 0x000000ffff2b7224 */ /* 0x000fe400078e0a2b */
[--C-:B------:R-:W-:Y:S01]  /*4220*/  @!P0 IMAD.IADD R98, R98, 0x1, -R5.reuse ;  /* 0x0000000162628824 */ /* 0x100fe200078e0a05 */
[----:B------:R-:W-:Y:S01]  /*4230*/  ISETP.GE.AND P0, PT, R212, RZ, PT ;  /* 0x000000ffd400720c */ /* 0x000fe20003f06270 */
[----:B------:R-:W-:Y:S01]  /*4240*/  @!P6 IMAD.IADD R96, R96, 0x1, -R5 ;  /* 0x000000016060e824 */ /* 0x000fe200078e0a05 */
        /* <DEDUP_REMOVED lines=15> */
[----:B------:R-:W-:Y:S01]  /*4340*/  @!P4 IMAD.IADD R98, R98, 0x1, -R5 ;  /* 0x000000016262c824 */ /* 0x000fe200078e0a05 */
        /* <DEDUP_REMOVED lines=69> */
[----:B------:R-:W-:Y:S01]  /*47a0*/  ISETP.GT.U32.AND P6, PT, R5, R117, PT ;  /* 0x000000750500720c */ /* 0x000fe20003fc4070 */
[----:B------:R-:W-:Y:S01]  /*47b0*/  @!P0 IMAD.IADD R115, R115, 0x1, -R5 ;  /* 0x0000000173738824 */ /* 0x000fe200078e0a05 */
[----:B------:R-:W-:Y:S01]  /*47c0*/  ISETP.GT.U32.AND P0, PT, R5, R119, PT ;  /* 0x000000770500720c */ /* 0x000fe20003f04070 */
[----:B------:R-:W-:-:S04]  /*47d0*/  IMAD.HI.U32 R40, R2, R121, RZ ;  /* 0x0000007902287227 */ /* 0x000fc800078e00ff */
[----:B------:R-:W-:Y:S01]  /*47e0*/  @!P5 IMAD.MOV R104, RZ, RZ, -R104 ;  /* 0x000000ffff68d224 */ /* 0x000fe200078e0a68 */
[----:B------:R-:W-:Y:S01]  /*47f0*/  ISETP.GE.AND P5, PT, R204, RZ, PT ;  /* 0x000000ffcc00720c */ /* 0x000fe20003fa6270 */
[----:B------:R-:W-:Y:S02]  /*4800*/  IMAD.MOV R40, RZ, RZ, -R40 ;  /* 0x000000ffff287224 */ /* 0x000fe400078e0a28 */
[----:B------:R-:W-:-:S04]  /*4810*/  IMAD.HI.U32 R6, R2, R123, RZ ;  /* 0x0000007b02067227 */ /* 0x000fc800078e00ff */
[----:B------:R-:W-:Y:S02]  /*4820*/  IMAD R121, R5, R40, R121 ;  /* 0x0000002805797224 */ /* 0x000fe400078e0279 */
        /* <DEDUP_REMOVED lines=14> */
[----:B------:R-:W-:Y:S02]  /*4910*/  IMAD R125, R5, R43, R125 ;  /* 0x0000002b057d7224 */ /* 0x000fe400078e027d */
        /* <DEDUP_REMOVED lines=16> */
[----:B------:R-:W-:Y:S01]  /*4a20*/  @!P6 IMAD.IADD R121, R121, 0x1, -R5 ;  /* 0x000000017979e824 */ /* 0x000fe200078e0a05 */
[C---:B------:R-:W-:Y:S01]  /*4a30*/  ISETP.GT.U32.AND P6, PT, R5.reuse, R129, PT ;  /* 0x000000810500720c */ /* 0x040fe20003fc4070 */
[----:B------:R-:W-:Y:S01]  /*4a40*/  IMAD R131, R5, R43, R131 ;  /* 0x0000002b05837224 */ /* 0x000fe200078e0283 */
        /* <DEDUP_REMOVED lines=10> */
[----:B------:R-:W-:Y:S02]  /*4af0*/  IMAD R133, R5, R40, R133 ;  /* 0x0000002805857224 */ /* 0x000fe400078e0285 */
[----:B------:R-:W-:Y:S02]  /*4b00*/  IMAD.MOV R6, RZ, RZ, -R6 ;  /* 0x000000ffff067224 */ /* 0x000fe400078e0a06 */
[--C-:B------:R-:W-:Y:S01]  /*4b10*/  @!P6 IMAD.IADD R129, R129, 0x1, -R5.reuse ;  /* 0x000000018181e824 */ /* 0x100fe200078e0a05 */
[----:B------:R-:W-:Y:S01]  /*4b20*/  ISETP.GT.U32.AND P6, PT, R5, R127, PT ;  /* 0x0000007f0500720c */ /* 0x000fe20003fc4070 */
        /* <DEDUP_REMOVED lines=47> */
[----:B------:R-:W-:-:S03]  /*4e20*/  IABS R192, R128 ;  /* 0x0000008000c07213 */ /* 0x000fc60000000000 */
        /* <DEDUP_REMOVED lines=17> */
[C---:B------:R-:W-:Y:S01]  /*4f40*/  IMAD R142, R5.reuse, R40, R142 ;  /* 0x00000028058e7224 */ /* 0x040fe200078e028e */
[----:B------:R-:W-:Y:S01]  /*4f50*/  IABS R40, R152 ;  /* 0x0000009800287213 */ /* 0x000fe20000000000 */
[----:B------:R-:W-:Y:S01]  /*4f60*/  IMAD.MOV.U32 R138, RZ, RZ, R6 ;  /* 0x000000ffff8a7224 */ /* 0x000fe200078e0006 */
[----:B------:R-:W-:Y:S01]  /*4f70*/  IABS R6, R154 ;  /* 0x0000009a00067213 */ /* 0x000fe20000000000 */
[----:B------:R-:W-:-:S02]  /*4f80*/  IMAD R144, R5, R43, R144 ;  /* 0x0000002b05907224 */ /* 0x000fc400078e0290 */
[----:B------:R-:W-:Y:S01]  /*4f90*/  @!P6 IMAD.MOV R138, RZ, RZ, -R138 ;  /* 0x000000ffff8ae224 */ /* 0x000fe200078e0a8a */
[----:B------:R-:W-:Y:S01]  /*4fa0*/  ISETP.GT.U32.AND P6, PT, R5, R142, PT ;  /* 0x0000008e0500720c */ /* 0x000fe20003fc4070 */
[----:B------:R-:W-:-:S04]  /*4fb0*/  IMAD.HI.U32 R45, R2, R146, RZ ;  /* 0x00000092022d7227 */ /* 0x000fc800078e00ff */
[----:B------:R-:W-:Y:S01]  /*4fc0*/  @!P0 IMAD.IADD R140, R140, 0x1, -R5 ;  /* 0x000000018c8c8824 */ /* 0x000fe200078e0a05 */
[----:B------:R-:W-:Y:S01]  /*4fd0*/  ISETP.GT.U32.AND P0, PT, R5, R144, PT ;  /* 0x000000900500720c */ /* 0x000fe20003f04070 */
[----:B------:R-:W-:Y:S02]  /*4fe0*/  IMAD.MOV R45, RZ, RZ, -R45 ;  /* 0x000000ffff2d7224 */ /* 0x000fe400078e0a2d */
[----:B------:R-:W-:Y:S01]  /*4ff0*/  @!P3 IMAD.MOV R129, RZ, RZ, -R129 ;  /* 0x000000ffff81b224 */ /* 0x000fe200078e0a81 */
[----:B------:R-:W-:Y:S01]  /*5000*/  ISETP.GE.AND P3, PT, R191, RZ, PT ;  /* 0x000000ffbf00720c */ /* 0x000fe20003f66270 */
[C---:B------:R-:W-:Y:S02]  /*5010*/  IMAD R146, R5.reuse, R45, R146 ;  /* 0x0000002d05927224 */ /* 0x040fe400078e0292 */
[----:B------:R-:W-:Y:S02]  /*5020*/  @!P6 IMAD.IADD R142, R142, 0x1, -R5 ;  /* 0x000000018e8ee824 */ /* 0x000fe400078e0a05 */
[----:B------:R-:W-:Y:S01]  /*5030*/  IMAD.HI.U32 R43, R2, R148, RZ ;  /* 0x00000094022b7227 */ /* 0x000fe200078e00ff */
[----:B------:R-:W-:-:S03]  /*5040*/  ISETP.GT.U32.AND P6, PT, R5, R146, PT ;  /* 0x000000920500720c */ /* 0x000fc60003fc4070 */
[----:B------:R-:W-:Y:S01]  /*5050*/  @!P0 IMAD.IADD R144, R144, 0x1, -R5 ;  /* 0x0000000190908824 */ /* 0x000fe200078e0a05 */
[----:B------:R-:W-:Y:S01]  /*5060*/  ISETP.GT.U32.AND P0, PT, R5, R142, PT ;  /* 0x0000008e0500720c */ /* 0x000fe20003f04070 */
[----:B------:R-:W-:Y:S02]  /*5070*/  IMAD.MOV R43, RZ, RZ, -R43 ;  /* 0x000000ffff2b7224 */ /* 0x000fe400078e0a2b */
[----:B------:R-:W-:Y:S01]  /*5080*/  @!P3 IMAD.MOV R135, RZ, RZ, -R135 ;  /* 0x000000ffff87b224 */ /* 0x000fe200078e0a87 */
[----:B------:R-:W-:Y:S01]  /*5090*/  ISETP.GE.AND P3, PT, R189, RZ, PT ;  /* 0x000000ffbd00720c */ /* 0x000fe20003f66270 */
[----:B------:R-:W-:-:S04]  /*50a0*/  IMAD.HI.U32 R47, R2, R150, RZ ;  /* 0x00000096022f7227 */ /* 0x000fc800078e00ff */
[----:B------:R-:W-:Y:S01]  /*50b0*/  @!P2 IMAD.MOV R140, RZ, RZ, -R140 ;  /* 0x000000ffff8ca224 */ /* 0x000fe200078e0a8c */
[C---:B------:R-:W-:Y:S01]  /*50c0*/  ISETP.GT.U32.AND P2, PT, R5.reuse, R144, PT ;  /* 0x000000900500720c */ /* 0x040fe20003f44070 */
[----:B------:R-:W-:Y:S02]  /*50d0*/  IMAD R148, R5, R43, R148 ;  /* 0x0000002b05947224 */ /* 0x000fe400078e0294 */
[----:B------:R-:W-:-:S04]  /*50e0*/  IMAD.HI.U32 R45, R2, R40, RZ ;  /* 0x00000028022d7227 */ /* 0x000fc800078e00ff */
[----:B------:R-:W-:Y:S02]  /*50f0*/  IMAD.MOV R47, RZ, RZ, -R47 ;  /* 0x000000ffff2f7224 */ /* 0x000fe400078e0a2f */
[----:B------:R-:W-:Y:S02]  /*5100*/  @!P6 IMAD.IADD R146, R146, 0x1, -R5 ;  /* 0x000000019292e824 */ /* 0x000fe400078e0a05 */
[----:B------:R-:W-:Y:S02]  /*5110*/  IMAD.MOV R45, RZ, RZ, -R45 ;  /* 0x000000ffff2d7224 */ /* 0x000fe400078e0a2d */
[C---:B------:R-:W-:Y:S01]  /*5120*/  IMAD R150, R5.reuse, R47, R150 ;  /* 0x0000002f05967224 */ /* 0x040fe200078e0296 */
[C---:B------:R-:W-:Y:S01]  /*5130*/  ISETP.GT.U32.AND P6, PT, R5.reuse, R146, PT ;  /* 0x000000920500720c */ /* 0x040fe20003fc4070 */
[----:B------:R-:W-:Y:S01]  /*5140*/  @!P0 IMAD.IADD R142, R142, 0x1, -R5 ;  /* 0x000000018e8e8824 */ /* 0x000fe200078e0a05 */
[----:B------:R-:W-:Y:S01]  /*5150*/  ISETP.GT.U32.AND P0, PT, R5, R148, PT ;  /* 0x000000940500720c */ /* 0x000fe20003f04070 */
[----:B------:R-:W-:-:S04]  /*5160*/  IMAD.HI.U32 R43, R2, R6, RZ ;  /* 0x00000006022b7227 */ /* 0x000fc800078e00ff */
[C---:B------:R-:W-:Y:S02]  /*5170*/  IMAD R40, R5.reuse, R45, R40 ;  /* 0x0000002d05287224 */ /* 0x040fe400078e0228 */
[----:B------:R-:W-:Y:S01]  /*5180*/  @!P3 IMAD.MOV R142, RZ, RZ, -R142 ;  /* 0x000000ffff8eb224 */ /* 0x000fe200078e0a8e */
[----:B------:R-:W-:Y:S01]  /*5190*/  ISETP.GT.U32.AND P3, PT, R5, R150, PT ;  /* 0x000000960500720c */ /* 0x000fe20003f64070 */
[----:B------:R-:W-:Y:S02]  /*51a0*/  IMAD.MOV R43, RZ, RZ, -R43 ;  /* 0x000000ffff2b7224 */ /* 0x000fe400078e0a2b */
[----:B------:R-:W-:-:S04]  /*51b0*/  IMAD.HI.U32 R47, R2, R156, RZ ;  /* 0x0000009c022f7227 */ /* 0x000fc800078e00ff */
[----:B------:R-:W-:Y:S01]  /*51c0*/  @!P2 IMAD.IADD R144, R144, 0x1, -R5 ;  /* 0x000000019090a824 */ /* 0x000fe200078e0a05 */
[C---:B------:R-:W-:Y:S01]  /*51d0*/  ISETP.GT.U32.AND P2, PT, R5.reuse, R40, PT ;  /* 0x000000280500720c */ /* 0x040fe20003f44070 */
[C---:B------:R-:W-:Y:S02]  /*51e0*/  IMAD R6, R5.reuse, R43, R6 ;  /* 0x0000002b05067224 */ /* 0x040fe400078e0206 */
[----:B------:R-:W-:Y:S02]  /*51f0*/  IMAD.MOV R47, RZ, RZ, -R47 ;  /* 0x000000ffff2f7224 */ /* 0x000fe400078e0a2f */
[--C-:B------:R-:W-:Y:S01]  /*5200*/  @!P6 IMAD.IADD R146, R146, 0x1, -R5.reuse ;  /* 0x000000019292e824 */ /* 0x100fe200078e0a05 */
[C---:B------:R-:W-:Y:S01]  /*5210*/  ISETP.GT.U32.AND P6, PT, R5.reuse, R6, PT ;  /* 0x000000060500720c */ /* 0x040fe20003fc4070 */
[----:B------:R-:W-:Y:S01]  /*5220*/  @!P0 IMAD.IADD R148, R148, 0x1, -R5 ;  /* 0x0000000194948824 */ /* 0x000fe200078e0a05 */
[----:B------:R-:W-:Y:S01]  /*5230*/  ISETP.GE.AND P0, PT, R186, RZ, PT ;  /* 0x000000ffba00720c */ /* 0x000fe20003f06270 */
[----:B------:R-:W-:-:S02]  /*5240*/  IMAD R156, R5, R47, R156 ;  /* 0x0000002f059c7224 */ /* 0x000fc400078e029c */
[----:B------:R-:W-:Y:S01]  /*5250*/  @!P3 IMAD.IADD R150, R150, 0x1, -R5 ;  /* 0x000000019696b824 */ /* 0x000fe200078e0a05 */
[----:B------:R-:W-:Y:S01]  /*5260*/  ISETP.GT.U32.AND P3, PT, R5, R148, PT ;  /* 0x000000940500720c */ /* 0x000fe20003f64070 */
[----:B------:R-:W-:-:S04]  /*5270*/  IMAD.HI.U32 R45, R2, R158, RZ ;  /* 0x0000009e022d7227 */ /* 0x000fc800078e00ff */
[----:B------:R-:W-:Y:S01]  /*5280*/  @!P1 IMAD.MOV R146, RZ, RZ, -R146 ;  /* 0x000000ffff929224 */ /* 0x000fe200078e0a92 */
[C---:B------:R-:W-:Y:S01]  /*5290*/  ISETP.GT.U32.AND P1, PT, R5.reuse, R156, PT ;  /* 0x0000009c0500720c */ /* 0x040fe20003f24070 */
[----:B------:R-:W-:Y:S01]  /*52a0*/  @!P2 IMAD.IADD R40, R40, 0x1, -R5 ;  /* 0x000000012828a824 */ /* 0x000fe200078e0a05 */
[----:B------:R-:W-:Y:S01]  /*52b0*/  ISETP.GT.U32.AND P2, PT, R5, R150, PT ;  /* 0x000000960500720c */ /* 0x000fe20003f44070 */
[----:B------:R-:W-:Y:S02]  /*52c0*/  IMAD.MOV R45, RZ, RZ, -R45 ;  /* 0x000000ffff2d7224 */ /* 0x000fe400078e0a2d */
[----:B------:R-:W-:-:S04]  /*52d0*/  IMAD.HI.U32 R43, R2, R160, RZ ;  /* 0x000000a0022b7227 */ /* 0x000fc800078e00ff */
[C---:B------:R-:W-:Y:S02]  /*52e0*/  IMAD R158, R5.reuse, R45, R158 ;  /* 0x0000002d059e7224 */ /* 0x040fe400078e029e */
[----:B------:R-:W-:Y:S01]  /*52f0*/  @!P6 IMAD.IADD R6, R6, 0x1, -R5 ;  /* 0x000000010606e824 */ /* 0x000fe200078e0a05 */
[C---:B------:R-:W-:Y:S01]  /*5300*/  ISETP.GT.U32.AND P6, PT, R5.reuse, R40, PT ;  /* 0x000000280500720c */ /* 0x040fe20003fc4070 */
[----:B------:R-:W-:Y:S02]  /*5310*/  IMAD.MOV R43, RZ, RZ, -R43 ;  /* 0x000000ffff2b7224 */ /* 0x000fe400078e0a2b */
[--C-:B------:R-:W-:Y:S01]  /*5320*/  @!P3 IMAD.IADD R148, R148, 0x1, -R5.reuse ;  /* 0x000000019494b824 */ /* 0x100fe200078e0a05 */
[C---:B------:R-:W-:Y:S01]  /*5330*/  ISETP.GT.U32.AND P3, PT, R5.reuse, R158, PT ;  /* 0x0000009e0500720c */ /* 0x040fe20003f64070 */
[----:B------:R-:W-:Y:S01]  /*5340*/  IMAD R160, R5, R43, R160 ;  /* 0x0000002b05a07224 */ /* 0x000fe200078e02a0 */
[----:B------:R-:W-:Y:S01]  /*5350*/  IABS R43, R182 ;  /* 0x000000b6002b7213 */ /* 0x000fe20000000000 */
[----:B------:R-:W-:Y:S01]  /*5360*/  @!P1 IMAD.IADD R156, R156, 0x1, -R5 ;  /* 0x000000019c9c9824 */ /* 0x000fe200078e0a05 */
[----:B------:R-:W-:Y:S01]  /*5370*/  ISETP.GE.AND P1, PT, R184, RZ, PT ;  /* 0x000000ffb800720c */ /* 0x000fe20003f26270 */
[----:B------:R-:W-:-:S04]  /*5380*/  IMAD.HI.U32 R45, R2, R162, RZ ;  /* 0x000000a2022d7227 */ /* 0x000fc800078e00ff */
[----:B------:R-:W-:Y:S01]  /*5390*/  @!P2 IMAD.IADD R150, R150, 0x1, -R5 ;  /* 0x000000019696a824 */ /* 0x000fe200078e0a05 */
[----:B------:R-:W-:Y:S01]  /*53a0*/  ISETP.GE.AND P2, PT, R152, RZ, PT ;  /* 0x000000ff9800720c */ /* 0x000fe20003f46270 */
[----:B------:R-:W-:Y:S01]  /*53b0*/  @!P4 IMAD.MOV R144, RZ, RZ, -R144 ;  /* 0x000000ffff90c224 */ /* 0x000fe200078e0a90 */
[C---:B------:R-:W-:Y:S01]  /*53c0*/  ISETP.GT.U32.AND P4, PT, R5.reuse, R6, PT ;  /* 0x000000060500720c */ /* 0x040fe20003f84070 */
[----:B------:R-:W-:Y:S01]  /*53d0*/  @!P5 IMAD.MOV R148, RZ, RZ, -R148 ;  /* 0x000000ffff94d224 */ /* 0x000fe200078e0a94 */
[----:B------:R-:W-:Y:S01]  /*53e0*/  ISETP.GT.U32.AND P5, PT, R5, R156, PT ;  /* 0x0000009c0500720c */ /* 0x000fe20003fa4070 */
[----:B------:R-:W-:Y:S02]  /*53f0*/  IMAD.MOV R47, RZ, RZ, -R45 ;  /* 0x000000ffff2f7224 */ /* 0x000fe400078e0a2d */
[----:B------:R-:W-:-:S04]  /*5400*/  IMAD.HI.U32 R45, R2, R43, RZ ;  /* 0x0000002b022d7227 */ /* 0x000fc800078e00ff */
[----:B------:R-:W-:Y:S01]  /*5410*/  @!P6 IMAD.IADD R40, R40, 0x1, -R5 ;  /* 0x000000012828e824 */ /* 0x000fe200078e0a05 */
[----:B------:R-:W-:Y:S01]  /*5420*/  ISETP.GT.U32.AND P6, PT, R5, R160, PT ;  /* 0x000000a00500720c */ /* 0x000fe20003fc4070 */
[----:B------:R-:W-:Y:S02]  /*5430*/  IMAD.MOV R45, RZ, RZ, -R45 ;  /* 0x000000ffff2d7224 */ /* 0x000fe400078e0a2d */
[----:B------:R-:W-:Y:S01]  /*5440*/  @!P3 IMAD.IADD R158, R158, 0x1, -R5 ;  /* 0x000000019e9eb824 */ /* 0x000fe200078e0a05 */
[----:B------:R-:W-:Y:S01]  /*5450*/  ISETP.GE.AND P3, PT, R185, RZ, PT ;  /* 0x000000ffb900720c */ /* 0x000fe20003f66270 */
[C---:B------:R-:W-:Y:S01]  /*5460*/  IMAD R162, R5.reuse, R47, R162 ;  /* 0x0000002f05a27224 */ /* 0x040fe200078e02a2 */
[----:B------:R-:W-:Y:S01]  /*5470*/  IABS R185, R153 ;  /* 0x0000009900b97213 */ /* 0x000fe20000000000 */
[----:B------:R-:W-:Y:S01]  /*5480*/  IMAD.MOV.U32 R152, RZ, RZ, R40 ;  /* 0x000000ffff987224 */ /* 0x000fe200078e0028 */
[----:B------:R-:W-:Y:S01]  /*5490*/  IABS R40, R183 ;  /* 0x000000b700287213 */ /* 0x000fe20000000000 */
[C---:B------:R-:W-:Y:S01]  /*54a0*/  IMAD R43, R5.reuse, R45, R43 ;  /* 0x0000002d052b7224 */ /* 0x040fe200078e022b */
[----:B------:R-:W-:Y:S01]  /*54b0*/  IABS R45, R167 ;  /* 0x000000a7002d7213 */ /* 0x000fe20000000000 */
[----:B------:R-:W-:Y:S01]  /*54c0*/  @!P0 IMAD.MOV R150, RZ, RZ, -R150 ;  /* 0x000000ffff968224 */ /* 0x000fe200078e0a96 */
[C---:B------:R-:W-:Y:S01]  /*54d0*/  ISETP.GT.U32.AND P0, PT, R5.reuse, R158, PT ;  /* 0x0000009e0500720c */ /* 0x040fe20003f04070 */
[----:B------:R-:W-:Y:S01]  /*54e0*/  @!P2 IMAD.MOV R152, RZ, RZ, -R152 ;  /* 0x000000ffff98a224 */ /* 0x000fe200078e0a98 */
[C---:B------:R-:W-:Y:S01]  /*54f0*/  ISETP.GT.U32.AND P2, PT, R5.reuse, R162, PT ;  /* 0x000000a20500720c */ /* 0x040fe20003f44070 */
[--C-:B------:R-:W-:Y:S01]  /*5500*/  @!P4 IMAD.IADD R6, R6, 0x1, -R5.reuse ;  /* 0x000000010606c824 */ /* 0x100fe200078e0a05 */
[----:B------:R-:W-:Y:S01]  /*5510*/  ISETP.GE.AND P4, PT, R154, RZ, PT ;  /* 0x000000ff9a00720c */ /* 0x000fe20003f86270 */
[----:B------:R-:W-:Y:S01]  /*5520*/  @!P5 IMAD.IADD R156, R156, 0x1, -R5 ;  /* 0x000000019c9cd824 */ /* 0x000fe200078e0a05 */
[----:B------:R-:W-:Y:S01]  /*5530*/  ISETP.GT.U32.AND P5, PT, R5, R43, PT ;  /* 0x0000002b0500720c */ /* 0x000fe20003fa4070 */
[----:B------:R-:W-:-:S02]  /*5540*/  IMAD.MOV.U32 R154, RZ, RZ, R6 ;  /* 0x000000ffff9a7224 */ /* 0x000fc400078e0006 */
[----:B------:R-:W-:-:S04]  /*5550*/  IMAD.HI.U32 R6, R2, R40, RZ ;  /* 0x0000002802067227 */ /* 0x000fc800078e00ff */
[--C-:B------:R-:W-:Y:S02]  /*5560*/  @!P6 IMAD.IADD R160, R160, 0x1, -R5.reuse ;  /* 0x00000001a0a0e824 */ /* 0x100fe400078e0a05 */
[----:B------:R-:W-:Y:S02]  /*5570*/  IMAD.MOV R6, RZ, RZ, -R6 ;  /* 0x000000ffff067224 */ /* 0x000fe400078e0a06 */
[--C-:B------:R-:W-:Y:S01]  /*5580*/  @!P0 IMAD.IADD R158, R158, 0x1, -R5.reuse ;  /* 0x000000019e9e8824 */ /* 0x100fe200078e0a05 */
[----:B------:R-:W-:Y:S01]  /*5590*/  ISETP.GT.U32.AND P6, PT, R5, R160, PT ;  /* 0x000000a00500720c */ /* 0x000fe20003fc4070 */
[--C-:B------:R-:W-:Y:S01]  /*55a0*/  @!P2 IMAD.IADD R162, R162, 0x1, -R5.reuse ;  /* 0x00000001a2a2a824 */ /* 0x100fe200078e0a05 */
[----:B------:R-:W-:Y:S01]  /*55b0*/  ISETP.GE.AND P0, PT, R181, RZ, PT ;  /* 0x000000ffb500720c */ /* 0x000fe20003f06270 */
[----:B------:R-:W-:Y:S01]  /*55c0*/  IMAD R6, R5, R6, R40 ;  /* 0x0000000605067224 */ /* 0x000fe200078e0228 */
[----:B------:R-:W-:Y:S01]  /*55d0*/  ISETP.GE.AND P2, PT, R183, RZ, PT ;  /* 0x000000ffb700720c */ /* 0x000fe20003f46270 */
[--C-:B------:R-:W-:Y:S01]  /*55e0*/  @!P5 IMAD.IADD R43, R43, 0x1, -R5.reuse ;  /* 0x000000012b2bd824 */ /* 0x100fe200078e0a05 */
[C---:B------:R-:W-:Y:S01]  /*55f0*/  ISETP.GT.U32.AND P5, PT, R5.reuse, R162, PT ;  /* 0x000000a20500720c */ /* 0x040fe20003fa4070 */
[----:B------:R-:W-:Y:S01]  /*5600*/  @!P3 IMAD.MOV R158, RZ, RZ, -R158 ;  /* 0x000000ffff9eb224 */ /* 0x000fe200078e0a9e */
[C---:B------:R-:W-:Y:S01]  /*5610*/  ISETP.GT.U32.AND P3, PT, R5.reuse, R6, PT ;  /* 0x000000060500720c */ /* 0x040fe20003f64070 */
[----:B------:R-:W-:Y:S01]  /*5620*/  @!P1 IMAD.MOV R156, RZ, RZ, -R156 ;  /* 0x000000ffff9c9224 */ /* 0x000fe200078e0a9c */
[----:B------:R-:W-:Y:S01]  /*5630*/  ISETP.GT.U32.AND P1, PT, R5, R43, PT ;  /* 0x0000002b0500720c */ /* 0x000fe20003f24070 */
[----:B------:R-:W-:Y:S01]  /*5640*/  @!P4 IMAD.MOV R154, RZ, RZ, -R154 ;  /* 0x000000ffff9ac224 */ /* 0x000fe200078e0a9a */
[----:B------:R-:W-:Y:S01]  /*5650*/  ISETP.GE.AND P4, PT, R180, RZ, PT ;  /* 0x000000ffb400720c */ /* 0x000fe20003f86270 */
[----:B------:R-:W-:Y:S01]  /*5660*/  @!P6 IMAD.IADD R160, R160, 0x1, -R5 ;  /* 0x00000001a0a0e824 */ /* 0x000fe200078e0a05 */
[----:B------:R-:W-:Y:S01]  /*5670*/  ISETP.GE.AND P6, PT, R182, RZ, PT ;  /* 0x000000ffb600720c */ /* 0x000fe20003fc6270 */
[----:B------:R-:W-:Y:S01]  /*5680*/  IMAD.HI.U32 R40, R2, R45, RZ ;  /* 0x0000002d02287227 */ /* 0x000fe200078e00ff */
[----:B------:R-:W-:-:S02]  /*5690*/  IABS R183, R173 ;  /* 0x000000ad00b77213 */ /* 0x000fc40000000000 */
[----:B------:R-:W-:Y:S01]  /*56a0*/  IABS R181, R172 ;  /* 0x000000ac00b57213 */ /* 0x000fe20000000000 */
[--C-:B------:R-:W-:Y:S01]  /*56b0*/  @!P5 IMAD.IADD R162, R162, 0x1, -R5.reuse ;  /* 0x00000001a2a2d824 */ /* 0x100fe200078e0a05 */
[----:B------:R-:W-:Y:S01]  /*56c0*/  ISETP.GE.AND P5, PT, R175, RZ, PT ;  /* 0x000000ffaf00720c */ /* 0x000fe20003fa6270 */
[--C-:B------:R-:W-:Y:S01]  /*56d0*/  @!P3 IMAD.IADD R6, R6, 0x1, -R5.reuse ;  /* 0x000000010606b824 */ /* 0x100fe200078e0a05 */
[----:B------:R-:W-:Y:S01]  /*56e0*/  ISETP.GE.AND P3, PT, R166, RZ, PT ;  /* 0x000000ffa600720c */ /* 0x000fe20003f66270 */
[----:B------:R-:W-:Y:S01]  /*56f0*/  IMAD.MOV R40, RZ, RZ, -R40 ;  /* 0x000000ffff287224 */ /* 0x000fe200078e0a28 */
[----:B------:R-:W-:Y:S01]  /*5700*/  IABS R175, R174 ;  /* 0x000000ae00af7213 */ /* 0x000fe20000000000 */
[----:B------:R-:W-:Y:S01]  /*5710*/  @!P1 IMAD.IADD R43, R43, 0x1, -R5 ;  /* 0x000000012b2b9824 */ /* 0x000fe200078e0a05 */
[----:B------:R-:W-:Y:S01]  /*5720*/  ISETP.GE.AND P1, PT, R164, RZ, PT ;  /* 0x000000ffa400720c */ /* 0x000fe20003f26270 */
[----:B------:R-:W-:Y:S01]  /*5730*/  @!P4 IMAD.MOV R160, RZ, RZ, -R160 ;  /* 0x000000ffffa0c224 */ /* 0x000fe200078e0aa0 */
[----:B------:R-:W-:Y:S01]  /*5740*/  ISETP.GE.AND P4, PT, R167, RZ, PT ;  /* 0x000000ffa700720c */ /* 0x000fe20003f86270 */
[----:B------:R-:W-:Y:S01]  /*5750*/  @!P0 IMAD.MOV R162, RZ, RZ, -R162 ;  /* 0x000000ffffa28224 */ /* 0x000fe200078e0aa2 */
[----:B------:R-:W-:Y:S01]  /*5760*/  ISETP.GT.U32.AND P0, PT, R5, R6, PT ;  /* 0x000000060500720c */ /* 0x000fe20003f04070 */
[----:B------:R-:W-:-:S04]  /*5770*/  IMAD.HI.U32 R47, R2, R169, RZ ;  /* 0x000000a9022f7227 */ /* 0x000fc800078e00ff */
[C---:B------:R-:W-:Y:S01]  /*5780*/  IMAD R167, R5.reuse, R40, R45 ;  /* 0x0000002805a77224 */ /* 0x040fe200078e022d */
[----:B------:R-:W-:Y:S01]  /*5790*/  IABS R40, R166 ;  /* 0x000000a600287213 */ /* 0x000fe20000000000 */
[----:B------:R-:W-:Y:S02]  /*57a0*/  IMAD.MOV.U32 R164, RZ, RZ, R43 ;  /* 0x000000ffffa47224 */ /* 0x000fe400078e002b */
[----:B------:R-:W-:Y:S02]  /*57b0*/  IMAD.MOV R47, RZ, RZ, -R47 ;  /* 0x000000ffff2f7224 */ /* 0x000fe400078e0a2f */
[----:B------:R-:W-:Y:S01]  /*57c0*/  @!P6 IMAD.MOV R164, RZ, RZ, -R164 ;  /* 0x000000ffffa4e224 */ /* 0x000fe200078e0aa4 */
[----:B------:R-:W-:Y:S01]  /*57d0*/  ISETP.GT.U32.AND P6, PT, R5, R167, PT ;  /* 0x000000a70500720c */ /* 0x000fe20003fc4070 */
[----:B------:R-:W-:-:S04]  /*57e0*/  IMAD.HI.U32 R45, R2, R171, RZ ;  /* 0x000000ab022d7227 */ /* 0x000fc800078e00ff */
[C---:B------:R-:W-:Y:S02]  /*57f0*/  IMAD R169, R5.reuse, R47, R169 ;  /* 0x0000002f05a97224 */ /* 0x040fe400078e02a9 */
[----:B------:R-:W-:Y:S02]  /*5800*/  IMAD.MOV R45, RZ, RZ, -R45 ;  /* 0x000000ffff2d7224 */ /* 0x000fe400078e0a2d */
[----:B------:R-:W-:Y:S01]  /*5810*/  @!P0 IMAD.IADD R6, R6, 0x1, -R5 ;  /* 0x0000000106068824 */ /* 0x000fe200078e0a05 */
[C---:B------:R-:W-:Y:S01]  /*5820*/  ISETP.GT.U32.AND P0, PT, R5.reuse, R169, PT ;  /* 0x000000a90500720c */ /* 0x040fe20003f04070 */
[----:B------:R-:W-:Y:S02]  /*5830*/  IMAD R171, R5, R45, R171 ;  /* 0x0000002d05ab7224 */ /* 0x000fe400078e02ab */
[----:B------:R-:W-:Y:S02]  /*5840*/  @!P6 IMAD.IADD R167, R167, 0x1, -R5 ;  /* 0x00000001a7a7e824 */ /* 0x000fe400078e0a05 */
[----:B------:R-:W-:Y:S01]  /*5850*/  IMAD.HI.U32 R43, R2, R40, RZ ;  /* 0x00000028022b7227 */ /* 0x000fe200078e00ff */
[----:B------:R-:W-:-:S03]  /*5860*/  ISETP.GT.U32.AND P6, PT, R5, R171, PT ;  /* 0x000000ab0500720c */ /* 0x000fc60003fc4070 */
[----:B------:R-:W-:Y:S02]  /*5870*/  IMAD.MOV.U32 R166, RZ, RZ, R6 ;  /* 0x000000ffffa67224 */ /* 0x000fe400078e0006 */
[----:B------:R-:W-:Y:S02]  /*5880*/  IMAD.MOV R43, RZ, RZ, -R43 ;  /* 0x000000ffff2b7224 */ /* 0x000fe400078e0a2b */
[----:B------:R-:W-:Y:S01]  /*5890*/  @!P0 IMAD.IADD R169, R169, 0x1, -R5 ;  /* 0x00000001a9a98824 */ /* 0x000fe200078e0a05 */
[----:B------:R-:W-:Y:S01]  /*58a0*/  ISETP.GT.U32.AND P0, PT, R5, R167, PT ;  /* 0x000000a70500720c */ /* 0x000fe20003f04070 */
[----:B------:R-:W-:-:S04]  /*58b0*/  IMAD.HI.U32 R47, R2, R175, RZ ;  /* 0x000000af022f7227 */ /* 0x000fc800078e00ff */
[----:B------:R-:W-:Y:S02]  /*58c0*/  @!P6 IMAD.IADD R171, R171, 0x1, -R5 ;  /* 0x00000001ababe824 */ /* 0x000fe400078e0a05 */
[----:B------:R-:W-:Y:S01]  /*58d0*/  @!P2 IMAD.MOV R166, RZ, RZ, -R166 ;  /* 0x000000ffffa6a224 */ /* 0x000fe200078e0aa6 */
[C---:B------:R-:W-:Y:S01]  /*58e0*/  ISETP.GT.U32.AND P2, PT, R5.reuse, R169, PT ;  /* 0x000000a90500720c */ /* 0x040fe20003f44070 */
[----:B------:R-:W-:Y:S01]  /*58f0*/  IMAD.HI.U32 R45, R2, R177, RZ ;  /* 0x000000b1022d7227 */ /* 0x000fe200078e00ff */
[----:B------:R-:W-:-:S03]  /*5900*/  ISETP.GT.U32.AND P6, PT, R5, R171, PT ;  /* 0x000000ab0500720c */ /* 0x000fc60003fc4070 */
[----:B------:R-:W-:Y:S02]  /*5910*/  IMAD R40, R5, R43, R40 ;  /* 0x0000002b05287224 */ /* 0x000fe400078e0228 */
[----:B------:R-:W-:Y:S02]  /*5920*/  IMAD.MOV R47, RZ, RZ, -R47 ;  /* 0x000000ffff2f7224 */ /* 0x000fe400078e0a2f */
[----:B------:R-:W-:-:S04]  /*5930*/  IMAD.HI.U32 R43, R2, R179, RZ ;  /* 0x000000b3022b7227 */ /* 0x000fc800078e00ff */
[----:B------:R-:W-:Y:S02]  /*5940*/  IMAD.MOV R45, RZ, RZ, -R45 ;  /* 0x000000ffff2d7224 */ /* 0x000fe400078e0a2d */
[----:B------:R-:W-:Y:S02]  /*5950*/  IMAD R175, R5, R47, R175 ;  /* 0x0000002f05af7224 */ /* 0x000fe400078e02af */
[----:B------:R-:W-:Y:S01]  /*5960*/  @!P0 IMAD.IADD R167, R167, 0x1, -R5 ;  /* 0x00000001a7a78824 */ /* 0x000fe200078e0a05 */
[C---:B------:R-:W-:Y:S01]  /*5970*/  ISETP.GT.U32.AND P0, PT, R5.reuse, R40, PT ;  /* 0x000000280500720c */ /* 0x040fe20003f04070 */
[----:B------:R-:W-:Y:S02]  /*5980*/  IMAD.MOV R43, RZ, RZ, -R43 ;  /* 0x000000ffff2b7224 */ /* 0x000fe400078e0a2b */
[C---:B------:R-:W-:Y:S02]  /*5990*/  IMAD R177, R5.reuse, R45, R177 ;  /* 0x0000002d05b17224 */ /* 0x040fe400078e02b1 */
[----:B------:R-:W-:Y:S01]  /*59a0*/  @!P4 IMAD.MOV R167, RZ, RZ, -R167 ;  /* 0x000000ffffa7c224 */ /* 0x000fe200078e0aa7 */
[C---:B------:R-:W-:Y:S01]  /*59b0*/  ISETP.GT.U32.AND P4, PT, R5.reuse, R175, PT ;  /* 0x000000af0500720c */ /* 0x040fe20003f84070 */
[----:B------:R-:W-:-:S02]  /*59c0*/  IMAD R179, R5, R43, R179 ;  /* 0x0000002b05b37224 */ /* 0x000fc400078e02b3 */
[--C-:B------:R-:W-:Y:S01]  /*59d0*/  @!P2 IMAD.IADD R169, R169, 0x1, -R5.reuse ;  /* 0x00000001a9a9a824 */ /* 0x100fe200078e0a05 */
[----:B------:R-:W-:Y:S01]  /*59e0*/  ISETP.GT.U32.AND P2, PT, R5, R177, PT ;  /* 0x000000b10500720c */ /* 0x000fe20003f44070 */
[--C-:B------:R-:W-:Y:S01]  /*59f0*/  @!P6 IMAD.IADD R171, R171, 0x1, -R5.reuse ;  /* 0x00000001ababe824 */ /* 0x100fe200078e0a05 */
[----:B------:R-:W-:Y:S01]  /*5a00*/  ISETP.GT.U32.AND P6, PT, R5, R179, PT ;  /* 0x000000b30500720c */ /* 0x000fe20003fc4070 */
[----:B------:R-:W-:Y:S01]  /*5a10*/  @!P0 IMAD.IADD R40, R40, 0x1, -R5 ;  /* 0x0000000128288824 */ /* 0x000fe200078e0a05 */
[----:B------:R-:W-:Y:S01]  /*5a20*/  ISETP.GE.AND P0, PT, R174, RZ, PT ;  /* 0x000000ffae00720c */ /* 0x000fe20003f06270 */
[----:B------:R-:W-:-:S04]  /*5a30*/  IMAD.HI.U32 R43, R2, R183, RZ ;  /* 0x000000b7022b7227 */ /* 0x000fc800078e00ff */
[----:B------:R-:W-:Y:S01]  /*5a40*/  @!P4 IMAD.IADD R175, R175, 0x1, -R5 ;  /* 0x00000001afafc824 */ /* 0x000fe200078e0a05 */
[----:B------:R-:W-:Y:S01]  /*5a50*/  ISETP.GT.U32.AND P4, PT, R5, R40, PT ;  /* 0x000000280500720c */ /* 0x000fe20003f84070 */
[----:B------:R-:W-:-:S04]  /*5a60*/  IMAD.HI.U32 R45, R2, R181, RZ ;  /* 0x000000b5022d7227 */ /* 0x000fc800078e00ff */
[----:B------:R-:W-:Y:S01]  /*5a70*/  @!P2 IMAD.IADD R177, R177, 0x1, -R5 ;  /* 0x00000001b1b1a824 */ /* 0x000fe200078e0a05 */
[----:B------:R-:W-:Y:S01]  /*5a80*/  ISETP.GT.U32.AND P2, PT, R5, R175, PT ;  /* 0x000000af0500720c */ /* 0x000fe20003f44070 */
[----:B------:R-:W-:Y:S02]  /*5a90*/  IMAD.MOV R43, RZ, RZ, -R43 ;  /* 0x000000ffff2b7224 */ /* 0x000fe400078e0a2b */
[----:B------:R-:W-:Y:S01]  /*5aa0*/  @!P6 IMAD.IADD R179, R179, 0x1, -R5 ;  /* 0x00000001b3b3e824 */ /* 0x000fe200078e0a05 */
[----:B------:R-:W-:Y:S01]  /*5ab0*/  ISETP.GT.U32.AND P6, PT, R5, R177, PT ;  /* 0x000000b10500720c */ /* 0x000fe20003fc4070 */
[----:B------:R-:W-:-:S04]  /*5ac0*/  IMAD.HI.U32 R6, R2, R185, RZ ;  /* 0x000000b902067227 */ /* 0x000fc800078e00ff */
[----:B------:R-:W-:Y:S02]  /*5ad0*/  IMAD.MOV R45, RZ, RZ, -R45 ;  /* 0x000000ffff2d7224 */ /* 0x000fe400078e0a2d */
[C---:B------:R-:W-:Y:S02]  /*5ae0*/  IMAD R183, R5.reuse, R43, R183 ;  /* 0x0000002b05b77224 */ /* 0x040fe400078e02b7 */
[----:B------:R-:W-:Y:S02]  /*5af0*/  IMAD.MOV R6, RZ, RZ, -R6 ;  /* 0x000000ffff067224 */ /* 0x000fe400078e0a06 */
[C---:B------:R-:W-:Y:S02]  /*5b00*/  IMAD R181, R5.reuse, R45, R181 ;  /* 0x0000002d05b57224 */ /* 0x040fe400078e02b5 */
[----:B------:R-:W-:Y:S01]  /*5b10*/  @!P4 IMAD.IADD R40, R40, 0x1, -R5 ;  /* 0x000000012828c824 */ /* 0x000fe200078e0a05 */
[C---:B------:R-:W-:Y:S01]  /*5b20*/  ISETP.GT.U32.AND P4, PT, R5.reuse, R183, PT ;  /* 0x000000b70500720c */ /* 0x040fe20003f84070 */
[C---:B------:R-:W-:Y:S01]  /*5b30*/  IMAD R185, R5.reuse, R6, R185 ;  /* 0x0000000605b97224 */ /* 0x040fe200078e02b9 */
[----:B------:R-:W-:Y:S01]  /*5b40*/  IABS R6, R36 ;  /* 0x0000002400067213 */ /* 0x000fe20000000000 */
[----:B------:R-:W-:Y:S01]  /*5b50*/  @!P1 IMAD.MOV R171, RZ, RZ, -R171 ;  /* 0x000000ffffab9224 */ /* 0x000fe200078e0aab */
[----:B------:R-:W-:Y:S01]  /*5b60*/  ISETP.GT.U32.AND P1, PT, R5, R181, PT ;  /* 0x000000b50500720c */ /* 0x000fe20003f24070 */
[----:B------:R-:W-:Y:S01]  /*5b70*/  @!P6 IMAD.IADD R177, R177, 0x1, -R5 ;  /* 0x00000001b1b1e824 */ /* 0x000fe200078e0a05 */
[----:B------:R-:W-:Y:S01]  /*5b80*/  ISETP.GT.U32.AND P6, PT, R5, R185, PT ;  /* 0x000000b90500720c */ /* 0x000fe20003fc4070 */
[----:B------:R-:W-:-:S04]  /*5b90*/  IMAD.HI.U32 R43, R2, R187, RZ ;  /* 0x000000bb022b7227 */ /* 0x000fc800078e00ff */
[--C-:B------:R-:W-:Y:S01]  /*5ba0*/  @!P2 IMAD.IADD R175, R175, 0x1, -R5.reuse ;  /* 0x00000001afafa824 */ /* 0x100fe200078e0a05 */
[----:B------:R-:W-:Y:S01]  /*5bb0*/  ISETP.GE.AND P2, PT, R155, RZ, PT ;  /* 0x000000ff9b00720c */ /* 0x000fe20003f46270 */
[--C-:B------:R-:W-:Y:S01]  /*5bc0*/  @!P4 IMAD.IADD R183, R183, 0x1, -R5.reuse ;  /* 0x00000001b7b7c824 */ /* 0x100fe200078e0a05 */
[----:B------:R-:W-:Y:S01]  /*5bd0*/  ISETP.GE.AND P4, PT, R173, RZ, PT ;  /* 0x000000ffad00720c */ /* 0x000fe20003f86270 */
[----:B------:R-:W-:Y:S01]  /*5be0*/  IMAD.MOV.U32 R173, RZ, RZ, R40 ;  /* 0x000000ffffad7224 */ /* 0x000fe200078e0028 */
[----:B------:R-:W-:Y:S01]  /*5bf0*/  IABS R40, R34 ;  /* 0x0000002200287213 */ /* 0x000fe20000000000 */
[--C-:B------:R-:W-:Y:S01]  /*5c00*/  @!P1 IMAD.IADD R181, R181, 0x1, -R5.reuse ;  /* 0x00000001b5b59824 */ /* 0x100fe200078e0a05 */
[----:B------:R-:W-:Y:S01]  /*5c10*/  ISETP.GE.AND P1, PT, R172, RZ, PT ;  /* 0x000000ffac00720c */ /* 0x000fe20003f26270 */
[----:B------:R-:W-:Y:S01]  /*5c20*/  @!P6 IMAD.IADD R185, R185, 0x1, -R5 ;  /* 0x00000001b9b9e824 */ /* 0x000fe200078e0a05 */
[----:B------:R-:W-:Y:S01]  /*5c30*/  IABS R155, R97 ;  /* 0x00000061009b7213 */ /* 0x000fe20000000000 */
[----:B------:R-:W-:Y:S01]  /*5c40*/  @!P3 IMAD.MOV R173, RZ, RZ, -R173 ;  /* 0x000000ffffadb224 */ /* 0x000fe200078e0aad */
[C---:B------:R-:W-:Y:S01]  /*5c50*/  ISETP.GT.U32.AND P3, PT, R5.reuse, R181, PT ;  /* 0x000000b50500720c */ /* 0x040fe20003f64070 */
[----:B------:R-:W-:Y:S01]  /*5c60*/  IMAD.MOV R45, RZ, RZ, -R43 ;  /* 0x000000ffff2d7224 */ /* 0x000fe200078e0a2b */
[----:B------:R-:W-:Y:S01]  /*5c70*/  ISETP.GT.U32.AND P6, PT, R5, R185, PT ;  /* 0x000000b90500720c */ /* 0x000fe20003fc4070 */
[----:B------:R-:W-:-:S04]  /*5c80*/  IMAD.HI.U32 R43, R2, R6, RZ ;  /* 0x00000006022b7227 */ /* 0x000fc800078e00ff */
[----:B------:R-:W-:Y:S02]  /*5c90*/  IMAD.MOV R43, RZ, RZ, -R43 ;  /* 0x000000ffff2b7224 */ /* 0x000fe400078e0a2b */
[C---:B------:R-:W-:Y:S02]  /*5ca0*/  IMAD R187, R5.reuse, R45, R187 ;  /* 0x0000002d05bb7224 */ /* 0x040fe400078e02bb */
[C---:B------:R-:W-:Y:S02]  /*5cb0*/  IMAD R6, R5.reuse, R43, R6 ;  /* 0x0000002b05067224 */ /* 0x040fe400078e0206 */
[----:B------:R-:W-:Y:S01]  /*5cc0*/  @!P0 IMAD.MOV R175, RZ, RZ, -R175 ;  /* 0x000000ffffaf8224 */ /* 0x000fe200078e0aaf */
[C---:B------:R-:W-:Y:S01]  /*5cd0*/  ISETP.GT.U32.AND P0, PT, R5.reuse, R183, PT ;  /* 0x000000b70500720c */ /* 0x040fe20003f04070 */
[----:B------:R-:W-:Y:S01]  /*5ce0*/  @!P2 IMAD.MOV R177, RZ, RZ, -R177 ;  /* 0x000000ffffb1a224 */ /* 0x000fe200078e0ab1 */
[----:B------:R-:W-:Y:S01]  /*5cf0*/  ISETP.GT.U32.AND P2, PT, R5, R187, PT ;  /* 0x000000bb0500720c */ /* 0x000fe20003f44070 */
[--C-:B------:R-:W-:Y:S01]  /*5d00*/  @!P3 IMAD.IADD R181, R181, 0x1, -R5.reuse ;  /* 0x00000001b5b5b824 */ /* 0x100fe200078e0a05 */
[----:B------:R-:W-:Y:S01]  /*5d10*/  ISETP.GT.U32.AND P3, PT, R5, R6, PT ;  /* 0x000000060500720c */ /* 0x000fe20003f64070 */
[----:B------:R-:W-:Y:S01]  /*5d20*/  @!P6 IMAD.IADD R185, R185, 0x1, -R5 ;  /* 0x00000001b9b9e824 */ /* 0x000fe200078e0a05 */
[----:B------:R-:W-:Y:S01]  /*5d30*/  ISETP.GE.AND P6, PT, R36, RZ, PT ;  /* 0x000000ff2400720c */ /* 0x000fe20003fc6270 */
[----:B------:R-:W-:-:S04]  /*5d40*/  IMAD.HI.U32 R36, R2, R40, RZ ;  /* 0x0000002802247227 */ /* 0x000fc800078e00ff */
[----:B------:R-:W-:Y:S02]  /*5d50*/  IMAD.MOV R36, RZ, RZ, -R36 ;  /* 0x000000ffff247224 */ /* 0x000fe400078e0a24 */
[--C-:B------:R-:W-:Y:S01]  /*5d60*/  @!P0 IMAD.IADD R183, R183, 0x1, -R5.reuse ;  /* 0x00000001b7b78824 */ /* 0x100fe200078e0a05 */
[----:B------:R-:W-:Y:S01]  /*5d70*/  ISETP.GE.AND P0, PT, R38, RZ, PT ;  /* 0x000000ff2600720c */ /* 0x000fe20003f06270 */
[--C-:B------:R-:W-:Y:S01]  /*5d80*/  @!P2 IMAD.IADD R187, R187, 0x1, -R5.reuse ;  /* 0x00000001bbbba824 */ /* 0x100fe200078e0a05 */
[----:B------:R-:W-:Y:S01]  /*5d90*/  ISETP.GE.AND P2, PT, R34, RZ, PT ;  /* 0x000000ff2200720c */ /* 0x000fe20003f46270 */
[----:B------:R-:W-:Y:S02]  /*5da0*/  @!P3 IMAD.IADD R6, R6, 0x1, -R5 ;  /* 0x000000010606b824 */ /* 0x000fe400078e0a05 */
[C---:B------:R-:W-:Y:S01]  /*5db0*/  IMAD R191, R5.reuse, R36, R40 ;  /* 0x0000002405bf7224 */ /* 0x040fe200078e0228 */
[C---:B------:R-:W-:Y:S01]  /*5dc0*/  ISETP.GT.U32.AND P3, PT, R5.reuse, R187, PT ;  /* 0x000000bb0500720c */ /* 0x040fe20003f64070 */
[----:B------:R-:W-:Y:S01]  /*5dd0*/  @!P1 IMAD.MOV R181, RZ, RZ, -R181 ;  /* 0x000000ffffb59224 */ /* 0x000fe200078e0ab5 */
[C---:B------:R-:W-:Y:S01]  /*5de0*/  ISETP.GT.U32.AND P1, PT, R5.reuse, R6, PT ;  /* 0x000000060500720c */ /* 0x040fe20003f24070 */
[----:B------:R-:W-:Y:S01]  /*5df0*/  @!P4 IMAD.MOV R183, RZ, RZ, -R183 ;  /* 0x000000ffffb7c224 */ /* 0x000fe200078e0ab7 */
[----:B------:R-:W-:Y:S01]  /*5e00*/  ISETP.GT.U32.AND P4, PT, R5, R191, PT ;  /* 0x000000bf0500720c */ /* 0x000fe20003f84070 */
[----:B------:R-:W-:-:S04]  /*5e10*/  IMAD.HI.U32 R34, R2, R193, RZ ;  /* 0x000000c102227227 */ /* 0x000fc800078e00ff */
[----:B------:R-:W-:Y:S02]  /*5e20*/  IMAD.MOV R34, RZ, RZ, -R34 ;  /* 0x000000ffff227224 */ /* 0x000fe400078e0a22 */
[----:B------:R-:W-:Y:S01]  /*5e30*/  @!P5 IMAD.MOV R169, RZ, RZ, -R169 ;  /* 0x000000ffffa9d224 */ /* 0x000fe200078e0aa9 */
[----:B------:R-:W-:Y:S01]  /*5e40*/  ISETP.GT.U32.AND P5, PT, R5, R179, PT ;  /* 0x000000b30500720c */ /* 0x000fe20003fa4070 */
[--C-:B------:R-:W-:Y:S01]  /*5e50*/  @!P3 IMAD.IADD R187, R187, 0x1, -R5.reuse ;  /* 0x00000001bbbbb824 */ /* 0x100fe200078e0a05 */
[----:B------:R-:W-:Y:S01]  /*5e60*/  ISETP.GE.AND P3, PT, R30, RZ, PT ;  /* 0x000000ff1e00720c */ /* 0x000fe20003f66270 */
[--C-:B------:R-:W-:Y:S01]  /*5e70*/  @!P1 IMAD.IADD R6, R6, 0x1, -R5.reuse ;  /* 0x0000000106069824 */ /* 0x100fe200078e0a05 */
[----:B------:R-:W-:Y:S01]  /*5e80*/  ISETP.GE.AND P1, PT, R26, RZ, PT ;  /* 0x000000ff1a00720c */ /* 0x000fe20003f26270 */
[----:B------:R-:W-:Y:S01]  /*5e90*/  @!P4 IMAD.IADD R191, R191, 0x1, -R5 ;  /* 0x00000001bfbfc824 */ /* 0x000fe200078e0a05 */
[----:B------:R-:W-:Y:S01]  /*5ea0*/  ISETP.GE.AND P4, PT, R28, RZ, PT ;  /* 0x000000ff1c00720c */ /* 0x000fe20003f86270 */
[----:B------:R-:W-:-:S02]  /*5eb0*/  IMAD R193, R5, R34, R193 ;  /* 0x0000002205c17224 */ /* 0x000fc400078e02c1 */
[----:B------:R-:W-:Y:S01]  /*5ec0*/  @!P0 IMAD.MOV R187, RZ, RZ, -R187 ;  /* 0x000000ffffbb8224 */ /* 0x000fe200078e0abb */
[----:B------:R-:W-:Y:S01]  /*5ed0*/  ISETP.GT.U32.AND P0, PT, R5, R191, PT ;  /* 0x000000bf0500720c */ /* 0x000fe20003f04070 */
[----:B------:R-:W-:Y:S02]  /*5ee0*/  IMAD.MOV.U32 R189, RZ, RZ, R6 ;  /* 0x000000ffffbd7224 */ /* 0x000fe400078e0006 */
[----:B------:R-:W-:-:S04]  /*5ef0*/  IMAD.HI.U32 R36, R2, R195, RZ ;  /* 0x000000c302247227 */ /* 0x000fc800078e00ff */
[----:B------:R-:W-:Y:S01]  /*5f00*/  @!P6 IMAD.MOV R189, RZ, RZ, -R189 ;  /* 0x000000ffffbde224 */ /* 0x000fe200078e0abd */
        /* <DEDUP_REMOVED lines=9> */
[----:B------:R-:W-:Y:S02]  /*5fa0*/  IMAD R197, R5, R26, R197 ;  /* 0x0000001a05c57224 */ /* 0x000fe400078e02c5 */
[----:B------:R-:W-:-:S02]  /*5fb0*/  @!P6 IMAD.IADD R193, R193, 0x1, -R5 ;  /* 0x00000001c1c1e824 */ /* 0x000fc400078e0a05 */
[----:B------:R-:W-:Y:S01]  /*5fc0*/  IMAD.HI.U32 R6, R2, R199, RZ ;  /* 0x000000c702067227 */ /* 0x000fe200078e00ff */
[----:B------:R-:W-:-:S03]  /*5fd0*/  ISETP.GT.U32.AND P6, PT, R5, R197, PT ;  /* 0x000000c50500720c */ /* 0x000fc60003fc4070 */
[----:B------:R-:W-:Y:S02]  /*5fe0*/  @!P2 IMAD.MOV R191, RZ, RZ, -R191 ;  /* 0x000000ffffbfa224 */ /* 0x000fe400078e0abf */
[----:B------:R-:W-:Y:S01]  /*5ff0*/  @!P5 IMAD.MOV R179, RZ, RZ, -R179 ;  /* 0x000000ffffb3d224 */ /* 0x000fe200078e0ab3 */
[----:B------:R-:W-:Y:S01]  /*6000*/  ISETP.GE.AND P5, PT, R153, RZ, PT ;  /* 0x000000ff9900720c */ /* 0x000fe20003fa6270 */
[----:B------:R-:W-:Y:S01]  /*6010*/  @!P0 IMAD.IADD R195, R195, 0x1, -R5 ;  /* 0x00000001c3c38824 */ /* 0x000fe200078e0a05 */
[C---:B------:R-:W-:Y:S01]  /*6020*/  ISETP.GT.U32.AND P0, PT, R5.reuse, R193, PT ;  /* 0x000000c10500720c */ /* 0x040fe20003f04070 */
[----:B------:R-:W-:Y:S01]  /*6030*/  IMAD.MOV R6, RZ, RZ, -R6 ;  /* 0x000000ffff067224 */ /* 0x000fe200078e0a06 */
[----:B------:R-:W-:Y:S01]  /*6040*/  IABS R153, R132 ;  /* 0x0000008400997213 */ /* 0x000fe20000000000 */
[----:B------:R-:W-:Y:S01]  /*6050*/  IMAD.HI.U32 R26, R2, R203, RZ ;  /* 0x000000cb021a7227 */ /* 0x000fe200078e00ff */
[----:B------:R-:W-:-:S03]  /*6060*/  ISETP.GT.U32.AND P2, PT, R5, R195, PT ;  /* 0x000000c30500720c */ /* 0x000fc60003f44070 */
[----:B------:R-:W-:Y:S02]  /*6070*/  @!P6 IMAD.IADD R197, R197, 0x1, -R5 ;  /* 0x00000001c5c5e824 */ /* 0x000fe400078e0a05 */
[C---:B------:R-:W-:Y:S02]  /*6080*/  IMAD R199, R5.reuse, R6, R199 ;  /* 0x0000000605c77224 */ /* 0x040fe400078e02c7 */
[----:B------:R-:W-:Y:S01]  /*6090*/  IMAD.HI.U32 R6, R2, R205, RZ ;  /* 0x000000cd02067227 */ /* 0x000fe200078e00ff */
[----:B------:R-:W-:-:S03]  /*60a0*/  ISETP.GT.U32.AND P6, PT, R5, R197, PT ;  /* 0x000000c50500720c */ /* 0x000fc60003fc4070 */
[----:B------:R-:W-:Y:S02]  /*60b0*/  IMAD.MOV R26, RZ, RZ, -R26 ;  /* 0x000000ffff1a7224 */ /* 0x000fe400078e0a1a */
[----:B------:R-:W-:Y:S01]  /*60c0*/  @!P5 IMAD.MOV R185, RZ, RZ, -R185 ;  /* 0x000000ffffb9d224 */ /* 0x000fe200078e0ab9 */
[----:B------:R-:W-:Y:S01]  /*60d0*/  ISETP.GE.AND P5, PT, R32, RZ, PT ;  /* 0x000000ff2000720c */ /* 0x000fe20003fa6270 */
[----:B------:R-:W-:-:S04]  /*60e0*/  IMAD.HI.U32 R28, R2, R201, RZ ;  /* 0x000000c9021c7227 */ /* 0x000fc800078e00ff */
[----:B------:R-:W-:Y:S02]  /*60f0*/  IMAD.MOV R6, RZ, RZ, -R6 ;  /* 0x000000ffff067224 */ /* 0x000fe400078e0a06 */
[C---:B------:R-:W-:Y:S02]  /*6100*/  IMAD R203, R5.reuse, R26, R203 ;  /* 0x0000001a05cb7224 */ /* 0x040fe400078e02cb */
[----:B------:R-:W-:Y:S02]  /*6110*/  IMAD.MOV R28, RZ, RZ, -R28 ;  /* 0x000000ffff1c7224 */ /* 0x000fe400078e0a1c */
[----:B------:R-:W-:Y:S02]  /*6120*/  IMAD R205, R5, R6, R205 ;  /* 0x0000000605cd7224 */ /* 0x000fe400078e02cd */
[----:B------:R-:W-:Y:S01]  /*6130*/  @!P2 IMAD.IADD R195, R195, 0x1, -R5 ;  /* 0x00000001c3c3a824 */ /* 0x000fe200078e0a05 */
[C---:B------:R-:W-:Y:S01]  /*6140*/  ISETP.GT.U32.AND P2, PT, R5.reuse, R203, PT ;  /* 0x000000cb0500720c */ /* 0x040fe20003f44070 */
[----:B------:R-:W-:-:S02]  /*6150*/  IMAD R201, R5, R28, R201 ;  /* 0x0000001c05c97224 */ /* 0x000fc400078e02c9 */
[--C-:B------:R-:W-:Y:S01]  /*6160*/  @!P0 IMAD.IADD R193, R193, 0x1, -R5.reuse ;  /* 0x00000001c1c18824 */ /* 0x100fe200078e0a05 */
[----:B------:R-:W-:Y:S01]  /*6170*/  ISETP.GT.U32.AND P0, PT, R5, R199, PT ;  /* 0x000000c70500720c */ /* 0x000fe20003f04070 */
[----:B------:R-:W-:Y:S01]  /*6180*/  @!P6 IMAD.IADD R197, R197, 0x1, -R5 ;  /* 0x00000001c5c5e824 */ /* 0x000fe200078e0a05 */
[C---:B------:R-:W-:Y:S01]  /*6190*/  ISETP.GT.U32.AND P6, PT, R5.reuse, R205, PT ;  /* 0x000000cd0500720c */ /* 0x040fe20003fc4070 */
[----:B------:R-:W-:Y:S01]  /*61a0*/  @!P5 IMAD.MOV R193, RZ, RZ, -R193 ;  /* 0x000000ffffc1d224 */ /* 0x000fe200078e0ac1 */
[----:B------:R-:W-:Y:S01]  /*61b0*/  ISETP.GT.U32.AND P5, PT, R5, R201, PT ;  /* 0x000000c90500720c */ /* 0x000fe20003fa4070 */
[----:B------:R-:W-:-:S04]  /*61c0*/  IMAD.HI.U32 R28, R2, R207, RZ ;  /* 0x000000cf021c7227 */ /* 0x000fc800078e00ff */
[----:B------:R-:W-:Y:S02]  /*61d0*/  @!P2 IMAD.IADD R203, R203, 0x1, -R5 ;  /* 0x00000001cbcba824 */ /* 0x000fe400078e0a05 */
[----:B------:R-:W-:Y:S02]  /*61e0*/  IMAD.MOV R28, RZ, RZ, -R28 ;  /* 0x000000ffff1c7224 */ /* 0x000fe400078e0a1c */
[----:B------:R-:W-:-:S04]  /*61f0*/  IMAD.HI.U32 R6, R2, R211, RZ ;  /* 0x000000d302067227 */ /* 0x000fc800078e00ff */
[--C-:B------:R-:W-:Y:S01]  /*6200*/  @!P6 IMAD.IADD R205, R205, 0x1, -R5.reuse ;  /* 0x00000001cdcde824 */ /* 0x100fe200078e0a05 */
[----:B------:R-:W-:Y:S01]  /*6210*/  ISETP.GT.U32.AND P6, PT, R5, R203, PT ;  /* 0x000000cb0500720c */ /* 0x000fe20003fc4070 */
[--C-:B------:R-:W-:Y:S02]  /*6220*/  @!P5 IMAD.IADD R201, R201, 0x1, -R5.reuse ;  /* 0x00000001c9c9d824 */ /* 0x100fe400078e0a05 */
[----:B------:R-:W-:Y:S01]  /*6230*/  @!P0 IMAD.IADD R199, R199, 0x1, -R5 ;  /* 0x00000001c7c78824 */ /* 0x000fe200078e0a05 */
[----:B------:R-:W-:Y:S01]  /*6240*/  ISETP.GE.AND P0, PT, R24, RZ, PT ;  /* 0x000000ff1800720c */ /* 0x000fe20003f06270 */
[C---:B------:R-:W-:Y:S01]  /*6250*/  IMAD R207, R5.reuse, R28, R207 ;  /* 0x0000001c05cf7224 */ /* 0x040fe200078e02cf */
[C---:B------:R-:W-:Y:S01]  /*6260*/  ISETP.GT.U32.AND P2, PT, R5.reuse, R201, PT ;  /* 0x000000c90500720c */ /* 0x040fe20003f44070 */
[----:B------:R-:W-:Y:S01]  /*6270*/  IMAD.MOV R6, RZ, RZ, -R6 ;  /* 0x000000ffff067224 */ /* 0x000fe200078e0a06 */
[C---:B------:R-:W-:Y:S01]  /*6280*/  ISETP.GT.U32.AND P5, PT, R5.reuse, R199, PT ;  /* 0x000000c70500720c */ /* 0x040fe20003fa4070 */
[----:B------:R-:W-:Y:S01]  /*6290*/  @!P1 IMAD.MOV R197, RZ, RZ, -R197 ;  /* 0x000000ffffc59224 */ /* 0x000fe200078e0ac5 */
[C---:B------:R-:W-:Y:S01]  /*62a0*/  ISETP.GT.U32.AND P1, PT, R5.reuse, R207, PT ;  /* 0x000000cf0500720c */ /* 0x040fe20003f24070 */
[C---:B------:R-:W-:Y:S01]  /*62b0*/  IMAD R211, R5.reuse, R6, R211 ;  /* 0x0000000605d37224 */ /* 0x040fe200078e02d3 */
[----:B------:R-:W-:Y:S01]  /*62c0*/  IABS R6, R15 ;  /* 0x0000000f00067213 */ /* 0x000fe20000000000 */
[----:B------:R-:W-:Y:S01]  /*62d0*/  @!P3 IMAD.MOV R195, RZ, RZ, -R195 ;  /* 0x000000ffffc3b224 */ /* 0x000fe200078e0ac3 */
[----:B------:R-:W-:Y:S01]  /*62e0*/  ISETP.GT.U32.AND P3, PT, R5, R205, PT ;  /* 0x000000cd0500720c */ /* 0x000fe20003f64070 */
[----:B------:R-:W-:-:S04]  /*62f0*/  IMAD.HI.U32 R26, R2, R209, RZ ;  /* 0x000000d1021a7227 */ /* 0x000fc800078e00ff */
[--C-:B------:R-:W-:Y:S01]  /*6300*/  @!P6 IMAD.IADD R203, R203, 0x1, -R5.reuse ;  /* 0x00000001cbcbe824 */ /* 0x100fe200078e0a05 */
[----:B------:R-:W-:Y:S01]  /*6310*/  ISETP.GT.U32.AND P6, PT, R5, R211, PT ;  /* 0x000000d30500720c */ /* 0x000fe20003fc4070 */
[----:B------:R-:W-:Y:S02]  /*6320*/  IMAD.MOV R26, RZ, RZ, -R26 ;  /* 0x000000ffff1a7224 */ /* 0x000fe400078e0a1a */
[----:B------:R-:W-:Y:S01]  /*6330*/  @!P2 IMAD.IADD R201, R201, 0x1, -R5 ;  /* 0x00000001c9c9a824 */ /* 0x000fe200078e0a05 */
[----:B------:R-:W-:Y:S01]  /*6340*/  ISETP.GE.AND P2, PT, R18, RZ, PT ;  /* 0x000000ff1200720c */ /* 0x000fe20003f46270 */
[----:B------:R-:W-:Y:S02]  /*6350*/  IMAD R209, R5, R26, R209 ;  /* 0x0000001a05d17224 */ /* 0x000fe400078e02d1 */
[--C-:B------:R-:W-:Y:S02]  /*6360*/  @!P5 IMAD.IADD R199, R199, 0x1, -R5.reuse ;  /* 0x00000001c7c7d824 */ /* 0x100fe400078e0a05 */
[----:B------:R-:W-:Y:S01]  /*6370*/  @!P1 IMAD.IADD R207, R207, 0x1, -R5 ;  /* 0x00000001cfcf9824 */ /* 0x000fe200078e0a05 */
[----:B------:R-:W-:Y:S01]  /*6380*/  ISETP.GT.U32.AND P5, PT, R5, R209, PT ;  /* 0x000000d10500720c */ /* 0x000fe20003fa4070 */
[----:B------:R-:W-:Y:S01]  /*6390*/  IMAD.HI.U32 R18, R2, R213, RZ ;  /* 0x000000d502127227 */ /* 0x000fe200078e00ff */
[----:B------:R-:W-:-:S03]  /*63a0*/  ISETP.GE.AND P1, PT, R20, RZ, PT ;  /* 0x000000ff1400720c */ /* 0x000fc60003f26270 */
[----:B------:R-:W-:Y:S01]  /*63b0*/  @!P3 IMAD.IADD R205, R205, 0x1, -R5 ;  /* 0x00000001cdcdb824 */ /* 0x000fe200078e0a05 */
[----:B------:R-:W-:Y:S01]  /*63c0*/  ISETP.GE.AND P3, PT, R19, RZ, PT ;  /* 0x000000ff1300720c */ /* 0x000fe20003f66270 */
[----:B------:R-:W-:Y:S01]  /*63d0*/  @!P4 IMAD.MOV R199, RZ, RZ, -R199 ;  /* 0x000000ffffc7c224 */ /* 0x000fe200078e0ac7 */
[----:B------:R-:W-:Y:S01]  /*63e0*/  ISETP.GT.U32.AND P4, PT, R5, R207, PT ;  /* 0x000000cf0500720c */ /* 0x000fe20003f84070 */
[----:B------:R-:W-:Y:S02]  /*63f0*/  IMAD.MOV R19, RZ, RZ, -R18 ;  /* 0x000000ffff137224 */ /* 0x000fe400078e0a12 */
[----:B------:R-:W-:-:S04]  /*6400*/  IMAD.HI.U32 R18, R2, R6, RZ ;  /* 0x0000000602127227 */ /* 0x000fc800078e00ff */
[--C-:B------:R-:W-:Y:S02]  /*6410*/  @!P6 IMAD.IADD R211, R211, 0x1, -R5.reuse ;  /* 0x00000001d3d3e824 */ /* 0x100fe400078e0a05 */
[----:B------:R-:W-:Y:S02]  /*6420*/  IMAD.MOV R18, RZ, RZ, -R18 ;  /* 0x000000ffff127224 */ /* 0x000fe400078e0a12 */
[----:B------:R-:W-:Y:S01]  /*6430*/  @!P5 IMAD.IADD R209, R209, 0x1, -R5 ;  /* 0x00000001d1d1d824 */ /* 0x000fe200078e0a05 */
[C---:B------:R-:W-:Y:S01]  /*6440*/  ISETP.GT.U32.AND P6, PT, R5.reuse, R211, PT ;  /* 0x000000d30500720c */ /* 0x040fe20003fc4070 */
[C---:B------:R-:W-:Y:S01]  /*6450*/  IMAD R6, R5.reuse, R18, R6 ;  /* 0x0000001205067224 */ /* 0x040fe200078e0206 */
[----:B------:R-:W-:Y:S01]  /*6460*/  ISETP.GE.AND P5, PT, R22, RZ, PT ;  /* 0x000000ff1600720c */ /* 0x000fe20003fa6270 */
[----:B------:R-:W-:Y:S01]  /*6470*/  IMAD R213, R5, R19, R213 ;  /* 0x0000001305d57224 */ /* 0x000fe200078e02d5 */
[----:B------:R-:W-:Y:S01]  /*6480*/  IABS R19, R14 ;  /* 0x0000000e00137213 */ /* 0x000fe20000000000 */
[----:B------:R-:W-:Y:S01]  /*6490*/  @!P4 IMAD.IADD R207, R207, 0x1, -R5 ;  /* 0x00000001cfcfc824 */ /* 0x000fe200078e0a05 */
[C---:B------:R-:W-:Y:S01]  /*64a0*/  ISETP.GT.U32.AND P4, PT, R5.reuse, R6, PT ;  /* 0x000000060500720c */ /* 0x040fe20003f84070 */
[----:B------:R-:W-:Y:S01]  /*64b0*/  @!P0 IMAD.MOV R201, RZ, RZ, -R201 ;  /* 0x000000ffffc98224 */ /* 0x000fe200078e0ac9 */
[C---:B------:R-:W-:Y:S01]  /*64c0*/  ISETP.GT.U32.AND P0, PT, R5.reuse, R209, PT ;  /* 0x000000d10500720c */ /* 0x040fe20003f04070 */
[----:B------:R-:W-:Y:S01]  /*64d0*/  @!P2 IMAD.MOV R203, RZ, RZ, -R203 ;  /* 0x000000ffffcba224 */ /* 0x000fe200078e0acb */
[----:B------:R-:W-:Y:S01]  /*64e0*/  ISETP.GT.U32.AND P2, PT, R5, R213, PT ;  /* 0x000000d50500720c */ /* 0x000fe20003f44070 */
[----:B------:R-:W-:Y:S01]  /*64f0*/  @!P1 IMAD.MOV R207, RZ, RZ, -R207 ;  /* 0x000000ffffcf9224 */ /* 0x000fe200078e0acf */
[----:B------:R-:W-:Y:S01]  /*6500*/  IABS R18, R141 ;  /* 0x0000008d00127213 */ /* 0x000fe20000000000 */
[----:B------:R-:W-:Y:S01]  /*6510*/  @!P6 IMAD.IADD R211, R211, 0x1, -R5 ;  /* 0x00000001d3d3e824 */ /* 0x000fe200078e0a05 */
[----:B------:R-:W-:Y:S01]  /*6520*/  ISETP.GE.AND P6, PT, R15, RZ, PT ;  /* 0x000000ff0f00720c */ /* 0x000fe20003fc6270 */
[----:B------:R-:W-:Y:S01]  /*6530*/  IMAD.HI.U32 R15, R2, R19, RZ ;  /* 0x00000013020f7227 */ /* 0x000fe200078e00ff */
[----:B------:R-:W-:-:S03]  /*6540*/  IABS R22, R124 ;  /* 0x0000007c00167213 */ /* 0x000fc60000000000 */
        /* <DEDUP_REMOVED lines=8> */
[----:B------:R-:W-:Y:S01]  /*65d0*/  @!P5 IMAD.MOV R209, RZ, RZ, -R209 ;  /* 0x000000ffffd1d224 */ /* 0x000fe200078e0ad1 */
[C---:B------:R-:W-:Y:S01]  /*65e0*/  ISETP.GT.U32.AND P1, PT, R5.reuse, R213, PT ;  /* 0x000000d50500720c */ /* 0x040fe20003f24070 */
[----:B------:R-:W-:Y:S01]  /*65f0*/  IMAD.HI.U32 R14, R2, R219, RZ ;  /* 0x000000db020e7227 */ /* 0x000fe200078e00ff */
[----:B------:R-:W-:-:S03]  /*6600*/  ISETP.GT.U32.AND P5, PT, R5, R217, PT ;  /* 0x000000d90500720c */ /* 0x000fc60003fa4070 */
[----:B------:R-:W-:Y:S02]  /*6610*/  IMAD.MOV R14, RZ, RZ, -R14 ;  /* 0x000000ffff0e7224 */ /* 0x000fe400078e0a0e */
[----:B------:R-:W-:-:S04]  /*6620*/  IMAD.HI.U32 R15, R2, R221, RZ ;  /* 0x000000dd020f7227 */ /* 0x000fc800078e00ff */
[--C-:B------:R-:W-:Y:S01]  /*6630*/  @!P4 IMAD.IADD R6, R6, 0x1, -R5.reuse ;  /* 0x000000010606c824 */ /* 0x100fe200078e0a05 */
[----:B------:R-:W-:Y:S01]  /*6640*/  ISETP.GE.AND P4, PT, R11, RZ, PT ;  /* 0x000000ff0b00720c */ /* 0x000fe20003f86270 */
[--C-:B------:R-:W-:Y:S01]  /*6650*/  @!P1 IMAD.IADD R213, R213, 0x1, -R5.reuse ;  /* 0x00000001d5d59824 */ /* 0x100fe200078e0a05 */
[----:B------:R-:W-:Y:S01]  /*6660*/  ISETP.GE.AND P1, PT, R12, RZ, PT ;  /* 0x000000ff0c00720c */ /* 0x000fe20003f26270 */
[----:B------:R-:W-:Y:S01]  /*6670*/  @!P5 IMAD.IADD R217, R217, 0x1, -R5 ;  /* 0x00000001d9d9d824 */ /* 0x000fe200078e0a05 */
[----:B------:R-:W-:Y:S01]  /*6680*/  ISETP.GE.AND P5, PT, R10, RZ, PT ;  /* 0x000000ff0a00720c */ /* 0x000fe20003fa6270 */
[C---:B------:R-:W-:Y:S02]  /*6690*/  IMAD R219, R5.reuse, R14, R219 ;  /* 0x0000000e05db7224 */ /* 0x040fe400078e02db */
[----:B------:R-:W-:Y:S02]  /*66a0*/  IMAD.MOV.U32 R215, RZ, RZ, R6 ;  /* 0x000000ffffd77224 */ /* 0x000fe400078e0006 */
[----:B------:R-:W-:Y:S01]  /*66b0*/  @!P0 IMAD.MOV R213, RZ, RZ, -R213 ;  /* 0x000000ffffd58224 */ /* 0x000fe200078e0ad5 */
[C---:B------:R-:W-:Y:S01]  /*66c0*/  ISETP.GT.U32.AND P0, PT, R5.reuse, R217, PT ;  /* 0x000000d90500720c */ /* 0x040fe20003f04070 */
[----:B------:R-:W-:Y:S01]  /*66d0*/  @!P6 IMAD.MOV R215, RZ, RZ, -R215 ;  /* 0x000000ffffd7e224 */ /* 0x000fe200078e0ad7 */
[----:B------:R-:W-:Y:S01]  /*66e0*/  ISETP.GT.U32.AND P6, PT, R5, R219, PT ;  /* 0x000000db0500720c */ /* 0x000fe20003fc4070 */
[----:B------:R-:W-:-:S04]  /*66f0*/  IMAD.HI.U32 R10, R2, R223, RZ ;  /* 0x000000df020a7227 */ /* 0x000fc800078e00ff */
[----:B------:R-:W-:Y:S02]  /*6700*/  IMAD.MOV R15, RZ, RZ, -R15 ;  /* 0x000000ffff0f7224 */ /* 0x000fe400078e0a0f */
[----:B------:R-:W-:Y:S02]  /*6710*/  IMAD.MOV R10, RZ, RZ, -R10 ;  /* 0x000000ffff0a7224 */ /* 0x000fe400078e0a0a */
[C---:B------:R-:W-:Y:S02]  /*6720*/  IMAD R221, R5.reuse, R15, R221 ;  /* 0x0000000f05dd7224 */ /* 0x040fe400078e02dd */
[----:B------:R-:W-:Y:S02]  /*6730*/  IMAD R223, R5, R10, R223 ;  /* 0x0000000a05df7224 */ /* 0x000fe400078e02df */
[--C-:B------:R-:W-:Y:S01]  /*6740*/  @!P0 IMAD.IADD R217, R217, 0x1, -R5.reuse ;  /* 0x00000001d9d98824 */ /* 0x100fe200078e0a05 */
[----:B------:R-:W-:Y:S01]  /*6750*/  ISETP.GT.U32.AND P0, PT, R5, R221, PT ;  /* 0x000000dd0500720c */ /* 0x000fe20003f04070 */
[----:B------:R-:W-:Y:S01]  /*6760*/  @!P6 IMAD.IADD R219, R219, 0x1, -R5 ;  /* 0x00000001dbdbe824 */ /* 0x000fe200078e0a05 */
[----:B------:R-:W-:Y:S01]  /*6770*/  ISETP.GT.U32.AND P6, PT, R5, R223, PT ;  /* 0x000000df0500720c */ /* 0x000fe20003fc4070 */
[----:B------:R-:W-:Y:S01]  /*6780*/  @!P3 IMAD.MOV R205, RZ, RZ, -R205 ;  /* 0x000000ffffcdb224 */ /* 0x000fe200078e0acd */
[----:B------:R-:W-:Y:S01]  /*6790*/  ISETP.GE.AND P3, PT, R17, RZ, PT ;  /* 0x000000ff1100720c */ /* 0x000fe20003f66270 */
[----:B------:R-:W-:-:S04]  /*67a0*/  IMAD.HI.U32 R6, R2, R225, RZ ;  /* 0x000000e102067227 */ /* 0x000fc800078e00ff */
[----:B------:R-:W-:Y:S02]  /*67b0*/  IMAD.MOV R6, RZ, RZ, -R6 ;  /* 0x000000ffff067224 */ /* 0x000fe400078e0a06 */
[----:B------:R-:W-:-:S04]  /*67c0*/  IMAD.HI.U32 R11, R2, R227, RZ ;  /* 0x000000e3020b7227 */ /* 0x000fc800078e00ff */
[--C-:B------:R-:W-:Y:S01]  /*67d0*/  @!P0 IMAD.IADD R221, R221, 0x1, -R5.reuse ;  /* 0x00000001dddd8824 */ /* 0x100fe200078e0a05 */
[----:B------:R-:W-:Y:S01]  /*67e0*/  ISETP.GT.U32.AND P0, PT, R5, R219, PT ;  /* 0x000000db0500720c */ /* 0x000fe20003f04070 */
[----:B------:R-:W-:Y:S02]  /*67f0*/  @!P6 IMAD.IADD R223, R223, 0x1, -R5 ;  /* 0x00000001dfdfe824 */ /* 0x000fe400078e0a05 */
[----:B------:R-:W-:Y:S01]  /*6800*/  @!P3 IMAD.MOV R211, RZ, RZ, -R211 ;  /* 0x000000ffffd3b224 */ /* 0x000fe200078e0ad3 */
[----:B------:R-:W-:Y:S01]  /*6810*/  ISETP.GE.AND P3, PT, R13, RZ, PT ;  /* 0x000000ff0d00720c */ /* 0x000fe20003f66270 */
[C---:B------:R-:W-:Y:S01]  /*6820*/  IMAD R225, R5.reuse, R6, R225 ;  /* 0x0000000605e17224 */ /* 0x040fe200078e02e1 */
[----:B------:R-:W-:Y:S01]  /*6830*/  ISETP.GT.U32.AND P6, PT, R5, R223, PT ;  /* 0x000000df0500720c */ /* 0x000fe20003fc4070 */
[----:B------:R-:W-:-:S04]  /*6840*/  IMAD.HI.U32 R6, R2, R231, RZ ;  /* 0x000000e702067227 */ /* 0x000fc800078e00ff */
[----:B------:R-:W-:Y:S01]  /*6850*/  @!P2 IMAD.MOV R217, RZ, RZ, -R217 ;  /* 0x000000ffffd9a224 */ /* 0x000fe200078e0ad9 */
[----:B------:R-:W-:Y:S01]  /*6860*/  ISETP.GT.U32.AND P2, PT, R5, R221, PT ;  /* 0x000000dd0500720c */ /* 0x000fe20003f44070 */
[----:B------:R-:W-:-:S04]  /*6870*/  IMAD.HI.U32 R10, R2, R229, RZ ;  /* 0x000000e5020a7227 */ /* 0x000fc800078e00ff */
[----:B------:R-:W-:Y:S02]  /*6880*/  IMAD.MOV R11, RZ, RZ, -R11 ;  /* 0x000000ffff0b7224 */ /* 0x000fe400078e0a0b */
[----:B------:R-:W-:Y:S02]  /*6890*/  IMAD.MOV R6, RZ, RZ, -R6 ;  /* 0x000000ffff067224 */ /* 0x000fe400078e0a06 */
[----:B------:R-:W-:Y:S02]  /*68a0*/  IMAD.MOV R10, RZ, RZ, -R10 ;  /* 0x000000ffff0a7224 */ /* 0x000fe400078e0a0a */
[----:B------:R-:W-:Y:S02]  /*68b0*/  IMAD R227, R5, R11, R227 ;  /* 0x0000000b05e37224 */ /* 0x000fe400078e02e3 */
[----:B------:R-:W-:Y:S01]  /*68c0*/  @!P0 IMAD.IADD R219, R219, 0x1, -R5 ;  /* 0x00000001dbdb8824 */ /* 0x000fe200078e0a05 */
[C---:B------:R-:W-:Y:S01]  /*68d0*/  ISETP.GT.U32.AND P0, PT, R5.reuse, R225, PT ;  /* 0x000000e10500720c */ /* 0x040fe20003f04070 */
[----:B------:R-:W-:-:S02]  /*68e0*/  IMAD R231, R5, R6, R231 ;  /* 0x0000000605e77224 */ /* 0x000fc400078e02e7 */
[C---:B------:R-:W-:Y:S02]  /*68f0*/  IMAD R229, R5.reuse, R10, R229 ;  /* 0x0000000a05e57224 */ /* 0x040fe400078e02e5 */
[----:B------:R-:W-:Y:S01]  /*6900*/  @!P3 IMAD.MOV R219, RZ, RZ, -R219 ;  /* 0x000000ffffdbb224 */ /* 0x000fe200078e0adb */
[----:B------:R-:W-:Y:S01]  /*6910*/  ISETP.GT.U32.AND P3, PT, R5, R227, PT ;  /* 0x000000e30500720c */ /* 0x000fe20003f64070 */
[----:B------:R-:W-:Y:S01]  /*6920*/  @!P6 IMAD.IADD R223, R223, 0x1, -R5 ;  /* 0x00000001dfdfe824 */ /* 0x000fe200078e0a05 */
[----:B------:R-:W-:Y:S01]  /*6930*/  ISETP.GT.U32.AND P6, PT, R5, R231, PT ;  /* 0x000000e70500720c */ /* 0x000fe20003fc4070 */
[----:B------:R-:W-:-:S04]  /*6940*/  IMAD.HI.U32 R11, R2, R233, RZ ;  /* 0x000000e9020b7227 */ /* 0x000fc800078e00ff */
[----:B------:R-:W-:Y:S01]  /*6950*/  @!P2 IMAD.IADD R221, R221, 0x1, -R5 ;  /* 0x00000001dddda824 */ /* 0x000fe200078e0a05 */
[----:B------:R-:W-:Y:S01]  /*6960*/  ISETP.GT.U32.AND P2, PT, R5, R229, PT ;  /* 0x000000e50500720c */ /* 0x000fe20003f44070 */
[----:B------:R-:W-:Y:S02]  /*6970*/  IMAD.MOV R11, RZ, RZ, -R11 ;  /* 0x000000ffff0b7224 */ /* 0x000fe400078e0a0b */
[----:B------:R-:W-:Y:S01]  /*6980*/  @!P0 IMAD.IADD R225, R225, 0x1, -R5 ;  /* 0x00000001e1e18824 */ /* 0x000fe200078e0a05 */
[----:B------:R-:W-:Y:S01]  /*6990*/  ISETP.GE.AND P0, PT, R9, RZ, PT ;  /* 0x000000ff0900720c */ /* 0x000fe20003f06270 */
[----:B------:R-:W-:Y:S02]  /*69a0*/  IMAD R233, R5, R11, R233 ;  /* 0x0000000b05e97224 */ /* 0x000fe400078e02e9 */
[--C-:B------:R-:W-:Y:S01]  /*69b0*/  @!P3 IMAD.IADD R227, R227, 0x1, -R5.reuse ;  /* 0x00000001e3e3b824 */ /* 0x100fe200078e0a05 */
[----:B------:R-:W-:Y:S01]  /*69c0*/  ISETP.GT.U32.AND P3, PT, R5, R225, PT ;  /* 0x000000e10500720c */ /* 0x000fe20003f64070 */
[----:B------:R-:W-:-:S02]  /*69d0*/  @!P6 IMAD.IADD R231, R231, 0x1, -R5 ;  /* 0x00000001e7e7e824 */ /* 0x000fc400078e0a05 */
[----:B------:R-:W-:Y:S01]  /*69e0*/  @!P4 IMAD.MOV R223, RZ, RZ, -R223 ;  /* 0x000000ffffdfc224 */ /* 0x000fe200078e0adf */
[----:B------:R-:W-:Y:S01]  /*69f0*/  ISETP.GT.U32.AND P4, PT, R5, R233, PT ;  /* 0x000000e90500720c */ /* 0x000fe20003f84070 */
[----:B------:R-:W-:Y:S01]  /*6a00*/  @!P2 IMAD.IADD R229, R229, 0x1, -R5 ;  /* 0x00000001e5e5a824 */ /* 0x000fe200078e0a05 */
[----:B------:R-:W-:Y:S01]  /*6a10*/  ISETP.GT.U32.AND P2, PT, R5, R227, PT ;  /* 0x000000e30500720c */ /* 0x000fe20003f44070 */
[----:B------:R-:W-:-:S03]  /*6a20*/  IMAD.HI.U32 R10, R2, R235, RZ ;  /* 0x000000eb020a7227 */ /* 0x000fc600078e00ff */
        /* <DEDUP_REMOVED lines=9> */
[--C-:B------:R-:W-:Y:S01]  /*6ac0*/  @!P4 IMAD.IADD R233, R233, 0x1, -R5.reuse ;  /* 0x00000001e9e9c824 */ /* 0x100fe200078e0a05 */
[----:B------:R-:W-:Y:S01]  /*6ad0*/  ISETP.GE.AND P4, PT, R143, RZ, PT ;  /* 0x000000ff8f00720c */ /* 0x000fe20003f86270 */
[----:B------:R-:W-:Y:S01]  /*6ae0*/  @!P2 IMAD.IADD R227, R227, 0x1, -R5 ;  /* 0x00000001e3e3a824 */ /* 0x000fe200078e0a05 */
[----:B------:R-:W-:Y:S01]  /*6af0*/  ISETP.GE.AND P2, PT, R3, RZ, PT ;  /* 0x000000ff0300720c */ /* 0x000fe20003f46270 */
[----:B------:R-:W-:-:S02]  /*6b00*/  IMAD R237, R5, R6, R237 ;  /* 0x0000000605ed7224 */ /* 0x000fc400078e02ed */
[----:B------:R-:W-:-:S04]  /*6b10*/  IMAD.HI.U32 R3, R2, R239, RZ ;  /* 0x000000ef02037227 */ /* 0x000fc800078e00ff */
[----:B------:R-:W-:Y:S01]  /*6b20*/  @!P1 IMAD.IADD R231, R231, 0x1, -R5 ;  /* 0x00000001e7e79824 */ /* 0x000fe200078e0a05 */
[----:B------:R-:W-:Y:S01]  /*6b30*/  ISETP.GE.AND P1, PT, R0, RZ, PT ;  /* 0x000000ff0000720c */ /* 0x000fe20003f26270 */
[----:B------:R-:W-:Y:S01]  /*6b40*/  @!P5 IMAD.MOV R225, RZ, RZ, -R225 ;  /* 0x000000ffffe1d224 */ /* 0x000fe200078e0ae1 */
[----:B------:R-:W-:Y:S01]  /*6b50*/  ISETP.GT.U32.AND P5, PT, R5, R233, PT ;  /* 0x000000e90500720c */ /* 0x000fe20003fa4070 */
[----:B------:R-:W-:-:S04]  /*6b60*/  IMAD.HI.U32 R0, R2, R241, RZ ;  /* 0x000000f102007227 */ /* 0x000fc800078e00ff */
[----:B------:R-:W-:Y:S01]  /*6b70*/  @!P6 IMAD.IADD R229, R229, 0x1, -R5 ;  /* 0x00000001e5e5e824 */ /* 0x000fe200078e0a05 */
[C---:B------:R-:W-:Y:S01]  /*6b80*/  ISETP.GT.U32.AND P6, PT, R5.reuse, R237, PT ;  /* 0x000000ed0500720c */ /* 0x040fe20003fc4070 */
[----:B------:R-:W-:Y:S02]  /*6b90*/  IMAD.MOV R3, RZ, RZ, -R3 ;  /* 0x000000ffff037224 */ /* 0x000fe400078e0a03 */
[----:B------:R-:W-:Y:S02]  /*6ba0*/  IMAD.MOV R0, RZ, RZ, -R0 ;  /* 0x000000ffff007224 */ /* 0x000fe400078e0a00 */
[C---:B------:R-:W-:Y:S02]  /*6bb0*/  IMAD R239, R5.reuse, R3, R239 ;  /* 0x0000000305ef7224 */ /* 0x040fe400078e02ef */
[----:B------:R-:W-:Y:S02]  /*6bc0*/  IMAD R241, R5, R0, R241 ;  /* 0x0000000005f17224 */ /* 0x000fe400078e02f1 */
[----:B------:R-:W-:Y:S01]  /*6bd0*/  @!P3 IMAD.IADD R235, R235, 0x1, -R5 ;  /* 0x00000001ebebb824 */ /* 0x000fe200078e0a05 */
[----:B------:R-:W-:Y:S01]  /*6be0*/  ISETP.GE.AND P3, PT, R149, RZ, PT ;  /* 0x000000ff9500720c */ /* 0x000fe20003f66270 */
[----:B------:R-:W-:Y:S01]  /*6bf0*/  @!P2 IMAD.MOV R229, RZ, RZ, -R229 ;  /* 0x000000ffffe5a224 */ /* 0x000fe200078e0ae5 */
[----:B------:R-:W-:Y:S01]  /*6c00*/  ISETP.GT.U32.AND P2, PT, R5, R239, PT ;  /* 0x000000ef0500720c */ /* 0x000fe20003f44070 */
[----:B------:R-:W-:-:S02]  /*6c10*/  VIADD R149, R4, 0x84 ;  /* 0x0000008404957836 */ /* 0x000fc40000000000 */
[----:B------:R-:W-:Y:S01]  /*6c20*/  @!P5 IMAD.IADD R233, R233, 0x1, -R5 ;  /* 0x00000001e9e9d824 */ /* 0x000fe200078e0a05 */
[----:B------:R-:W-:Y:S01]  /*6c30*/  ISETP.GT.U32.AND P5, PT, R5, R241, PT ;  /* 0x000000f10500720c */ /* 0x000fe20003fa4070 */
[----:B------:R-:W-:Y:S01]  /*6c40*/  @!P1 IMAD.MOV R231, RZ, RZ, -R231 ;  /* 0x000000ffffe79224 */ /* 0x000fe200078e0ae7 */
[----:B------:R-:W-:Y:S01]  /*6c50*/  ISETP.GE.AND P1, PT, R151, RZ, PT ;  /* 0x000000ff9700720c */ /* 0x000fe20003f26270 */
[----:B------:R-:W-:Y:S01]  /*6c60*/  @!P6 IMAD.IADD R237, R237, 0x1, -R5 ;  /* 0x00000001edede824 */ /* 0x000fe200078e0a05 */
[----:B------:R-:W-:Y:S01]  /*6c70*/  IABS R243, R149 ;  /* 0x0000009500f37213 */ /* 0x000fe20000000000 */
[----:B------:R-:W-:Y:S02]  /*6c80*/  VIADD R151, R4, 0x83 ;  /* 0x0000008304977836 */ /* 0x000fe40000000000 */
[----:B------:R-:W-:Y:S01]  /*6c90*/  @!P0 IMAD.MOV R227, RZ, RZ, -R227 ;  /* 0x000000ffffe38224 */ /* 0x000fe200078e0ae3 */
[C---:B------:R-:W-:Y:S01]  /*6ca0*/  ISETP.GT.U32.AND P0, PT, R5.reuse, R235, PT ;  /* 0x000000eb0500720c */ /* 0x040fe20003f04070 */
[----:B------:R-:W-:Y:S01]  /*6cb0*/  IMAD.HI.U32 R0, R2, R243, RZ ;  /* 0x000000f302007227 */ /* 0x000fe200078e00ff */
[----:B------:R-:W-:-:S02]  /*6cc0*/  ISETP.GT.U32.AND P6, PT, R5, R237, PT ;  /* 0x000000ed0500720c */ /* 0x000fc40003fc4070 */
[----:B------:R-:W-:Y:S01]  /*6cd0*/  IABS R245, R151 ;  /* 0x0000009700f57213 */ /* 0x000fe20000000000 */
[----:B------:R-:W-:Y:S01]  /*6ce0*/  @!P2 IMAD.IADD R239, R239, 0x1, -R5 ;  /* 0x00000001efefa824 */ /* 0x000fe200078e0a05 */
[----:B------:R-:W-:Y:S01]  /*6cf0*/  ISETP.GE.AND P2, PT, R149, RZ, PT ;  /* 0x000000ff9500720c */ /* 0x000fe20003f46270 */
[----:B------:R-:W-:Y:S02]  /*6d00*/  IMAD.MOV R3, RZ, RZ, -R0 ;  /* 0x000000ffff037224 */ /* 0x000fe400078e0a00 */
[----:B------:R-:W-:-:S04]  /*6d10*/  IMAD.HI.U32 R0, R2, R245, RZ ;  /* 0x000000f502007227 */ /* 0x000fc800078e00ff */
[----:B------:R-:W-:Y:S01]  /*6d20*/  @!P5 IMAD.IADD R241, R241, 0x1, -R5 ;  /* 0x00000001f1f1d824 */ /* 0x000fe200078e0a05 */
[C---:B------:R-:W-:Y:S01]  /*6d30*/  ISETP.GT.U32.AND P5, PT, R5.reuse, R239, PT ;  /* 0x000000ef0500720c */ /* 0x040fe20003fa4070 */
[----:B------:R-:W-:Y:S02]  /*6d40*/  VIADD R149, R4, 0x82 ;  /* 0x0000008204957836 */ /* 0x000fe40000000000 */
[C---:B------:R-:W-:Y:S02]  /*6d50*/  IMAD R243, R5.reuse, R3, R243 ;  /* 0x0000000305f37224 */ /* 0x040fe400078e02f3 */
[----:B------:R-:W-:Y:S01]  /*6d60*/  @!P4 IMAD.MOV R233, RZ, RZ, -R233 ;  /* 0x000000ffffe9c224 */ /* 0x000fe200078e0ae9 */
[----:B------:R-:W-:Y:S01]  /*6d70*/  ISETP.GT.U32.AND P4, PT, R5, R241, PT ;  /* 0x000000f10500720c */ /* 0x000fe20003f84070 */
[----:B------:R-:W-:Y:S01]  /*6d80*/  IMAD.MOV R3, RZ, RZ, -R0 ;  /* 0x000000ffff037224 */ /* 0x000fe200078e0a00 */
[----:B------:R-:W-:Y:S01]  /*6d90*/  IABS R0, R149 ;  /* 0x0000009500007213 */ /* 0x000fe20000000000 */
[--C-:B------:R-:W-:Y:S01]  /*6da0*/  @!P0 IMAD.IADD R235, R235, 0x1, -R5.reuse ;  /* 0x00000001ebeb8824 */ /* 0x100fe200078e0a05 */
[----:B------:R-:W-:Y:S01]  /*6db0*/  ISETP.GE.AND P0, PT, R145, RZ, PT ;  /* 0x000000ff9100720c */ /* 0x000fe20003f06270 */
[----:B------:R-:W-:Y:S01]  /*6dc0*/  @!P6 IMAD.IADD R237, R237, 0x1, -R5 ;  /* 0x00000001edede824 */ /* 0x000fe200078e0a05 */
[----:B------:R-:W-:Y:S01]  /*6dd0*/  ISETP.GE.AND P6, PT, R147, RZ, PT ;  /* 0x000000ff9300720c */ /* 0x000fe20003fc6270 */
[----:B------:R-:W-:-:S02]  /*6de0*/  IMAD R245, R5, R3, R245 ;  /* 0x0000000305f57224 */ /* 0x000fc400078e02f5 */
[----:B------:R-:W-:-:S04]  /*6df0*/  IMAD.HI.U32 R3, R2, R0, RZ ;  /* 0x0000000002037227 */ /* 0x000fc800078e00ff */
[----:B------:R-:W-:Y:S01]  /*6e00*/  @!P3 IMAD.MOV R235, RZ, RZ, -R235 ;  /* 0x000000ffffebb224 */ /* 0x000fe200078e0aeb */
[----:B------:R-:W-:Y:S01]  /*6e10*/  ISETP.GT.U32.AND P3, PT, R5, R243, PT ;  /* 0x000000f30500720c */ /* 0x000fe20003f64070 */
[----:B------:R-:W-:Y:S02]  /*6e20*/  IMAD.MOV R3, RZ, RZ, -R3 ;  /* 0x000000ffff037224 */ /* 0x000fe400078e0a03 */
[--C-:B------:R-:W-:Y:S01]  /*6e30*/  @!P4 IMAD.IADD R241, R241, 0x1, -R5.reuse ;  /* 0x00000001f1f1c824 */ /* 0x100fe200078e0a05 */
[----:B------:R-:W-:Y:S01]  /*6e40*/  ISETP.GE.AND P4, PT, R149, RZ, PT ;  /* 0x000000ff9500720c */ /* 0x000fe20003f86270 */
[----:B------:R-:W-:Y:S02]  /*6e50*/  IMAD R247, R5, R3, R0 ;  /* 0x0000000305f77224 */ /* 0x000fe400078e0200 */
[----:B------:R-:W-:Y:S01]  /*6e60*/  @!P5 IMAD.IADD R239, R239, 0x1, -R5 ;  /* 0x00000001efefd824 */ /* 0x000fe200078e0a05 */
[C---:B------:R-:W-:Y:S01]  /*6e70*/  ISETP.GT.U32.AND P5, PT, R5.reuse, R245, PT ;  /* 0x000000f50500720c */ /* 0x040fe20003fa4070 */
[----:B------:R-:W-:Y:S01]  /*6e80*/  @!P6 IMAD.MOV R241, RZ, RZ, -R241 ;  /* 0x000000fffff1e224 */ /* 0x000fe200078e0af1 */
[----:B------:R-:W-:Y:S01]  /*6e90*/  ISETP.GT.U32.AND P6, PT, R5, R247, PT ;  /* 0x000000f70500720c */ /* 0x000fe20003fc4070 */
[----:B------:R-:W-:Y:S01]  /*6ea0*/  @!P1 IMAD.MOV R237, RZ, RZ, -R237 ;  /* 0x000000ffffed9224 */ /* 0x000fe200078e0aed */
[----:B------:R-:W-:Y:S01]  /*6eb0*/  ISETP.GE.AND P1, PT, R151, RZ, PT ;  /* 0x000000ff9700720c */ /* 0x000fe20003f26270 */
[----:B------:R-:W-:-:S02]  /*6ec0*/  @!P3 IMAD.IADD R243, R243, 0x1, -R5 ;  /* 0x00000001f3f3b824 */ /* 0x000fc400078e0a05 */
[C---:B------:R-:W-:Y:S02]  /*6ed0*/  VIADD R151, R4.reuse, 0x81 ;  /* 0x0000008104977836 */ /* 0x040fe40000000000 */
[----:B------:R-:W-:Y:S01]  /*6ee0*/  @!P0 IMAD.MOV R239, RZ, RZ, -R239 ;  /* 0x000000ffffef8224 */ /* 0x000fe200078e0aef */
[----:B------:R-:W-:Y:S01]  /*6ef0*/  ISETP.GT.U32.AND P0, PT, R5, R243, PT ;  /* 0x000000f30500720c */ /* 0x000fe20003f04070 */
[C---:B------:R-:W-:Y:S01]  /*6f00*/  VIADD R149, R4.reuse, 0x80 ;  /* 0x0000008004957836 */ /* 0x040fe20000000000 */
[----:B------:R-:W-:Y:S01]  /*6f10*/  IABS R249, R151 ;  /* 0x0000009700f97213 */ /* 0x000fe20000000000 */
[--C-:B------:R-:W-:Y:S01]  /*6f20*/  @!P5 IMAD.IADD R245, R245, 0x1, -R5.reuse ;  /* 0x00000001f5f5d824 */ /* 0x100fe200078e0a05 */
[----:B------:R-:W-:Y:S01]  /*6f30*/  ISETP.GE.AND P3, PT, R151, RZ, PT ;  /* 0x000000ff9700720c */ /* 0x000fe20003f66270 */
[----:B------:R-:W-:Y:S01]  /*6f40*/  @!P6 IMAD.IADD R247, R247, 0x1, -R5 ;  /* 0x00000001f7f7e824 */ /* 0x000fe200078e0a05 */
[----:B------:R-:W-:Y:S01]  /*6f50*/  IABS R251, R149 ;  /* 0x0000009500fb7213 */ /* 0x000fe20000000000 */
[----:B------:R-:W-:Y:S01]  /*6f60*/  VIADD R151, R4, 0x7f ;  /* 0x0000007f04977836 */ /* 0x000fe20000000000 */
[C---:B------:R-:W-:Y:S01]  /*6f70*/  ISETP.GT.U32.AND P5, PT, R5.reuse, R245, PT ;  /* 0x000000f50500720c */ /* 0x040fe20003fa4070 */
[----:B------:R-:W-:Y:S01]  /*6f80*/  IMAD.HI.U32 R3, R2, R249, RZ ;  /* 0x000000f902037227 */ /* 0x000fe200078e00ff */
[----:B------:R-:W-:-:S02]  /*6f90*/  ISETP.GT.U32.AND P6, PT, R5, R247, PT ;  /* 0x000000f70500720c */ /* 0x000fc40003fc4070 */
[----:B------:R-:W-:Y:S01]  /*6fa0*/  IABS R230, R151 ;  /* 0x0000009700e67213 */ /* 0x000fe20000000000 */
[----:B------:R-:W-:-:S04]  /*6fb0*/  IMAD.HI.U32 R0, R2, R251, RZ ;  /* 0x000000fb02007227 */ /* 0x000fc800078e00ff */
[----:B------:R-:W-:Y:S02]  /*6fc0*/  IMAD.MOV R3, RZ, RZ, -R3 ;  /* 0x000000ffff037224 */ /* 0x000fe400078e0a03 */
[----:B------:R-:W-:Y:S01]  /*6fd0*/  @!P0 IMAD.IADD R243, R243, 0x1, -R5 ;  /* 0x00000001f3f38824 */ /* 0x000fe200078e0a05 */
[----:B------:R-:W-:Y:S01]  /*6fe0*/  ISETP.GE.AND P0, PT, R149, RZ, PT ;  /* 0x000000ff9500720c */ /* 0x000fe20003f06270 */
[----:B------:R-:W-:Y:S02]  /*6ff0*/  IMAD.MOV R0, RZ, RZ, -R0 ;  /* 0x000000ffff007224 */ /* 0x000fe400078e0a00 */
[----:B------:R-:W-:Y:S02]  /*7000*/  VIADD R149, R4, 0x7e ;  /* 0x0000007e04957836 */ /* 0x000fe40000000000 */
[----:B------:R-:W-:Y:S02]  /*7010*/  IMAD R249, R5, R3, R249 ;  /* 0x0000000305f97224 */ /* 0x000fe400078e02f9 */
[----:B------:R-:W-:Y:S01]  /*7020*/  IMAD.HI.U32 R3, R2, R230, RZ ;  /* 0x000000e602037227 */ /* 0x000fe200078e00ff */
[----:B------:R-:W-:-:S03]  /*7030*/  IABS R6, R149 ;  /* 0x0000009500067213 */ /* 0x000fc60000000000 */
[----:B------:R-:W-:Y:S02]  /*7040*/  IMAD R251, R5, R0, R251 ;  /* 0x0000000005fb7224 */ /* 0x000fe400078e02fb */
[----:B------:R-:W-:Y:S02]  /*7050*/  IMAD.MOV R3, RZ, RZ, -R3 ;  /* 0x000000ffff037224 */ /* 0x000fe400078e0a03 */
[--C-:B------:R-:W-:Y:S01]  /*7060*/  @!P5 IMAD.IADD R245, R245, 0x1, -R5.reuse ;  /* 0x00000001f5f5d824 */ /* 0x100fe200078e0a05 */
[----:B------:R-:W-:Y:S01]  /*7070*/  ISETP.GT.U32.AND P5, PT, R5, R249, PT ;  /* 0x000000f90500720c */ /* 0x000fe20003fa4070 */
[----:B------:R-:W-:Y:S01]  /*7080*/  @!P6 IMAD.IADD R247, R247, 0x1, -R5 ;  /* 0x00000001f7f7e824 */ /* 0x000fe200078e0a05 */
[C---:B------:R-:W-:Y:S01]  /*7090*/  ISETP.GT.U32.AND P6, PT, R5.reuse, R251, PT ;  /* 0x000000fb0500720c */ /* 0x040fe20003fc4070 */
[----:B------:R-:W-:Y:S02]  /*70a0*/  IMAD R230, R5, R3, R230 ;  /* 0x0000000305e67224 */ /* 0x000fe400078e02e6 */
[----:B------:R-:W-:-:S04]  /*70b0*/  IMAD.HI.U32 R0, R2, R6, RZ ;  /* 0x0000000602007227 */ /* 0x000fc800078e00ff */
[----:B------:R-:W-:Y:S01]  /*70c0*/  @!P2 IMAD.MOV R243, RZ, RZ, -R243 ;  /* 0x000000fffff3a224 */ /* 0x000fe200078e0af3 */
[----:B------:R-:W-:Y:S01]  /*70d0*/  ISETP.GE.AND P2, PT, R151, RZ, PT ;  /* 0x000000ff9700720c */ /* 0x000fe20003f46270 */
[----:B------:R-:W-:Y:S02]  /*70e0*/  IMAD.MOV R0, RZ, RZ, -R0 ;  /* 0x000000ffff007224 */ /* 0x000fe400078e0a00 */
[----:B------:R-:W-:Y:S01]  /*70f0*/  @!P4 IMAD.MOV R247, RZ, RZ, -R247 ;  /* 0x000000fffff7c224 */ /* 0x000fe200078e0af7 */
[C---:B------:R-:W-:Y:S01]  /*7100*/  ISETP.GT.U32.AND P4, PT, R5.reuse, R230, PT ;  /* 0x000000e60500720c */ /* 0x040fe20003f84070 */
[C---:B------:R-:W-:Y:S02]  /*7110*/  VIADD R151, R4.reuse, 0x7d ;  /* 0x0000007d04977836 */ /* 0x040fe40000000000 */
[----:B------:R-:W-:Y:S02]  /*7120*/  IMAD R6, R5, R0, R6 ;  /* 0x0000000005067224 */ /* 0x000fe400078e0206 */
[--C-:B------:R-:W-:Y:S01]  /*7130*/  @!P5 IMAD.IADD R249, R249, 0x1, -R5.reuse ;  /* 0x00000001f9f9d824 */ /* 0x100fe200078e0a05 */
[----:B------:R-:W-:Y:S01]  /*7140*/  IABS R10, R151 ;  /* 0x00000097000a7213 */ /* 0x000fe20000000000 */
[----:B------:R-:W-:Y:S01]  /*7150*/  @!P6 IMAD.IADD R251, R251, 0x1, -R5 ;  /* 0x00000001fbfbe824 */ /* 0x000fe200078e0a05 */
[C---:B------:R-:W-:Y:S01]  /*7160*/  ISETP.GT.U32.AND P6, PT, R5.reuse, R6, PT ;  /* 0x000000060500720c */ /* 0x040fe20003fc4070 */
[----:B------:R-:W-:Y:S01]  /*7170*/  VIADD R145, R4, 0x7c ;  /* 0x0000007c04917836 */ /* 0x000fe20000000000 */
[----:B------:R-:W-:Y:S01]  /*7180*/  ISETP.GT.U32.AND P5, PT, R5, R249, PT ;  /* 0x000000f90500720c */ /* 0x000fe20003fa4070 */
[----:B------:R-:W-:-:S03]  /*7190*/  IMAD.HI.U32 R3, R2, R10, RZ ;  /* 0x0000000a02037227 */ /* 0x000fc600078e00ff */
[----:B------:R-:W-:Y:S01]  /*71a0*/  IABS R12, R145 ;  /* 0x00000091000c7213 */ /* 0x000fe20000000000 */
[----:B------:R-:W-:Y:S01]  /*71b0*/  @!P1 IMAD.MOV R245, RZ, RZ, -R245 ;  /* 0x000000fffff59224 */ /* 0x000fe200078e0af5 */
[----:B------:R-:W-:Y:S01]  /*71c0*/  ISETP.GE.AND P1, PT, R149, RZ, PT ;  /* 0x000000ff9500720c */ /* 0x000fe20003f26270 */
[----:B------:R-:W-:Y:S02]  /*71d0*/  VIADD R149, R4, 0x7b ;  /* 0x0000007b04957836 */ /* 0x000fe40000000000 */
[----:B------:R-:W-:Y:S01]  /*71e0*/  @!P4 IMAD.IADD R230, R230, 0x1, -R5 ;  /* 0x00000001e6e6c824 */ /* 0x000fe200078e0a05 */
[C---:B------:R-:W-:Y:S01]  /*71f0*/  ISETP.GT.U32.AND P4, PT, R5.reuse, R251, PT ;  /* 0x000000fb0500720c */ /* 0x040fe20003f84070 */
[----:B------:R-:W-:Y:S01]  /*7200*/  IMAD.MOV R3, RZ, RZ, -R3 ;  /* 0x000000ffff037224 */ /* 0x000fe200078e0a03 */
[----:B------:R-:W-:Y:S01]  /*7210*/  IABS R14, R149 ;  /* 0x00000095000e7213 */ /* 0x000fe20000000000 */
[----:B------:R-:W-:Y:S01]  /*7220*/  @!P6 IMAD.IADD R6, R6, 0x1, -R5 ;  /* 0x000000010606e824 */ /* 0x000fe200078e0a05 */
[C---:B------:R-:W-:Y:S01]  /*7230*/  ISETP.GT.U32.AND P6, PT, R5.reuse, R230, PT ;  /* 0x000000e60500720c */ /* 0x040fe20003fc4070 */
[----:B------:R-:W-:-:S02]  /*7240*/  IMAD R10, R5, R3, R10 ;  /* 0x00000003050a7224 */ /* 0x000fc400078e020a */
[----:B------:R-:W-:-:S04]  /*7250*/  IMAD.HI.U32 R3, R2, R12, RZ ;  /* 0x0000000c02037227 */ /* 0x000fc800078e00ff */
[----:B------:R-:W-:-:S04]  /*7260*/  IMAD.HI.U32 R0, R2, R14, RZ ;  /* 0x0000000e02007227 */ /* 0x000fc800078e00ff */
[----:B------:R-:W-:Y:S02]  /*7270*/  IMAD.MOV R3, RZ, RZ, -R3 ;  /* 0x000000ffff037224 */ /* 0x000fe400078e0a03 */
[--C-:B------:R-:W-:Y:S01]  /*7280*/  @!P5 IMAD.IADD R249, R249, 0x1, -R5.reuse ;  /* 0x00000001f9f9d824 */ /* 0x100fe200078e0a05 */
[----:B------:R-:W-:Y:S01]  /*7290*/  ISETP.GE.AND P5, PT, R151, RZ, PT ;  /* 0x000000ff9700720c */ /* 0x000fe20003fa6270 */
[----:B------:R-:W-:Y:S02]  /*72a0*/  VIADD R151, R4, 0x7a ;  /* 0x0000007a04977836 */ /* 0x000fe40000000000 */
[----:B------:R-:W-:Y:S02]  /*72b0*/  IMAD.MOV R0, RZ, RZ, -R0 ;  /* 0x000000ffff007224 */ /* 0x000fe400078e0a00 */
[----:B------:R-:W-:Y:S01]  /*72c0*/  IMAD R12, R5, R3, R12 ;  /* 0x00000003050c7224 */ /* 0x000fe200078e020c */
[----:B------:R-:W-:Y:S01]  /*72d0*/  IABS R16, R151 ;  /* 0x0000009700107213 */ /* 0x000fe20000000000 */
[----:B------:R-:W-:Y:S01]  /*72e0*/  @!P4 IMAD.IADD R251, R251, 0x1, -R5 ;  /* 0x00000001fbfbc824 */ /* 0x000fe200078e0a05 */
[C---:B------:R-:W-:Y:S01]  /*72f0*/  ISETP.GT.U32.AND P4, PT, R5.reuse, R10, PT ;  /* 0x0000000a0500720c */ /* 0x040fe20003f84070 */
[----:B------:R-:W-:-:S02]  /*7300*/  IMAD R14, R5, R0, R14 ;  /* 0x00000000050e7224 */ /* 0x000fc400078e020e */
[----:B------:R-:W-:Y:S01]  /*7310*/  @!P0 IMAD.MOV R251, RZ, RZ, -R251 ;  /* 0x000000fffffb8224 */ /* 0x000fe200078e0afb */
[C---:B------:R-:W-:Y:S01]  /*7320*/  ISETP.GT.U32.AND P0, PT, R5.reuse, R12, PT ;  /* 0x0000000c0500720c */ /* 0x040fe20003f04070 */
[----:B------:R-:W-:Y:S01]  /*7330*/  @!P3 IMAD.MOV R249, RZ, RZ, -R249 ;  /* 0x000000fffff9b224 */ /* 0x000fe200078e0af9 */
[C---:B------:R-:W-:Y:S01]  /*7340*/  ISETP.GT.U32.AND P3, PT, R5.reuse, R6, PT ;  /* 0x000000060500720c */ /* 0x040fe20003f64070 */
[----:B------:R-:W-:Y:S01]  /*7350*/  @!P6 IMAD.IADD R230, R230, 0x1, -R5 ;  /* 0x00000001e6e6e824 */ /* 0x000fe200078e0a05 */
[----:B------:R-:W-:Y:S01]  /*7360*/  ISETP.GT.U32.AND P6, PT, R5, R14, PT ;  /* 0x0000000e0500720c */ /* 0x000fe20003fc4070 */
[----:B------:R-:W-:-:S04]  /*7370*/  IMAD.HI.U32 R0, R2, R16, RZ ;  /* 0x0000001002007227 */ /* 0x000fc800078e00ff */
[----:B------:R-:W-:Y:S02]  /*7380*/  VIADD R143, R4, 0x78 ;  /* 0x00000078048f7836 */ /* 0x000fe40000000000 */
[----:B------:R-:W-:Y:S02]  /*7390*/  IMAD.MOV R0, RZ, RZ, -R0 ;  /* 0x000000ffff007224 */ /* 0x000fe400078e0a00 */
[--C-:B------:R-:W-:Y:S01]  /*73a0*/  @!P0 IMAD.IADD R12, R12, 0x1, -R5.reuse ;  /* 0x000000010c0c8824 */ /* 0x100fe200078e0a05 */
[----:B------:R-:W-:Y:S01]  /*73b0*/  IABS R20, R143 ;  /* 0x0000008f00147213 */ /* 0x000fe20000000000 */
[C---:B------:R-:W-:Y:S02]  /*73c0*/  IMAD R16, R5.reuse, R0, R16 ;  /* 0x0000000005107224 */ /* 0x040fe400078e0210 */
[--C-:B------:R-:W-:Y:S02]  /*73d0*/  @!P3 IMAD.IADD R6, R6, 0x1, -R5.reuse ;  /* 0x000000010606b824 */ /* 0x100fe400078e0a05 */
[----:B------:R-:W-:Y:S01]  /*73e0*/  @!P6 IMAD.IADD R14, R14, 0x1, -R5 ;  /* 0x000000010e0ee824 */ /* 0x000fe200078e0a05 */
[C---:B------:R-:W-:Y:S01]  /*73f0*/  ISETP.GT.U32.AND P3, PT, R5.reuse, R16, PT ;  /* 0x000000100500720c */ /* 0x040fe20003f64070 */
[----:B------:R-:W-:Y:S01]  /*7400*/  IMAD.HI.U32 R0, R2, R20, RZ ;  /* 0x0000001402007227 */ /* 0x000fe200078e00ff */
[----:B------:R-:W-:-:S03]  /*7410*/  ISETP.GT.U32.AND P6, PT, R5, R12, PT ;  /* 0x0000000c0500720c */ /* 0x000fc60003fc4070 */
[--C-:B------:R-:W-:Y:S01]  /*7420*/  @!P4 IMAD.IADD R10, R10, 0x1, -R5.reuse ;  /* 0x000000010a0ac824 */ /* 0x100fe200078e0a05 */
[----:B------:R-:W-:Y:S01]  /*7430*/  ISETP.GE.AND P4, PT, R145, RZ, PT ;  /* 0x000000ff9100720c */ /* 0x000fe20003f86270 */
[----:B------:R-:W-:Y:S02]  /*7440*/  IMAD.MOV R0, RZ, RZ, -R0 ;  /* 0x000000ffff007224 */ /* 0x000fe400078e0a00 */
[----:B------:R-:W-:Y:S01]  /*7450*/  VIADD R147, R4, 0x77 ;  /* 0x0000007704937836 */ /* 0x000fe20000000000 */
[C---:B------:R-:W-:Y:S01]  /*7460*/  ISETP.GT.U32.AND P0, PT, R5.reuse, R10, PT ;  /* 0x0000000a0500720c */ /* 0x040fe20003f04070 */
[C---:B------:R-:W-:Y:S02]  /*7470*/  IMAD R20, R5.reuse, R0, R20 ;  /* 0x0000000005147224 */ /* 0x040fe400078e0214 */
[--C-:B------:R-:W-:Y:S01]  /*7480*/  @!P3 IMAD.IADD R16, R16, 0x1, -R5.reuse ;  /* 0x000000011010b824 */ /* 0x100fe200078e0a05 */
[----:B------:R-:W-:Y:S01]  /*7490*/  IABS R24, R147 ;  /* 0x0000009300187213 */ /* 0x000fe20000000000 */
[----:B------:R-:W-:Y:S01]  /*74a0*/  @!P6 IMAD.IADD R12, R12, 0x1, -R5 ;  /* 0x000000010c0ce824 */ /* 0x000fe200078e0a05 */
[C---:B------:R-:W-:Y:S01]  /*74b0*/  ISETP.GT.U32.AND P6, PT, R5.reuse, R20, PT ;  /* 0x000000140500720c */ /* 0x040fe20003fc4070 */
[----:B------:R-:W-:Y:S01]  /*74c0*/  IMAD.HI.U32 R3, R2, R18, RZ ;  /* 0x0000001202037227 */ /* 0x000fe200078e00ff */
[----:B------:R-:W-:-:S03]  /*74d0*/  ISETP.GT.U32.AND P3, PT, R5, R14, PT ;  /* 0x0000000e0500720c */ /* 0x000fc60003f64070 */
[----:B------:R-:W-:Y:S01]  /*74e0*/  @!P2 IMAD.MOV R230, RZ, RZ, -R230 ;  /* 0x000000ffffe6a224 */ /* 0x000fe200078e0ae6 */
[----:B------:R-:W-:Y:S01]  /*74f0*/  ISETP.GT.U32.AND P2, PT, R5, R16, PT ;  /* 0x000000100500720c */ /* 0x000fe20003f44070 */
[----:B------:R-:W-:Y:S02]  /*7500*/  IMAD.MOV R3, RZ, RZ, -R3 ;  /* 0x000000ffff037224 */ /* 0x000fe400078e0a03 */
[----:B------:R-:W-:-:S04]  /*7510*/  IMAD.HI.U32 R0, R2, R24, RZ ;  /* 0x0000001802007227 */ /* 0x000fc800078e00ff */
[----:B------:R-:W-:Y:S02]  /*7520*/  VIADD R145, R4, 0x76 ;  /* 0x0000007604917836 */ /* 0x000fe40000000000 */
[--C-:B------:R-:W-:Y:S01]  /*7530*/  @!P0 IMAD.IADD R10, R10, 0x1, -R5.reuse ;  /* 0x000000010a0a8824 */ /* 0x100fe200078e0a05 */
[----:B------:R-:W-:Y:S01]  /*7540*/  ISETP.GE.AND P0, PT, R149, RZ, PT ;  /* 0x000000ff9500720c */ /* 0x000fe20003f06270 */
[C---:B------:R-:W-:Y:S01]  /*7550*/  IMAD R18, R5.reuse, R3, R18 ;  /* 0x0000000305127224 */ /* 0x040fe200078e0212 */
[----:B------:R-:W-:Y:S01]  /*7560*/  IABS R3, R145 ;  /* 0x0000009100037213 */ /* 0x000fe20000000000 */
[----:B------:R-:W-:Y:S02]  /*7570*/  IMAD.MOV R0, RZ, RZ, -R0 ;  /* 0x000000ffff007224 */ /* 0x000fe400078e0a00 */
[----:B------:R-:W-:Y:S02]  /*7580*/  VIADD R149, R4, 0x75 ;  /* 0x0000007504957836 */ /* 0x000fe40000000000 */
[----:B------:R-:W-:Y:S01]  /*7590*/  @!P1 IMAD.MOV R6, RZ, RZ, -R6 ;  /* 0x000000ffff069224 */ /* 0x000fe200078e0a06 */
[C---:B------:R-:W-:Y:S01]  /*75a0*/  ISETP.GT.U32.AND P1, PT, R5.reuse, R18, PT ;  /* 0x000000120500720c */ /* 0x040fe20003f24070 */
[----:B------:R-:W-:Y:S01]  /*75b0*/  IMAD R24, R5, R0, R24 ;  /* 0x0000000005187224 */ /* 0x000fe200078e0218 */
[----:B------:R-:W-:Y:S01]  /*75c0*/  IABS R32, R149 ;  /* 0x0000009500207213 */ /* 0x000fe20000000000 */
[----:B------:R-:W-:Y:S01]  /*75d0*/  @!P6 IMAD.IADD R20, R20, 0x1, -R5 ;  /* 0x000000011414e824 */ /* 0x000fe200078e0a05 */
[----:B------:R-:W-:Y:S01]  /*75e0*/  ISETP.GE.AND P6, PT, R143, RZ, PT ;  /* 0x000000ff8f00720c */ /* 0x000fe20003fc6270 */
[----:B------:R-:W-:-:S04]  /*75f0*/  IMAD.HI.U32 R28, R2, R3, RZ ;  /* 0x00000003021c7227 */ /* 0x000fc800078e00ff */
[----:B------:R-:W-:Y:S01]  /*7600*/  @!P2 IMAD.IADD R16, R16, 0x1, -R5 ;  /* 0x000000011010a824 */ /* 0x000fe200078e0a05 */
[C---:B------:R-:W-:Y:S01]  /*7610*/  ISETP.GT.U32.AND P2, PT, R5.reuse, R24, PT ;  /* 0x000000180500720c */ /* 0x040fe20003f44070 */
[----:B------:R-:W-:Y:S01]  /*7620*/  @!P5 IMAD.MOV R10, RZ, RZ, -R10 ;  /* 0x000000ffff0ad224 */ /* 0x000fe200078e0a0a */
[----:B------:R-:W-:Y:S01]  /*7630*/  ISETP.GT.U32.AND P5, PT, R5, R20, PT ;  /* 0x000000140500720c */ /* 0x000fe20003fa4070 */
[----:B------:R-:W-:Y:S02]  /*7640*/  IMAD.MOV R28, RZ, RZ, -R28 ;  /* 0x000000ffff1c7224 */ /* 0x000fe400078e0a1c */
[----:B------:R-:W-:-:S04]  /*7650*/  IMAD.HI.U32 R0, R2, R32, RZ ;  /* 0x0000002002007227 */ /* 0x000fc800078e00ff */
[----:B------:R-:W-:Y:S01]  /*7660*/  @!P3 IMAD.IADD R14, R14, 0x1, -R5 ;  /* 0x000000010e0eb824 */ /* 0x000fe200078e0a05 */
[----:B------:R-:W-:Y:S01]  /*7670*/  ISETP.GE.AND P3, PT, R151, RZ, PT ;  /* 0x000000ff9700720c */ /* 0x000fe20003f66270 */
[----:B------:R-:W-:Y:S02]  /*7680*/  VIADD R151, R4, 0x74 ;  /* 0x0000007404977836 */ /* 0x000fe40000000000 */
[----:B------:R-:W-:Y:S02]  /*7690*/  IMAD R28, R5, R28, R3 ;  /* 0x0000001c051c7224 */ /* 0x000fe400078e0203 */
[----:B------:R-:W-:Y:S01]  /*76a0*/  IMAD.MOV R0, RZ, RZ, -R0 ;  /* 0x000000ffff007224 */ /* 0x000fe200078e0a00 */
[----:B------:R-:W-:Y:S01]  /*76b0*/  IABS R36, R151 ;  /* 0x0000009700247213 */ /* 0x000fe20000000000 */
[----:B------:R-:W-:Y:S01]  /*76c0*/  @!P1 IMAD.IADD R18, R18, 0x1, -R5 ;  /* 0x0000000112129824 */ /* 0x000fe200078e0a05 */
[----:B------:R-:W-:Y:S01]  /*76d0*/  ISETP.GE.AND P1, PT, R141, RZ, PT ;  /* 0x000000ff8d00720c */ /* 0x000fe20003f26270 */
[----:B------:R-:W-:Y:S01]  /*76e0*/  @!P0 IMAD.MOV R14, RZ, RZ, -R14 ;  /* 0x000000ffff0e8224 */ /* 0x000fe200078e0a0e */
[C---:B------:R-:W-:Y:S01]  /*76f0*/  ISETP.GT.U32.AND P0, PT, R5.reuse, R28, PT ;  /* 0x0000001c0500720c */ /* 0x040fe20003f04070 */
[----:B------:R-:W-:-:S02]  /*7700*/  IMAD R32, R5, R0, R32 ;  /* 0x0000000005207224 */ /* 0x000fc400078e0220 */
[--C-:B------:R-:W-:Y:S01]  /*7710*/  @!P2 IMAD.IADD R24, R24, 0x1, -R5.reuse ;  /* 0x000000011818a824 */ /* 0x100fe200078e0a05 */
[C---:B------:R-:W-:Y:S01]  /*7720*/  ISETP.GT.U32.AND P2, PT, R5.reuse, R18, PT ;  /* 0x000000120500720c */ /* 0x040fe20003f44070 */
[----:B------:R-:W-:Y:S01]  /*7730*/  @!P5 IMAD.IADD R20, R20, 0x1, -R5 ;  /* 0x000000011414d824 */ /* 0x000fe200078e0a05 */
[----:B------:R-:W-:Y:S01]  /*7740*/  ISETP.GT.U32.AND P5, PT, R5, R32, PT ;  /* 0x000000200500720c */ /* 0x000fe20003fa4070 */
[----:B------:R-:W-:-:S04]  /*7750*/  IMAD.HI.U32 R0, R2, R36, RZ ;  /* 0x0000002402007227 */ /* 0x000fc800078e00ff */
[----:B------:R-:W-:Y:S01]  /*7760*/  @!P4 IMAD.MOV R12, RZ, RZ, -R12 ;  /* 0x000000ffff0cc224 */ /* 0x000fe200078e0a0c */
[----:B------:R-:W-:Y:S01]  /*7770*/  ISETP.GT.U32.AND P4, PT, R5, R24, PT ;  /* 0x000000180500720c */ /* 0x000fe20003f84070 */
[----:B------:R-:W-:Y:S02]  /*7780*/  IMAD.MOV R0, RZ, RZ, -R0 ;  /* 0x000000ffff007224 */ /* 0x000fe400078e0a00 */
[----:B------:R-:W-:Y:S01]  /*7790*/  @!P3 IMAD.MOV R16, RZ, RZ, -R16 ;  /* 0x000000ffff10b224 */ /* 0x000fe200078e0a10 */
[----:B------:R-:W-:Y:S01]  /*77a0*/  ISETP.GE.AND P3, PT, R147, RZ, PT ;  /* 0x000000ff9300720c */ /* 0x000fe20003f66270 */
[----:B------:R-:W-:Y:S02]  /*77b0*/  VIADD R147, R4, 0x73 ;  /* 0x0000007304937836 */ /* 0x000fe40000000000 */
[--C-:B------:R-:W-:Y:S01]  /*77c0*/  @!P0 IMAD.IADD R28, R28, 0x1, -R5.reuse ;  /* 0x000000011c1c8824 */ /* 0x100fe200078e0a05 */
[----:B------:R-:W-:Y:S01]  /*77d0*/  ISETP.GE.AND P0, PT, R151, RZ, PT ;  /* 0x000000ff9700720c */ /* 0x000fe20003f06270 */
[----:B------:R-:W-:Y:S01]  /*77e0*/  IMAD R36, R5, R0, R36 ;  /* 0x0000000005247224 */ /* 0x000fe200078e0224 */
[----:B------:R-:W-:Y:S01]  /*77f0*/  IABS R40, R147 ;  /* 0x0000009300287213 */ /* 0x000fe20000000000 */
[--C-:B------:R-:W-:Y:S01]  /*7800*/  @!P2 IMAD.IADD R18, R18, 0x1, -R5.reuse ;  /* 0x000000011212a824 */ /* 0x100fe200078e0a05 */
[----:B------:R-:W-:Y:S01]  /*7810*/  ISETP.GE.AND P2, PT, R145, RZ, PT ;  /* 0x000000ff9100720c */ /* 0x000fe20003f46270 */
[--C-:B------:R-:W-:Y:S01]  /*7820*/  @!P5 IMAD.IADD R32, R32, 0x1, -R5.reuse ;  /* 0x000000012020d824 */ /* 0x100fe200078e0a05 */
[C---:B------:R-:W-:Y:S01]  /*7830*/  ISETP.GT.U32.AND P5, PT, R5.reuse, R28, PT ;  /* 0x0000001c0500720c */ /* 0x040fe20003fa4070 */
[----:B------:R-:W-:Y:S01]  /*7840*/  @!P6 IMAD.MOV R20, RZ, RZ, -R20 ;  /* 0x000000ffff14e224 */ /* 0x000fe200078e0a14 */
[C---:B------:R-:W-:Y:S01]  /*7850*/  ISETP.GT.U32.AND P6, PT, R5.reuse, R36, PT ;  /* 0x000000240500720c */ /* 0x040fe20003fc4070 */
[----:B------:R-:W-:Y:S01]  /*7860*/  @!P1 IMAD.MOV R18, RZ, RZ, -R18 ;  /* 0x000000ffff129224 */ /* 0x000fe200078e0a12 */
[----:B------:R-:W-:Y:S01]  /*7870*/  ISETP.GT.U32.AND P1, PT, R5, R32, PT ;  /* 0x000000200500720c */ /* 0x000fe20003f24070 */
[----:B------:R-:W-:Y:S01]  /*7880*/  @!P4 IMAD.IADD R24, R24, 0x1, -R5 ;  /* 0x000000011818c824 */ /* 0x000fe200078e0a05 */
[----:B------:R-:W-:Y:S01]  /*7890*/  ISETP.GE.AND P4, PT, R149, RZ, PT ;  /* 0x000000ff9500720c */ /* 0x000fe20003f86270 */
[----:B------:R-:W-:-:S04]  /*78a0*/  IMAD.HI.U32 R3, R2, R40, RZ ;  /* 0x0000002802037227 */ /* 0x000fc800078e00ff */
[C---:B------:R-:W-:Y:S02]  /*78b0*/  VIADD R149, R4.reuse, 0x72 ;  /* 0x0000007204957836 */ /* 0x040fe40000000000 */
[----:B------:R-:W-:Y:S02]  /*78c0*/  VIADD R151, R4, 0x71 ;  /* 0x0000007104977836 */ /* 0x000fe40000000000 */
[----:B------:R-:W-:Y:S01]  /*78d0*/  IMAD.MOV R3, RZ, RZ, -R3 ;  /* 0x000000ffff037224 */ /* 0x000fe200078e0a03 */
[----:B------:R-:W-:Y:S01]  /*78e0*/  IABS R43, R149 ;  /* 0x00000095002b7213 */ /* 0x000fe20000000000 */
[--C-:B------:R-:W-:Y:S01]  /*78f0*/  @!P5 IMAD.IADD R28, R28, 0x1, -R5.reuse ;  /* 0x000000011c1cd824 */ /* 0x100fe200078e0a05 */
[----:B------:R-:W-:Y:S01]  /*7900*/  IABS R0, R151 ;  /* 0x0000009700007213 */ /* 0x000fe20000000000 */
[----:B------:R-:W-:Y:S01]  /*7910*/  IMAD R40, R5, R3, R40 ;  /* 0x0000000305287224 */ /* 0x000fe200078e0228 */
[----:B------:R-:W-:Y:S01]  /*7920*/  ISETP.GE.AND P5, PT, R149, RZ, PT ;  /* 0x000000ff9500720c */ /* 0x000fe20003fa6270 */
[----:B------:R-:W-:Y:S01]  /*7930*/  @!P6 IMAD.IADD R36, R36, 0x1, -R5 ;  /* 0x000000012424e824 */ /* 0x000fe200078e0a05 */
[----:B------:R-:W-:Y:S01]  /*7940*/  ISETP.GE.AND P6, PT, R151, RZ, PT ;  /* 0x000000ff9700720c */ /* 0x000fe20003fc6270 */
[----:B------:R-:W-:-:S04]  /*7950*/  IMAD.HI.U32 R3, R2, R43, RZ ;  /* 0x0000002b02037227 */ /* 0x000fc800078e00ff */
[----:B------:R-:W-:Y:S01]  /*7960*/  @!P1 IMAD.IADD R32, R32, 0x1, -R5 ;  /* 0x0000000120209824 */ /* 0x000fe200078e0a05 */
[C---:B------:R-:W-:Y:S01]  /*7970*/  ISETP.GT.U32.AND P1, PT, R5.reuse, R40, PT ;  /* 0x000000280500720c */ /* 0x040fe20003f24070 */
[----:B------:R-:W-:Y:S01]  /*7980*/  @!P2 IMAD.MOV R28, RZ, RZ, -R28 ;  /* 0x000000ffff1ca224 */ /* 0x000fe200078e0a1c */
[----:B------:R-:W-:Y:S01]  /*7990*/  ISETP.GT.U32.AND P2, PT, R5, R36, PT ;  /* 0x000000240500720c */ /* 0x000fe20003f44070 */
[----:B------:R-:W-:-:S04]  /*79a0*/  IMAD.HI.U32 R47, R2, R0, RZ ;  /* 0x00000000022f7227 */ /* 0x000fc800078e00ff */
[----:B------:R-:W-:Y:S02]  /*79b0*/  IMAD.MOV R3, RZ, RZ, -R3 ;  /* 0x000000ffff037224 */ /* 0x000fe400078e0a03 */
[----:B------:R-:W-:Y:S02]  /*79c0*/  IMAD.MOV R47, RZ, RZ, -R47 ;  /* 0x000000ffff2f7224 */ /* 0x000fe400078e0a2f */
[C---:B------:R-:W-:Y:S02]  /*79d0*/  IMAD R43, R5.reuse, R3, R43 ;  /* 0x00000003052b7224 */ /* 0x040fe400078e022b */
[C---:B------:R-:W-:Y:S02]  /*79e0*/  IMAD R47, R5.reuse, R47, R0 ;  /* 0x0000002f052f7224 */ /* 0x040fe400078e0200 */
[----:B------:R-:W-:Y:S01]  /*79f0*/  @!P4 IMAD.MOV R32, RZ, RZ, -R32 ;  /* 0x000000ffff20c224 */ /* 0x000fe200078e0a20 */
[----:B------:R-:W-:Y:S01]  /*7a00*/  ISETP.GT.U32.AND P4, PT, R5, R43, PT ;  /* 0x0000002b0500720c */ /* 0x000fe20003f84070 */
[----:B------:R-:W-:-:S02]  /*7a10*/  VIADD R141, R4, 0x6f ;  /* 0x0000006f048d7836 */ /* 0x000fc40000000000 */
[--C-:B------:R-:W-:Y:S02]  /*7a20*/  @!P1 IMAD.IADD R40, R40, 0x1, -R5.reuse ;  /* 0x0000000128289824 */ /* 0x100fe400078e0a05 */
[----:B------:R-:W-:Y:S01]  /*7a30*/  @!P2 IMAD.IADD R36, R36, 0x1, -R5 ;  /* 0x000000012424a824 */ /* 0x000fe200078e0a05 */
[C---:B------:R-:W-:Y:S01]  /*7a40*/  ISETP.GT.U32.AND P2, PT, R5.reuse, R47, PT ;  /* 0x0000002f0500720c */ /* 0x040fe20003f44070 */
[C---:B------:R-:W-:Y:S01]  /*7a50*/  VIADD R149, R4.reuse, 0x70 ;  /* 0x0000007004957836 */ /* 0x040fe20000000000 */
[----:B------:R-:W-:Y:S01]  /*7a60*/  IABS R55, R141 ;  /* 0x0000008d00377213 */ /* 0x000fe20000000000 */
[----:B------:R-:W-:Y:S01]  /*7a70*/  VIADD R151, R4, 0x6e ;  /* 0x0000006e04977836 */ /* 0x000fe20000000000 */
[----:B------:R-:W-:Y:S01]  /*7a80*/  ISETP.GT.U32.AND P1, PT, R5, R40, PT ;  /* 0x000000280500720c */ /* 0x000fe20003f24070 */
[----:B------:R-:W-:Y:S01]  /*7a90*/  @!P3 IMAD.MOV R24, RZ, RZ, -R24 ;  /* 0x000000ffff18b224 */ /* 0x000fe200078e0a18 */
[----:B------:R-:W-:Y:S01]  /*7aa0*/  IABS R51, R149 ;  /* 0x0000009500337213 */ /* 0x000fe20000000000 */
[----:B------:R-:W-:Y:S01]  /*7ab0*/  IMAD.HI.U32 R9, R2, R55, RZ ;  /* 0x0000003702097227 */ /* 0x000fe200078e00ff */
[----:B------:R-:W-:-:S02]  /*7ac0*/  ISETP.GE.AND P3, PT, R147, RZ, PT ;  /* 0x000000ff9300720c */ /* 0x000fc40003f66270 */
[----:B------:R-:W-:Y:S01]  /*7ad0*/  IABS R59, R151 ;  /* 0x00000097003b7213 */ /* 0x000fe20000000000 */
[----:B------:R-:W-:Y:S02]  /*7ae0*/  VIADD R147, R4, 0x6d ;  /* 0x0000006d04937836 */ /* 0x000fe40000000000 */
[----:B------:R-:W-:-:S03]  /*7af0*/  IMAD.HI.U32 R0, R2, R51, RZ ;  /* 0x0000003302007227 */ /* 0x000fc600078e00ff */
[----:B------:R-:W-:Y:S01]  /*7b00*/  IABS R63, R147 ;  /* 0x00000093003f7213 */ /* 0x000fe20000000000 */
[----:B------:R-:W-:Y:S01]  /*7b10*/  @!P4 IMAD.IADD R43, R43, 0x1, -R5 ;  /* 0x000000012b2bc824 */ /* 0x000fe200078e0a05 */
[----:B------:R-:W-:Y:S01]  /*7b20*/  ISETP.GE.AND P4, PT, R149, RZ, PT ;  /* 0x000000ff9500720c */ /* 0x000fe20003f86270 */
[----:B------:R-:W-:Y:S02]  /*7b30*/  IMAD.MOV R9, RZ, RZ, -R9 ;  /* 0x000000ffff097224 */ /* 0x000fe400078e0a09 */
[----:B------:R-:W-:Y:S02]  /*7b40*/  VIADD R149, R4, 0x6c ;  /* 0x0000006c04957836 */ /* 0x000fe40000000000 */
[----:B------:R-:W-:Y:S01]  /*7b50*/  @!P2 IMAD.IADD R47, R47, 0x1, -R5 ;  /* 0x000000012f2fa824 */ /* 0x000fe200078e0a05 */
[----:B------:R-:W-:Y:S01]  /*7b60*/  ISETP.GT.U32.AND P2, PT, R5, R43, PT ;  /* 0x0000002b0500720c */ /* 0x000fe20003f44070 */
[----:B------:R-:W-:Y:S01]  /*7b70*/  IMAD.MOV R0, RZ, RZ, -R0 ;  /* 0x000000ffff007224 */ /* 0x000fe200078e0a00 */
[----:B------:R-:W-:Y:S01]  /*7b80*/  IABS R67, R149 ;  /* 0x0000009500437213 */ /* 0x000fe20000000000 */
[----:B------:R-:W-:-:S04]  /*7b90*/  IMAD.HI.U32 R3, R2, R59, RZ ;  /* 0x0000003b02037227 */ /* 0x000fc800078e00ff */
[----:B------:R-:W-:Y:S02]  /*7ba0*/  @!P1 IMAD.IADD R40, R40, 0x1, -R5 ;  /* 0x0000000128289824 */ /* 0x000fe400078e0a05 */
[C---:B------:R-:W-:Y:S02]  /*7bb0*/  IMAD R55, R5.reuse, R9, R55 ;  /* 0x0000000905377224 */ /* 0x040fe400078e0237 */
[----:B------:R-:W-:Y:S01]  /*7bc0*/  @!P0 IMAD.MOV R36, RZ, RZ, -R36 ;  /* 0x000000ffff248224 */ /* 0x000fe200078e0a24 */
[C---:B------:R-:W-:Y:S01]  /*7bd0*/  ISETP.GT.U32.AND P0, PT, R5.reuse, R47, PT ;  /* 0x0000002f0500720c */ /* 0x040fe20003f04070 */
[C---:B------:R-:W-:Y:S02]  /*7be0*/  IMAD R51, R5.reuse, R0, R51 ;  /* 0x0000000005337224 */ /* 0x040fe400078e0233 */
[----:B------:R-:W-:Y:S02]  /*7bf0*/  IMAD.MOV R3, RZ, RZ, -R3 ;  /* 0x000000ffff037224 */ /* 0x000fe400078e0a03 */
[----:B------:R-:W-:Y:S01]  /*7c00*/  IMAD.HI.U32 R0, R2, R63, RZ ;  /* 0x0000003f02007227 */ /* 0x000fe200078e00ff */
[----:B------:R-:W-:-:S03]  /*7c10*/  ISETP.GT.U32.AND P1, PT, R5, R51, PT ;  /* 0x000000330500720c */ /* 0x000fc60003f24070 */
[----:B------:R-:W-:Y:S01]  /*7c20*/  @!P3 IMAD.MOV R40, RZ, RZ, -R40 ;  /* 0x000000ffff28b224 */ /* 0x000fe200078e0a28 */
[C---:B------:R-:W-:Y:S01]  /*7c30*/  ISETP.GT.U32.AND P3, PT, R5.reuse, R55, PT ;  /* 0x000000370500720c */ /* 0x040fe20003f64070 */
[----:B------:R-:W-:Y:S02]  /*7c40*/  IMAD R59, R5, R3, R59 ;  /* 0x00000003053b7224 */ /* 0x000fe400078e023b */
[----:B------:R-:W-:Y:S02]  /*7c50*/  IMAD.MOV R0, RZ, RZ, -R0 ;  /* 0x000000ffff007224 */ /* 0x000fe400078e0a00 */
[----:B------:R-:W-:-:S04]  /*7c60*/  IMAD.HI.U32 R3, R2, R67, RZ ;  /* 0x0000004302037227 */ /* 0x000fc800078e00ff */
[----:B------:R-:W-:Y:S02]  /*7c70*/  IMAD R63, R5, R0, R63 ;  /* 0x00000000053f7224 */ /* 0x000fe400078e023f */
[----:B------:R-:W-:Y:S02]  /*7c80*/  IMAD.MOV R3, RZ, RZ, -R3 ;  /* 0x000000ffff037224 */ /* 0x000fe400078e0a03 */
[----:B------:R-:W-:Y:S01]  /*7c90*/  @!P0 IMAD.IADD R47, R47, 0x1, -R5 ;  /* 0x000000012f2f8824 */ /* 0x000fe200078e0a05 */
[C---:B------:R-:W-:Y:S01]  /*7ca0*/  ISETP.GT.U32.AND P0, PT, R5.reuse, R63, PT ;  /* 0x0000003f0500720c */ /* 0x040fe20003f04070 */
[----:B------:R-:W-:Y:S02]  /*7cb0*/  IMAD R67, R5, R3, R67 ;  /* 0x0000000305437224 */ /* 0x000fe400078e0243 */
[--C-:B------:R-:W-:Y:S02]  /*7cc0*/  @!P3 IMAD.IADD R55, R55, 0x1, -R5.reuse ;  /* 0x000000013737b824 */ /* 0x100fe400078e0a05 */
[--C-:B------:R-:W-:Y:S01]  /*7cd0*/  @!P2 IMAD.IADD R43, R43, 0x1, -R5.reuse ;  /* 0x000000012b2ba824 */ /* 0x100fe200078e0a05 */
[----:B------:R-:W-:Y:S01]  /*7ce0*/  ISETP.GT.U32.AND P3, PT, R5, R67, PT ;  /* 0x000000430500720c */ /* 0x000fe20003f64070 */
[----:B------:R-:W-:Y:S01]  /*7cf0*/  @!P1 IMAD.IADD R51, R51, 0x1, -R5 ;  /* 0x0000000133339824 */ /* 0x000fe200078e0a05 */
[----:B------:R-:W-:Y:S01]  /*7d00*/  ISETP.GT.U32.AND P2, PT, R5, R59, PT ;  /* 0x0000003b0500720c */ /* 0x000fe20003f44070 */
[----:B------:R-:W-:-:S02]  /*7d10*/  VIADD R145, R4, 0x6a ;  /* 0x0000006a04917836 */ /* 0x000fc40000000000 */
[----:B------:R-:W-:Y:S01]  /*7d20*/  VIADD R143, R4, 0x6b ;  /* 0x0000006b048f7836 */ /* 0x000fe20000000000 */
[----:B------:R-:W-:Y:S01]  /*7d30*/  ISETP.GT.U32.AND P1, PT, R5, R51, PT ;  /* 0x000000330500720c */ /* 0x000fe20003f24070 */
[----:B------:R-:W-:Y:S01]  /*7d40*/  @!P0 IMAD.IADD R63, R63, 0x1, -R5 ;  /* 0x000000013f3f8824 */ /* 0x000fe200078e0a05 */
[----:B------:R-:W-:Y:S01]  /*7d50*/  IABS R0, R145 ;  /* 0x0000009100007213 */ /* 0x000fe20000000000 */
[----:B------:R-:W-:Y:S01]  /*7d60*/  @!P5 IMAD.MOV R43, RZ, RZ, -R43 ;  /* 0x000000ffff2bd224 */ /* 0x000fe200078e0a2b */
[----:B------:R-:W-:Y:S01]  /*7d70*/  IABS R71, R143 ;  /* 0x0000008f00477213 */ /* 0x000fe20000000000 */
[----:B------:R-:W-:Y:S01]  /*7d80*/  @!P6 IMAD.MOV R47, RZ, RZ, -R47 ;  /* 0x000000ffff2fe224 */ /* 0x000fe200078e0a2f */
[----:B------:R-:W-:Y:S01]  /*7d90*/  ISETP.GT.U32.AND P5, PT, R5, R55, PT ;  /* 0x000000370500720c */ /* 0x000fe20003fa4070 */
[----:B------:R-:W-:Y:S01]  /*7da0*/  @!P3 IMAD.IADD R67, R67, 0x1, -R5 ;  /* 0x000000014343b824 */ /* 0x000fe200078e0a05 */
[----:B------:R-:W-:Y:S01]  /*7db0*/  ISETP.GT.U32.AND P3, PT, R5, R63, PT ;  /* 0x0000003f0500720c */ /* 0x000fe20003f64070 */
[----:B------:R-:W-:-:S03]  /*7dc0*/  IMAD.HI.U32 R3, R2, R0, RZ ;  /* 0x0000000002037227 */ /* 0x000fc600078e00ff */
[----:B------:R-:W-:Y:S01]  /*7dd0*/  ISETP.GT.U32.AND P6, PT, R5, R67, PT ;  /* 0x000000430500720c */ /* 0x000fe20003fc4070 */
[----:B------:R-:W-:Y:S01]  /*7de0*/  @!P2 IMAD.IADD R59, R59, 0x1, -R5 ;  /* 0x000000013b3ba824 */ /* 0x000fe200078e0a05 */
[----:B------:R-:W-:Y:S01]  /*7df0*/  ISETP.GE.AND P2, PT, R151, RZ, PT ;  /* 0x000000ff9700720c */ /* 0x000fe20003f46270 */
[----:B------:R-:W-:Y:S02]  /*7e00*/  IMAD.MOV R3, RZ, RZ, -R3 ;  /* 0x000000ffff037224 */ /* 0x000fe400078e0a03 */
[----:B------:R-:W-:Y:S01]  /*7e10*/  @!P1 IMAD.IADD R51, R51, 0x1, -R5 ;  /* 0x0000000133339824 */ /* 0x000fe200078e0a05 */
[----:B------:R-:W-:Y:S01]  /*7e20*/  ISETP.GT.U32.AND P0, PT, R5, R59, PT ;  /* 0x0000003b0500720c */ /* 0x000fe20003f04070 */
[----:B------:R-:W-:Y:S01]  /*7e30*/  IMAD.HI.U32 R9, R2, R71, RZ ;  /* 0x0000004702097227 */ /* 0x000fe200078e00ff */
[----:B------:R-:W-:-:S03]  /*7e40*/  ISETP.GE.AND P1, PT, R141, RZ, PT ;  /* 0x000000ff8d00720c */ /* 0x000fc60003f26270 */
[----:B------:R-:W-:Y:S02]  /*7e50*/  IMAD R0, R5, R3, R0 ;  /* 0x0000000305007224 */ /* 0x000fe400078e0200 */
[----:B------:R-:W-:Y:S01]  /*7e60*/  @!P4 IMAD.MOV R51, RZ, RZ, -R51 ;  /* 0x000000ffff33c224 */ /* 0x000fe200078e0a33 */
[----:B------:R-:W-:Y:S01]  /*7e70*/  ISETP.GE.AND P4, PT, R147, RZ, PT ;  /* 0x000000ff9300720c */ /* 0x000fe20003f86270 */
[----:B------:R-:W-:Y:S02]  /*7e80*/  IMAD.MOV R9, RZ, RZ, -R9 ;  /* 0x000000ffff097224 */ /* 0x000fe400078e0a09 */
[C---:B------:R-:W-:Y:S02]  /*7e90*/  VIADD R151, R4.reuse, 0x69 ;  /* 0x0000006904977836 */ /* 0x040fe40000000000 */
[----:B------:R-:W-:Y:S01]  /*7ea0*/  @!P3 IMAD.IADD R63, R63, 0x1, -R5 ;  /* 0x000000013f3fb824 */ /* 0x000fe200078e0a05 */
[----:B------:R-:W-:Y:S01]  /*7eb0*/  ISETP.GT.U32.AND P3, PT, R5, R0, PT ;  /* 0x000000000500720c */ /* 0x000fe20003f64070 */
[----:B------:R-:W-:-:S02]  /*7ec0*/  VIADD R147, R4, 0x68 ;  /* 0x0000006804937836 */ /* 0x000fc40000000000 */
[----:B------:R-:W-:Y:S01]  /*7ed0*/  IMAD R71, R5, R9, R71 ;  /* 0x0000000905477224 */ /* 0x000fe200078e0247 */
[----:B------:R-:W-:Y:S01]  /*7ee0*/  IABS R9, R151 ;  /* 0x0000009700097213 */ /* 0x000fe20000000000 */
[--C-:B------:R-:W-:Y:S01]  /*7ef0*/  @!P0 IMAD.IADD R59, R59, 0x1, -R5.reuse ;  /* 0x000000013b3b8824 */ /* 0x100fe200078e0a05 */
[----:B------:R-:W-:Y:S01]  /*7f00*/  IABS R83, R147 ;  /* 0x0000009300537213 */ /* 0x000fe20000000000 */
[----:B------:R-:W-:Y:S01]  /*7f10*/  @!P5 IMAD.IADD R55, R55, 0x1, -R5 ;  /* 0x000000013737d824 */ /* 0x000fe200078e0a05 */
[----:B------:R-:W-:Y:S01]  /*7f20*/  ISETP.GE.AND P0, PT, R149, RZ, PT ;  /* 0x000000ff9500720c */ /* 0x000fe20003f06270 */
[----:B------:R-:W-:Y:S01]  /*7f30*/  IMAD.MOV.U32 R79, RZ, RZ, R9 ;  /* 0x000000ffff4f7224 */ /* 0x000fe200078e0009 */
[----:B------:R-:W-:Y:S01]  /*7f40*/  ISETP.GT.U32.AND P5, PT, R5, R71, PT ;  /* 0x000000470500720c */ /* 0x000fe20003fa4070 */
[----:B------:R-:W-:Y:S02]  /*7f50*/  VIADD R149, R4, 0x67 ;  /* 0x0000006704957836 */ /* 0x000fe40000000000 */
[----:B------:R-:W-:-:S03]  /*7f60*/  IMAD.HI.U32 R9, R2, R83, RZ ;  /* 0x0000005302097227 */ /* 0x000fc600078e00ff */
[----:B------:R-:W-:Y:S01]  /*7f70*/  IABS R3, R149 ;  /* 0x0000009500037213 */ /* 0x000fe20000000000 */
[----:B------:R-:W-:Y:S02]  /*7f80*/  @!P3 IMAD.IADD R0, R0, 0x1, -R5 ;  /* 0x000000010000b824 */ /* 0x000fe400078e0a05 */
[----:B------:R-:W-:Y:S02]  /*7f90*/  IMAD.MOV R9, RZ, RZ, -R9 ;  /* 0x000000ffff097224 */ /* 0x000fe400078e0a09 */
[----:B------:R-:W-:Y:S01]  /*7fa0*/  @!P2 IMAD.MOV R59, RZ, RZ, -R59 ;  /* 0x000000ffff3ba224 */ /* 0x000fe200078e0a3b */
[C---:B------:R-:W-:Y:S01]  /*7fb0*/  ISETP.GT.U32.AND P2, PT, R5.reuse, R0, PT ;  /* 0x000000000500720c */ /* 0x040fe20003f44070 */
[----:B------:R-:W-:Y:S02]  /*7fc0*/  IMAD R83, R5, R9, R83 ;  /* 0x0000000905537224 */ /* 0x000fe400078e0253 */
[----:B------:R-:W-:-:S04]  /*7fd0*/  IMAD.HI.U32 R9, R2, R3, RZ ;  /* 0x0000000302097227 */ /* 0x000fc800078e00ff */
[----:B------:R-:W-:-:S04]  /*7fe0*/  IMAD.HI.U32 R11, R2, R79, RZ ;  /* 0x0000004f020b7227 */ /* 0x000fc800078e00ff */
[----:B------:R-:W-:Y:S02]  /*7ff0*/  IMAD.MOV R9, RZ, RZ, -R9 ;  /* 0x000000ffff097224 */ /* 0x000fe400078e0a09 */
[----:B------:R-:W-:Y:S02]  /*8000*/  IMAD.MOV R11, RZ, RZ, -R11 ;  /* 0x000000ffff0b7224 */ /* 0x000fe400078e0a0b */
[----:B------:R-:W-:Y:S02]  /*8010*/  IMAD R3, R5, R9, R3 ;  /* 0x0000000905037224 */ /* 0x000fe400078e0203 */
[----:B------:R-:W-:Y:S01]  /*8020*/  @!P6 IMAD.IADD R67, R67, 0x1, -R5 ;  /* 0x000000014343e824 */ /* 0x000fe200078e0a05 */
[----:B------:R-:W-:Y:S01]  /*8030*/  ISETP.GE.AND P6, PT, R143, RZ, PT ;  /* 0x000000ff8f00720c */ /* 0x000fe20003fc6270 */
[C---:B------:R-:W-:Y:S02]  /*8040*/  IMAD R79, R5.reuse, R11, R79 ;  /* 0x0000000b054f7224 */ /* 0x040fe400078e024f */
[----:B------:R-:W-:Y:S01]  /*8050*/  @!P2 IMAD.IADD R0, R0, 0x1, -R5 ;  /* 0x000000010000a824 */ /* 0x000fe200078e0a05 */
[C---:B------:R-:W-:Y:S01]  /*8060*/  ISETP.GT.U32.AND P2, PT, R5.reuse, R3, PT ;  /* 0x000000030500720c */ /* 0x040fe20003f44070 */
[----:B------:R-:W-:Y:S01]  /*8070*/  @!P0 IMAD.MOV R67, RZ, RZ, -R67 ;  /* 0x000000ffff438224 */ /* 0x000fe200078e0a43 */
[----:B------:R-:W-:Y:S01]  /*8080*/  ISETP.GT.U32.AND P3, PT, R5, R79, PT ;  /* 0x0000004f0500720c */ /* 0x000fe20003f64070 */
[----:B------:R-:W-:Y:S01]  /*8090*/  @!P5 IMAD.IADD R71, R71, 0x1, -R5 ;  /* 0x000000014747d824 */ /* 0x000fe200078e0a05 */
[----:B------:R-:W-:Y:S01]  /*80a0*/  ISETP.GT.U32.AND P0, PT, R5, R83, PT ;  /* 0x000000530500720c */ /* 0x000fe20003f04070 */
[----:B------:R-:W-:Y:S01]  /*80b0*/  @!P1 IMAD.MOV R55, RZ, RZ, -R55 ;  /* 0x000000ffff379224 */ /* 0x000fe200078e0a37 */
[----:B------:R-:W-:Y:S01]  /*80c0*/  ISETP.GE.AND P5, PT, R145, RZ, PT ;  /* 0x000000ff9100720c */ /* 0x000fe20003fa6270 */
[----:B------:R-:W-:Y:S01]  /*80d0*/  @!P4 IMAD.MOV R63, RZ, RZ, -R63 ;  /* 0x000000ffff3fc224 */ /* 0x000fe200078e0a3f */
[----:B------:R-:W-:Y:S01]  /*80e0*/  ISETP.GT.U32.AND P1, PT, R5, R71, PT ;  /* 0x000000470500720c */ /* 0x000fe20003f24070 */
[----:B------:R-:W-:Y:S01]  /*80f0*/  IMAD.MOV.U32 R75, RZ, RZ, R0 ;  /* 0x000000ffff4b7224 */ /* 0x000fe200078e0000 */
[----:B------:R-:W-:Y:S01]  /*8100*/  ISETP.GE.AND P4, PT, R151, RZ, PT ;  /* 0x000000ff9700720c */ /* 0x000fe20003f86270 */
[----:B------:R-:W-:-:S02]  /*8110*/  VIADD R151, R4, 0x66 ;  /* 0x0000006604977836 */ /* 0x000fc40000000000 */
[--C-:B------:R-:W-:Y:S02]  /*8120*/  @!P2 IMAD.IADD R3, R3, 0x1, -R5.reuse ;  /* 0x000000010303a824 */ /* 0x100fe400078e0a05 */
[--C-:B------:R-:W-:Y:S01]  /*8130*/  @!P3 IMAD.IADD R79, R79, 0x1, -R5.reuse ;  /* 0x000000014f4fb824 */ /* 0x100fe200078e0a05 */
[----:B------:R-:W-:Y:S01]  /*8140*/  IABS R9, R151 ;  /* 0x0000009700097213 */ /* 0x000fe20000000000 */
[----:B------:R-:W-:Y:S01]  /*8150*/  @!P0 IMAD.IADD R83, R83, 0x1, -R5 ;  /* 0x0000000153538824 */ /* 0x000fe200078e0a05 */
[----:B------:R-:W-:Y:S01]  /*8160*/  ISETP.GE.AND P3, PT, R149, RZ, PT ;  /* 0x000000ff9500720c */ /* 0x000fe20003f66270 */
[----:B------:R-:W-:Y:S01]  /*8170*/  VIADD R149, R4, 0x64 ;  /* 0x0000006404957836 */ /* 0x000fe20000000000 */
[C---:B------:R-:W-:Y:S01]  /*8180*/  ISETP.GT.U32.AND P2, PT, R5.reuse, R3, PT ;  /* 0x000000030500720c */ /* 0x040fe20003f44070 */
[----:B------:R-:W-:Y:S01]  /*8190*/  @!P5 IMAD.MOV R75, RZ, RZ, -R75 ;  /* 0x000000ffff4bd224 */ /* 0x000fe200078e0a4b */
[----:B------:R-:W-:Y:S01]  /*81a0*/  ISETP.GT.U32.AND P5, PT, R5, R83, PT ;  /* 0x000000530500720c */ /* 0x000fe20003fa4070 */
[----:B------:R-:W-:Y:S01]  /*81b0*/  IMAD.HI.U32 R91, R2, R9, RZ ;  /* 0x00000009025b7227 */ /* 0x000fe200078e00ff */
[----:B------:R-:W-:-:S02]  /*81c0*/  IABS R99, R149 ;  /* 0x0000009500637213 */ /* 0x000fc40000000000 */
[----:B------:R-:W-:Y:S01]  /*81d0*/  ISETP.GE.AND P0, PT, R151, RZ, PT ;  /* 0x000000ff9700720c */ /* 0x000fe20003f06270 */
[----:B------:R-:W-:Y:S01]  /*81e0*/  @!P1 IMAD.IADD R71, R71, 0x1, -R5 ;  /* 0x0000000147479824 */ /* 0x000fe200078e0a05 */
[----:B------:R-:W-:Y:S01]  /*81f0*/  ISETP.GE.AND P1, PT, R147, RZ, PT ;  /* 0x000000ff9300720c */ /* 0x000fe20003f26270 */
[----:B------:R-:W-:Y:S02]  /*8200*/  VIADD R147, R4, 0x65 ;  /* 0x0000006504937836 */ /* 0x000fe40000000000 */
[----:B------:R-:W-:Y:S02]  /*8210*/  IMAD.MOV R91, RZ, RZ, -R91 ;  /* 0x000000ffff5b7224 */ /* 0x000fe400078e0a5b */
[----:B------:R-:W-:Y:S01]  /*8220*/  IMAD.HI.U32 R0, R2, R99, RZ ;  /* 0x0000006302007227 */ /* 0x000fe200078e00ff */
[----:B------:R-:W-:-:S03]  /*8230*/  IABS R95, R147 ;  /* 0x00000093005f7213 */ /* 0x000fc60000000000 */
[----:B------:R-:W-:Y:S02]  /*8240*/  IMAD R91, R5, R91, R9 ;  /* 0x0000005b055b7224 */ /* 0x000fe400078e0209 */
[----:B------:R-:W-:Y:S02]  /*8250*/  IMAD.MOV R0, RZ, RZ, -R0 ;  /* 0x000000ffff007224 */ /* 0x000fe400078e0a00 */
[--C-:B------:R-:W-:Y:S01]  /*8260*/  @!P2 IMAD.IADD R3, R3, 0x1, -R5.reuse ;  /* 0x000000010303a824 */ /* 0x100fe200078e0a05 */
[----:B------:R-:W-:Y:S01]  /*8270*/  ISETP.GE.AND P2, PT, R149, RZ, PT ;  /* 0x000000ff9500720c */ /* 0x000fe20003f46270 */
[----:B------:R-:W-:Y:S01]  /*8280*/  @!P5 IMAD.IADD R83, R83, 0x1, -R5 ;  /* 0x000000015353d824 */ /* 0x000fe200078e0a05 */
[C---:B------:R-:W-:Y:S01]  /*8290*/  ISETP.GT.U32.AND P5, PT, R5.reuse, R91, PT ;  /* 0x0000005b0500720c */ /* 0x040fe20003fa4070 */
[----:B------:R-:W-:Y:S01]  /*82a0*/  @!P6 IMAD.MOV R71, RZ, RZ, -R71 ;  /* 0x000000ffff47e224 */ /* 0x000fe200078e0a47 */
[----:B------:R-:W-:Y:S01]  /*82b0*/  ISETP.GT.U32.AND P6, PT, R5, R79, PT ;  /* 0x0000004f0500720c */ /* 0x000fe20003fc4070 */
[----:B------:R-:W-:-:S04]  /*82c0*/  IMAD.HI.U32 R9, R2, R95, RZ ;  /* 0x0000005f02097227 */ /* 0x000fc800078e00ff */
[C---:B------:R-:W-:Y:S02]  /*82d0*/  IMAD R99, R5.reuse, R0, R99 ;  /* 0x0000000005637224 */ /* 0x040fe400078e0263 */
[----:B------:R-:W-:Y:S02]  /*82e0*/  IMAD.MOV.U32 R87, RZ, RZ, R3 ;  /* 0x000000ffff577224 */ /* 0x000fe400078e0003 */
[----:B------:R-:W-:Y:S02]  /*82f0*/  IMAD.MOV R9, RZ, RZ, -R9 ;  /* 0x000000ffff097224 */ /* 0x000fe400078e0a09 */
[----:B------:R-:W-:Y:S01]  /*8300*/  @!P3 IMAD.MOV R87, RZ, RZ, -R87 ;  /* 0x000000ffff57b224 */ /* 0x000fe200078e0a57 */
[----:B------:R-:W-:Y:S01]  /*8310*/  ISETP.GT.U32.AND P3, PT, R5, R99, PT ;  /* 0x000000630500720c */ /* 0x000fe20003f64070 */
[C---:B------:R-:W-:Y:S02]  /*8320*/  VIADD R143, R4.reuse, 0x62 ;  /* 0x00000062048f7836 */ /* 0x040fe40000000000 */
[----:B------:R-:W-:-:S02]  /*8330*/  VIADD R151, R4, 0x63 ;  /* 0x0000006304977836 */ /* 0x000fc40000000000 */
[----:B------:R-:W-:Y:S01]  /*8340*/  IMAD R95, R5, R9, R95 ;  /* 0x00000009055f7224 */ /* 0x000fe200078e025f */
[----:B------:R-:W-:Y:S01]  /*8350*/  IABS R106, R143 ;  /* 0x0000008f006a7213 */ /* 0x000fe20000000000 */
[----:B------:R-:W-:Y:S01]  /*8360*/  @!P5 IMAD.IADD R91, R91, 0x1, -R5 ;  /* 0x000000015b5bd824 */ /* 0x000fe200078e0a05 */
[----:B------:R-:W-:Y:S01]  /*8370*/  IABS R103, R151 ;  /* 0x0000009700677213 */ /* 0x000fe20000000000 */
[----:B------:R-:W-:Y:S01]  /*8380*/  @!P1 IMAD.MOV R83, RZ, RZ, -R83 ;  /* 0x000000ffff539224 */ /* 0x000fe200078e0a53 */
[----:B------:R-:W-:Y:S01]  /*8390*/  ISETP.GT.U32.AND P5, PT, R5, R95, PT ;  /* 0x0000005f0500720c */ /* 0x000fe20003fa4070 */
[C---:B------:R-:W-:Y:S01]  /*83a0*/  VIADD R145, R4.reuse, 0x61 ;  /* 0x0000006104917836 */ /* 0x040fe20000000000 */
[----:B------:R-:W-:Y:S01]  /*83b0*/  ISETP.GE.AND P1, PT, R151, RZ, PT ;  /* 0x000000ff9700720c */ /* 0x000fe20003f26270 */
[----:B------:R-:W-:Y:S01]  /*83c0*/  @!P6 IMAD.IADD R79, R79, 0x1, -R5 ;  /* 0x000000014f4fe824 */ /* 0x000fe200078e0a05 */
[----:B------:R-:W-:Y:S01]  /*83d0*/  ISETP.GE.AND P6, PT, R147, RZ, PT ;  /* 0x000000ff9300720c */ /* 0x000fe20003fc6270 */
[----:B------:R-:W-:Y:S01]  /*83e0*/  VIADD R151, R4, 0x60 ;  /* 0x0000006004977836 */ /* 0x000fe20000000000 */
[----:B------:R-:W-:Y:S01]  /*83f0*/  IABS R110, R145 ;  /* 0x00000091006e7213 */ /* 0x000fe20000000000 */
[----:B------:R-:W-:-:S03]  /*8400*/  IMAD.HI.U32 R9, R2, R106, RZ ;  /* 0x0000006a02097227 */ /* 0x000fc600078e00ff */
[----:B------:R-:W-:Y:S01]  /*8410*/  IABS R114, R151 ;  /* 0x0000009700727213 */ /* 0x000fe20000000000 */
[----:B------:R-:W-:Y:S01]  /*8420*/  @!P4 IMAD.MOV R79, RZ, RZ, -R79 ;  /* 0x000000ffff4fc224 */ /* 0x000fe200078e0a4f */
[----:B------:R-:W-:Y:S01]  /*8430*/  ISETP.GT.U32.AND P4, PT, R5, R91, PT ;  /* 0x0000005b0500720c */ /* 0x000fe20003f84070 */
[----:B------:R-:W-:Y:S02]  /*8440*/  @!P3 IMAD.IADD R99, R99, 0x1, -R5 ;  /* 0x000000016363b824 */ /* 0x000fe400078e0a05 */
[----:B------:R-:W-:Y:S02]  /*8450*/  IMAD.MOV R9, RZ, RZ, -R9 ;  /* 0x000000ffff097224 */ /* 0x000fe400078e0a09 */
[----:B------:R-:W-:Y:S01]  /*8460*/  IMAD.HI.U32 R3, R2, R110, RZ ;  /* 0x0000006e02037227 */ /* 0x000fe200078e00ff */
[----:B------:R-:W-:-:S03]  /*8470*/  ISETP.GT.U32.AND P3, PT, R5, R99, PT ;  /* 0x000000630500720c */ /* 0x000fc60003f64070 */
[----:B------:R-:W-:Y:S02]  /*8480*/  IMAD R106, R5, R9, R106 ;  /* 0x00000009056a7224 */ /* 0x000fe400078e026a */
[----:B------:R-:W-:-:S04]  /*8490*/  IMAD.HI.U32 R9, R2, R114, RZ ;  /* 0x0000007202097227 */ /* 0x000fc800078e00ff */
[----:B------:R-:W-:Y:S02]  /*84a0*/  @!P5 IMAD.IADD R95, R95, 0x1, -R5 ;  /* 0x000000015f5fd824 */ /* 0x000fe400078e0a05 */
[----:B------:R-:W-:Y:S02]  /*84b0*/  IMAD.MOV R11, RZ, RZ, -R3 ;  /* 0x000000ffff0b7224 */ /* 0x000fe400078e0a03 */
[----:B------:R-:W-:Y:S01]  /*84c0*/  IMAD.MOV R3, RZ, RZ, -R9 ;  /* 0x000000ffff037224 */ /* 0x000fe200078e0a09 */
[----:B------:R-:W-:Y:S01]  /*84d0*/  ISETP.GT.U32.AND P5, PT, R5, R95, PT ;  /* 0x0000005f0500720c */ /* 0x000fe20003fa4070 */
[----:B------:R-:W-:Y:S02]  /*84e0*/  @!P4 IMAD.IADD R91, R91, 0x1, -R5 ;  /* 0x000000015b5bc824 */ /* 0x000fe400078e0a05 */
[----:B------:R-:W-:Y:S02]  /*84f0*/  IMAD R114, R5, R3, R114 ;  /* 0x0000000305727224 */ /* 0x000fe400078e0272 */
[----:B------:R-:W-:-:S04]  /*8500*/  IMAD.HI.U32 R0, R2, R103, RZ ;  /* 0x0000006702007227 */ /* 0x000fc800078e00ff */
[----:B------:R-:W-:Y:S01]  /*8510*/  @!P0 IMAD.MOV R91, RZ, RZ, -R91 ;  /* 0x000000ffff5b8224 */ /* 0x000fe200078e0a5b */
[----:B------:R-:W-:Y:S01]  /*8520*/  ISETP.GT.U32.AND P0, PT, R5, R106, PT ;  /* 0x0000006a0500720c */ /* 0x000fe20003f04070 */
[----:B------:R-:W-:Y:S01]  /*8530*/  @!P3 IMAD.IADD R99, R99, 0x1, -R5 ;  /* 0x000000016363b824 */ /* 0x000fe200078e0a05 */
[C---:B------:R-:W-:Y:S01]  /*8540*/  ISETP.GT.U32.AND P3, PT, R5.reuse, R114, PT ;  /* 0x000000720500720c */ /* 0x040fe20003f64070 */
[----:B------:R-:W-:Y:S02]  /*8550*/  IMAD.MOV R0, RZ, RZ, -R0 ;  /* 0x000000ffff007224 */ /* 0x000fe400078e0a00 */
[C---:B------:R-:W-:Y:S02]  /*8560*/  VIADD R147, R4.reuse, 0x5f ;  /* 0x0000005f04937836 */ /* 0x040fe40000000000 */
[C---:B------:R-:W-:Y:S02]  /*8570*/  IMAD R110, R5.reuse, R11, R110 ;  /* 0x0000000b056e7224 */ /* 0x040fe400078e026e */
[----:B------:R-:W-:Y:S01]  /*8580*/  IMAD R103, R5, R0, R103 ;  /* 0x0000000005677224 */ /* 0x000fe200078e0267 */
[----:B------:R-:W-:Y:S01]  /*8590*/  IABS R0, R147 ;  /* 0x0000009300007213 */ /* 0x000fe20000000000 */
[----:B------:R-:W-:Y:S01]  /*85a0*/  @!P5 IMAD.IADD R95, R95, 0x1, -R5 ;  /* 0x000000015f5fd824 */ /* 0x000fe200078e0a05 */
[C---:B------:R-:W-:Y:S01]  /*85b0*/  ISETP.GT.U32.AND P5, PT, R5.reuse, R110, PT ;  /* 0x0000006e0500720c */ /* 0x040fe20003fa4070 */
[----:B------:R-:W-:Y:S01]  /*85c0*/  VIADD R149, R4, 0x5e ;  /* 0x0000005e04957836 */ /* 0x000fe20000000000 */
[----:B------:R-:W-:Y:S01]  /*85d0*/  ISETP.GT.U32.AND P4, PT, R5, R103, PT ;  /* 0x000000670500720c */ /* 0x000fe20003f84070 */
[----:B------:R-:W-:-:S03]  /*85e0*/  IMAD.HI.U32 R3, R2, R0, RZ ;  /* 0x0000000002037227 */ /* 0x000fc600078e00ff */
[----:B------:R-:W-:Y:S01]  /*85f0*/  IABS R122, R149 ;  /* 0x00000095007a7213 */ /* 0x000fe20000000000 */
[--C-:B------:R-:W-:Y:S02]  /*8600*/  @!P0 IMAD.IADD R106, R106, 0x1, -R5.reuse ;  /* 0x000000016a6a8824 */ /* 0x100fe400078e0a05 */
[----:B------:R-:W-:Y:S02]  /*8610*/  @!P3 IMAD.IADD R114, R114, 0x1, -R5 ;  /* 0x000000017272b824 */ /* 0x000fe400078e0a05 */
[----:B------:R-:W-:Y:S01]  /*8620*/  IMAD.MOV R3, RZ, RZ, -R3 ;  /* 0x000000ffff037224 */ /* 0x000fe200078e0a03 */
[C---:B------:R-:W-:Y:S01]  /*8630*/  ISETP.GT.U32.AND P0, PT, R5.reuse, R106, PT ;  /* 0x0000006a0500720c */ /* 0x040fe20003f04070 */
[----:B------:R-:W-:Y:S01]  /*8640*/  @!P2 IMAD.MOV R99, RZ, RZ, -R99 ;  /* 0x000000ffff63a224 */ /* 0x000fe200078e0a63 */
[C---:B------:R-:W-:Y:S01]  /*8650*/  ISETP.GT.U32.AND P2, PT, R5.reuse, R114, PT ;  /* 0x000000720500720c */ /* 0x040fe20003f44070 */
[----:B------:R-:W-:Y:S02]  /*8660*/  IMAD R118, R5, R3, R0 ;  /* 0x0000000305767224 */ /* 0x000fe400078e0200 */
[----:B------:R-:W-:-:S04]  /*8670*/  IMAD.HI.U32 R3, R2, R122, RZ ;  /* 0x0000007a02037227 */ /* 0x000fc800078e00ff */
[----:B------:R-:W-:Y:S01]  /*8680*/  @!P5 IMAD.IADD R110, R110, 0x1, -R5 ;  /* 0x000000016e6ed824 */ /* 0x000fe200078e0a05 */
[----:B------:R-:W-:Y:S01]  /*8690*/  ISETP.GE.AND P5, PT, R151, RZ, PT ;  /* 0x000000ff9700720c */ /* 0x000fe20003fa6270 */
[----:B------:R-:W-:Y:S02]  /*86a0*/  IMAD.MOV R3, RZ, RZ, -R3 ;  /* 0x000000ffff037224 */ /* 0x000fe400078e0a03 */
[--C-:B------:R-:W-:Y:S01]  /*86b0*/  @!P0 IMAD.IADD R106, R106, 0x1, -R5.reuse ;  /* 0x000000016a6a8824 */ /* 0x100fe200078e0a05 */
[C---:B------:R-:W-:Y:S01]  /*86c0*/  ISETP.GT.U32.AND P3, PT, R5.reuse, R110, PT ;  /* 0x0000006e0500720c */ /* 0x040fe20003f64070 */
[C---:B------:R-:W-:Y:S01]  /*86d0*/  IMAD R122, R5.reuse, R3, R122 ;  /* 0x00000003057a7224 */ /* 0x040fe200078e027a */
[C---:B------:R-:W-:Y:S01]  /*86e0*/  ISETP.GT.U32.AND P0, PT, R5.reuse, R118, PT ;  /* 0x000000760500720c */ /* 0x040fe20003f04070 */
[--C-:B------:R-:W-:Y:S02]  /*86f0*/  @!P2 IMAD.IADD R114, R114, 0x1, -R5.reuse ;  /* 0x000000017272a824 */ /* 0x100fe400078e0a05 */
[----:B------:R-:W-:Y:S01]  /*8700*/  VIADD R151, R4, 0x5d ;  /* 0x0000005d04977836 */ /* 0x000fe20000000000 */
[----:B------:R-:W-:Y:S01]  /*8710*/  ISETP.GT.U32.AND P2, PT, R5, R122, PT ;  /* 0x0000007a0500720c */ /* 0x000fe20003f44070 */
[----:B------:R-:W-:-:S02]  /*8720*/  @!P4 IMAD.IADD R103, R103, 0x1, -R5 ;  /* 0x000000016767c824 */ /* 0x000fc400078e0a05 */
[----:B------:R-:W-:Y:S01]  /*8730*/  @!P6 IMAD.MOV R95, RZ, RZ, -R95 ;  /* 0x000000ffff5fe224 */ /* 0x000fe200078e0a5f */
[----:B------:R-:W-:Y:S01]  /*8740*/  IABS R0, R151 ;  /* 0x0000009700007213 */ /* 0x000fe20000000000 */
[----:B------:R-:W-:Y:S01]  /*8750*/  @!P5 IMAD.MOV R114, RZ, RZ, -R114 ;  /* 0x000000ffff72d224 */ /* 0x000fe200078e0a72 */
[----:B------:R-:W-:Y:S01]  /*8760*/  ISETP.GT.U32.AND P4, PT, R5, R103, PT ;  /* 0x000000670500720c */ /* 0x000fe20003f84070 */
[----:B------:R-:W-:Y:S01]  /*8770*/  @!P3 IMAD.IADD R110, R110, 0x1, -R5 ;  /* 0x000000016e6eb824 */ /* 0x000fe200078e0a05 */
[----:B------:R-:W-:Y:S01]  /*8780*/  ISETP.GE.AND P3, PT, R151, RZ, PT ;  /* 0x000000ff9700720c */ /* 0x000fe20003f66270 */
[----:B------:R-:W-:Y:S01]  /*8790*/  VIADD R151, R4, 0x5c ;  /* 0x0000005c04977836 */ /* 0x000fe20000000000 */
[----:B------:R-:W-:Y:S01]  /*87a0*/  ISETP.GE.AND P6, PT, R143, RZ, PT ;  /* 0x000000ff8f00720c */ /* 0x000fe20003fc6270 */
[----:B------:R-:W-:-:S03]  /*87b0*/  IMAD.HI.U32 R3, R2, R0, RZ ;  /* 0x0000000002037227 */ /* 0x000fc600078e00ff */
[----:B------:R-:W-:Y:S01]  /*87c0*/  IABS R130, R151 ;  /* 0x0000009700827213 */ /* 0x000fe20000000000 */
[--C-:B------:R-:W-:Y:S02]  /*87d0*/  @!P0 IMAD.IADD R118, R118, 0x1, -R5.reuse ;  /* 0x0000000176768824 */ /* 0x100fe400078e0a05 */
[----:B------:R-:W-:Y:S02]  /*87e0*/  @!P2 IMAD.IADD R122, R122, 0x1, -R5 ;  /* 0x000000017a7aa824 */ /* 0x000fe400078e0a05 */
[----:B------:R-:W-:Y:S01]  /*87f0*/  IMAD.MOV R3, RZ, RZ, -R3 ;  /* 0x000000ffff037224 */ /* 0x000fe200078e0a03 */
[----:B------:R-:W-:Y:S01]  /*8800*/  ISETP.GT.U32.AND P0, PT, R5, R118, PT ;  /* 0x000000760500720c */ /* 0x000fe20003f04070 */
[----:B------:R-:W-:Y:S01]  /*8810*/  @!P4 IMAD.IADD R103, R103, 0x1, -R5 ;  /* 0x000000016767c824 */ /* 0x000fe200078e0a05 */
[C---:B------:R-:W-:Y:S01]  /*8820*/  ISETP.GT.U32.AND P2, PT, R5.reuse, R122, PT ;  /* 0x0000007a0500720c */ /* 0x040fe20003f44070 */
[----:B------:R-:W-:Y:S01]  /*8830*/  IMAD R126, R5, R3, R0 ;  /* 0x00000003057e7224 */ /* 0x000fe200078e0200 */
[----:B------:R-:W-:Y:S01]  /*8840*/  ISETP.GE.AND P4, PT, R145, RZ, PT ;  /* 0x000000ff9100720c */ /* 0x000fe20003f86270 */
[----:B------:R-:W-:-:S04]  /*8850*/  IMAD.HI.U32 R0, R2, R130, RZ ;  /* 0x0000008202007227 */ /* 0x000fc800078e00ff */
[----:B------:R-:W-:Y:S02]  /*8860*/  IMAD.MOV R0, RZ, RZ, -R0 ;  /* 0x000000ffff007224 */ /* 0x000fe400078e0a00 */
[----:B------:R-:W-:Y:S01]  /*8870*/  @!P1 IMAD.MOV R103, RZ, RZ, -R103 ;  /* 0x000000ffff679224 */ /* 0x000fe200078e0a67 */
[----:B------:R-:W-:Y:S01]  /*8880*/  ISETP.GE.AND P1, PT, R147, RZ, PT ;  /* 0x000000ff9300720c */ /* 0x000fe20003f26270 */
[C---:B------:R-:W-:Y:S02]  /*8890*/  IMAD R130, R5.reuse, R0, R130 ;  /* 0x0000000005827224 */ /* 0x040fe400078e0282 */
[--C-:B------:R-:W-:Y:S01]  /*88a0*/  @!P0 IMAD.IADD R118, R118, 0x1, -R5.reuse ;  /* 0x0000000176768824 */ /* 0x100fe200078e0a05 */
[C---:B------:R-:W-:Y:S01]  /*88b0*/  ISETP.GT.U32.AND P0, PT, R5.reuse, R126, PT ;  /* 0x0000007e0500720c */ /* 0x040fe20003f04070 */
[----:B------:R-:W-:Y:S01]  /*88c0*/  @!P2 IMAD.IADD R122, R122, 0x1, -R5 ;  /* 0x000000017a7aa824 */ /* 0x000fe200078e0a05 */
[----:B------:R-:W-:Y:S01]  /*88d0*/  ISETP.GT.U32.AND P2, PT, R5, R130, PT ;  /* 0x000000820500720c */ /* 0x000fe20003f44070 */
[----:B------:R-:W-:-:S02]  /*88e0*/  VIADD R147, R4, 0x59 ;  /* 0x0000005904937836 */ /* 0x000fc40000000000 */
[----:B------:R-:W-:Y:S01]  /*88f0*/  @!P4 IMAD.MOV R110, RZ, RZ, -R110 ;  /* 0x000000ffff6ec224 */ /* 0x000fe200078e0a6e */
[----:B------:R-:W-:Y:S01]  /*8900*/  ISETP.GE.AND P4, PT, R151, RZ, PT ;  /* 0x000000ff9700720c */ /* 0x000fe20003f86270 */
[----:B------:R-:W-:Y:S01]  /*8910*/  @!P6 IMAD.MOV R106, RZ, RZ, -R106 ;  /* 0x000000ffff6ae224 */ /* 0x000fe200078e0a6a */
[----:B------:R-:W-:Y:S01]  /*8920*/  IABS R141, R147 ;  /* 0x00000093008d7213 */ /* 0x000fe20000000000 */
[C---:B------:R-:W-:Y:S01]  /*8930*/  VIADD R151, R4.reuse, 0x5b ;  /* 0x0000005b04977836 */ /* 0x040fe20000000000 */
[----:B------:R-:W-:Y:S01]  /*8940*/  ISETP.GE.AND P6, PT, R149, RZ, PT ;  /* 0x000000ff9500720c */ /* 0x000fe20003fc6270 */
[----:B------:R-:W-:Y:S02]  /*8950*/  VIADD R143, R4, 0x58 ;  /* 0x00000058048f7836 */ /* 0x000fe40000000000 */
[----:B------:R-:W-:Y:S01]  /*8960*/  IMAD.HI.U32 R3, R2, R141, RZ ;  /* 0x0000008d02037227 */ /* 0x000fe200078e00ff */
[----:B------:R-:W-:Y:S02]  /*8970*/  IABS R134, R151 ;  /* 0x0000009700867213 */ /* 0x000fe40000000000 */
[----:B------:R-:W-:Y:S01]  /*8980*/  IABS R145, R143 ;  /* 0x0000008f00917213 */ /* 0x000fe20000000000 */
[--C-:B------:R-:W-:Y:S01]  /*8990*/  @!P0 IMAD.IADD R126, R126, 0x1, -R5.reuse ;  /* 0x000000017e7e8824 */ /* 0x100fe200078e0a05 */
[----:B------:R-:W-:Y:S01]  /*89a0*/  ISETP.GE.AND P5, PT, R151, RZ, PT ;  /* 0x000000ff9700720c */ /* 0x000fe20003fa6270 */
[----:B------:R-:W-:-:S02]  /*89b0*/  @!P2 IMAD.IADD R130, R130, 0x1, -R5 ;  /* 0x000000018282a824 */ /* 0x000fc400078e0a05 */
[----:B------:R-:W-:Y:S01]  /*89c0*/  IMAD.MOV R3, RZ, RZ, -R3 ;  /* 0x000000ffff037224 */ /* 0x000fe200078e0a03 */
[C---:B------:R-:W-:Y:S01]  /*89d0*/  ISETP.GT.U32.AND P0, PT, R5.reuse, R126, PT ;  /* 0x0000007e0500720c */ /* 0x040fe20003f04070 */
[----:B------:R-:W-:Y:S01]  /*89e0*/  IMAD.HI.U32 R11, R2, R134, RZ ;  /* 0x00000086020b7227 */ /* 0x000fe200078e00ff */
[----:B------:R-:W-:-:S03]  /*89f0*/  ISETP.GT.U32.AND P2, PT, R5, R130, PT ;  /* 0x000000820500720c */ /* 0x000fc60003f44070 */
[----:B------:R-:W-:-:S04]  /*8a00*/  IMAD.HI.U32 R0, R2, R145, RZ ;  /* 0x0000009102007227 */ /* 0x000fc800078e00ff */
[----:B------:R-:W-:Y:S02]  /*8a10*/  IMAD R141, R5, R3, R141 ;  /* 0x00000003058d7224 */ /* 0x000fe400078e028d */
[----:B------:R-:W-:-:S04]  /*8a20*/  IMAD.HI.U32 R9, R2, R137, RZ ;  /* 0x0000008902097227 */ /* 0x000fc800078e00ff */
[----:B------:R-:W-:Y:S02]  /*8a30*/  IMAD.MOV R11, RZ, RZ, -R11 ;  /* 0x000000ffff0b7224 */ /* 0x000fe400078e0a0b */
[----:B------:R-:W-:Y:S02]  /*8a40*/  IMAD.MOV R0, RZ, RZ, -R0 ;  /* 0x000000ffff007224 */ /* 0x000fe400078e0a00 */
[----:B------:R-:W-:Y:S01]  /*8a50*/  @!P6 IMAD.MOV R122, RZ, RZ, -R122 ;  /* 0x000000ffff7ae224 */ /* 0x000fe200078e0a7a */
[C---:B------:R-:W-:Y:S01]  /*8a60*/  ISETP.GT.U32.AND P6, PT, R5.reuse, R141, PT ;  /* 0x0000008d0500720c */ /* 0x040fe20003fc4070 */
[----:B------:R-:W-:Y:S02]  /*8a70*/  VIADD R151, R4, 0x57 ;  /* 0x0000005704977836 */ /* 0x000fe40000000000 */
[----:B------:R-:W-:Y:S02]  /*8a80*/  IMAD.MOV R9, RZ, RZ, -R9 ;  /* 0x000000ffff097224 */ /* 0x000fe400078e0a09 */
[C---:B------:R-:W-:Y:S01]  /*8a90*/  IMAD R134, R5.reuse, R11, R134 ;  /* 0x0000000b05867224 */ /* 0x040fe200078e0286 */
[----:B------:R-:W-:Y:S01]  /*8aa0*/  IABS R149, R151 ;  /* 0x0000009700957213 */ /* 0x000fe20000000000 */
[----:B------:R-:W-:-:S02]  /*8ab0*/  IMAD R145, R5, R0, R145 ;  /* 0x0000000005917224 */ /* 0x000fc400078e0291 */
[C---:B------:R-:W-:Y:S02]  /*8ac0*/  IMAD R137, R5.reuse, R9, R137 ;  /* 0x0000000905897224 */ /* 0x040fe400078e0289 */
[--C-:B------:R-:W-:Y:S01]  /*8ad0*/  @!P0 IMAD.IADD R126, R126, 0x1, -R5.reuse ;  /* 0x000000017e7e8824 */ /* 0x100fe200078e0a05 */
[C---:B------:R-:W-:Y:S01]  /*8ae0*/  ISETP.GT.U32.AND P0, PT, R5.reuse, R134, PT ;  /* 0x000000860500720c */ /* 0x040fe20003f04070 */
[----:B------:R-:W-:Y:S01]  /*8af0*/  @!P2 IMAD.IADD R130, R130, 0x1, -R5 ;  /* 0x000000018282a824 */ /* 0x000fe200078e0a05 */
[----:B------:R-:W-:Y:S01]  /*8b00*/  ISETP.GT.U32.AND P2, PT, R5, R145, PT ;  /* 0x000000910500720c */ /* 0x000fe20003f44070 */
[----:B------:R-:W-:-:S04]  /*8b10*/  IMAD.HI.U32 R0, R2, R149, RZ ;  /* 0x0000009502007227 */ /* 0x000fc800078e00ff */
[----:B------:R-:W-:Y:S01]  /*8b20*/  @!P1 IMAD.MOV R118, RZ, RZ, -R118 ;  /* 0x000000ffff769224 */ /* 0x000fe200078e0a76 */
[----:B------:R-:W-:Y:S01]  /*8b30*/  ISETP.GT.U32.AND P1, PT, R5, R137, PT ;  /* 0x000000890500720c */ /* 0x000fe20003f24070 */
[----:B------:R-:W-:Y:S02]  /*8b40*/  @!P6 IMAD.IADD R141, R141, 0x1, -R5 ;  /* 0x000000018d8de824 */ /* 0x000fe400078e0a05 */
[----:B------:R-:W-:Y:S02]  /*8b50*/  IMAD.MOV R0, RZ, RZ, -R0 ;  /* 0x000000ffff007224 */ /* 0x000fe400078e0a00 */
[----:B------:R-:W-:Y:S01]  /*8b60*/  @!P4 IMAD.MOV R130, RZ, RZ, -R130 ;  /* 0x000000ffff82c224 */ /* 0x000fe200078e0a82 */
[C---:B------:R-:W-:Y:S01]  /*8b70*/  ISETP.GT.U32.AND P4, PT, R5.reuse, R141, PT ;  /* 0x0000008d0500720c */ /* 0x040fe20003f84070 */
[----:B------:R-:W-:Y:S02]  /*8b80*/  IMAD R149, R5, R0, R149 ;  /* 0x0000000005957224 */ /* 0x000fe400078e0295 */
[----:B------:R-:W-:-:S04]  /*8b90*/  IMAD.HI.U32 R0, R2, R153, RZ ;  /* 0x0000009902007227 */ /* 0x000fc800078e00ff */
[--C-:B------:R-:W-:Y:S01]  /*8ba0*/  @!P0 IMAD.IADD R134, R134, 0x1, -R5.reuse ;  /* 0x0000000186868824 */ /* 0x100fe200078e0a05 */
[----:B------:R-:W-:Y:S01]  /*8bb0*/  ISETP.GE.AND P0, PT, R147, RZ, PT ;  /* 0x000000ff9300720c */ /* 0x000fe20003f06270 */
[--C-:B------:R-:W-:Y:S02]  /*8bc0*/  @!P2 IMAD.IADD R145, R145, 0x1, -R5.reuse ;  /* 0x000000019191a824 */ /* 0x100fe400078e0a05 */
[----:B------:R-:W-:Y:S02]  /*8bd0*/  IMAD.MOV R0, RZ, RZ, -R0 ;  /* 0x000000ffff007224 */ /* 0x000fe400078e0a00 */
[----:B------:R-:W-:Y:S01]  /*8be0*/  @!P1 IMAD.IADD R137, R137, 0x1, -R5 ;  /* 0x0000000189899824 */ /* 0x000fe200078e0a05 */
[C---:B------:R-:W-:Y:S01]  /*8bf0*/  ISETP.GT.U32.AND P1, PT, R5.reuse, R134, PT ;  /* 0x000000860500720c */ /* 0x040fe20003f24070 */
[C---:B------:R-:W-:Y:S01]  /*8c00*/  IMAD R153, R5.reuse, R0, R153 ;  /* 0x0000000005997224 */ /* 0x040fe200078e0299 */
[----:B------:R-:W-:Y:S01]  /*8c10*/  ISETP.GT.U32.AND P2, PT, R5, R145, PT ;  /* 0x000000910500720c */ /* 0x000fe20003f44070 */
[----:B------:R-:W-:Y:S01]  /*8c20*/  @!P4 IMAD.IADD R141, R141, 0x1, -R5 ;  /* 0x000000018d8dc824 */ /* 0x000fe200078e0a05 */
[C---:B------:R-:W-:Y:S01]  /*8c30*/  ISETP.GT.U32.AND P6, PT, R5.reuse, R137, PT ;  /* 0x000000890500720c */ /* 0x040fe20003fc4070 */
[C---:B------:R-:W-:Y:S01]  /*8c40*/  VIADD R147, R4.reuse, 0x54 ;  /* 0x0000005404937836 */ /* 0x040fe20000000000 */
[----:B------:R-:W-:Y:S01]  /*8c50*/  ISETP.GT.U32.AND P4, PT, R5, R153, PT ;  /* 0x000000990500720c */ /* 0x000fe20003f84070 */
[----:B------:R-:W-:Y:S01]  /*8c60*/  @!P3 IMAD.MOV R126, RZ, RZ, -R126 ;  /* 0x000000ffff7eb224 */ /* 0x000fe200078e0a7e */
[----:B------:R-:W-:Y:S01]  /*8c70*/  ISETP.GE.AND P3, PT, R139, RZ, PT ;  /* 0x000000ff8b00720c */ /* 0x000fe20003f66270 */
[----:B------:R-:W-:Y:S01]  /*8c80*/  VIADD R139, R4, 0x55 ;  /* 0x00000055048b7836 */ /* 0x000fe20000000000 */
[----:B------:R-:W-:Y:S01]  /*8c90*/  IABS R161, R147 ;  /* 0x0000009300a17213 */ /* 0x000fe20000000000 */
[----:B------:R-:W-:-:S02]  /*8ca0*/  @!P0 IMAD.MOV R141, RZ, RZ, -R141 ;  /* 0x000000ffff8d8224 */ /* 0x000fc400078e0a8d */
[--C-:B------:R-:W-:Y:S01]  /*8cb0*/  @!P1 IMAD.IADD R134, R134, 0x1, -R5.reuse ;  /* 0x0000000186869824 */ /* 0x100fe200078e0a05 */
[----:B------:R-:W-:Y:S01]  /*8cc0*/  ISETP.GT.U32.AND P1, PT, R5, R149, PT ;  /* 0x000000950500720c */ /* 0x000fe20003f24070 */
[----:B------:R-:W-:Y:S01]  /*8cd0*/  @!P2 IMAD.IADD R145, R145, 0x1, -R5 ;  /* 0x000000019191a824 */ /* 0x000fe200078e0a05 */
[----:B------:R-:W-:Y:S01]  /*8ce0*/  ISETP.GE.AND P2, PT, R151, RZ, PT ;  /* 0x000000ff9700720c */ /* 0x000fe20003f46270 */
[----:B------:R-:W-:Y:S01]  /*8cf0*/  VIADD R151, R4, 0x53 ;  /* 0x0000005304977836 */ /* 0x000fe20000000000 */
[----:B------:R-:W-:Y:S01]  /*8d00*/  IABS R157, R139 ;  /* 0x0000008b009d7213 */ /* 0x000fe20000000000 */
[----:B------:R-:W-:-:S03]  /*8d10*/  IMAD.HI.U32 R0, R2, R161, RZ ;  /* 0x000000a102007227 */ /* 0x000fc600078e00ff */
[----:B------:R-:W-:Y:S01]  /*8d20*/  IABS R165, R151 ;  /* 0x0000009700a57213 */ /* 0x000fe20000000000 */
[----:B------:R-:W-:Y:S02]  /*8d30*/  @!P4 IMAD.IADD R153, R153, 0x1, -R5 ;  /* 0x000000019999c824 */ /* 0x000fe400078e0a05 */
[----:B------:R-:W-:Y:S02]  /*8d40*/  IMAD.MOV R0, RZ, RZ, -R0 ;  /* 0x000000ffff007224 */ /* 0x000fe400078e0a00 */
[----:B------:R-:W-:Y:S01]  /*8d50*/  @!P5 IMAD.MOV R134, RZ, RZ, -R134 ;  /* 0x000000ffff86d224 */ /* 0x000fe200078e0a86 */
[C---:B------:R-:W-:Y:S01]  /*8d60*/  ISETP.GT.U32.AND P5, PT, R5.reuse, R153, PT ;  /* 0x000000990500720c */ /* 0x040fe20003fa4070 */
[----:B------:R-:W-:Y:S02]  /*8d70*/  IMAD R161, R5, R0, R161 ;  /* 0x0000000005a17224 */ /* 0x000fe400078e02a1 */
[----:B------:R-:W-:-:S03]  /*8d80*/  IMAD.HI.U32 R0, R2, R165, RZ ;  /* 0x000000a502007227 */ /* 0x000fc600078e00ff */
[----:B------:R-:W-:Y:S01]  /*8d90*/  ISETP.GT.U32.AND P0, PT, R5, R161, PT ;  /* 0x000000a10500720c */ /* 0x000fe20003f04070 */
[----:B------:R-:W-:Y:S01]  /*8da0*/  @!P1 IMAD.IADD R149, R149, 0x1, -R5 ;  /* 0x0000000195959824 */ /* 0x000fe200078e0a05 */
[----:B------:R-:W-:Y:S01]  /*8db0*/  ISETP.GE.AND P1, PT, R132, RZ, PT ;  /* 0x000000ff8400720c */ /* 0x000fe20003f26270 */
[----:B------:R-:W-:-:S03]  /*8dc0*/  IMAD.HI.U32 R3, R2, R157, RZ ;  /* 0x0000009d02037227 */ /* 0x000fc600078e00ff */
[C---:B------:R-:W-:Y:S01]  /*8dd0*/  ISETP.GT.U32.AND P4, PT, R5.reuse, R149, PT ;  /* 0x000000950500720c */ /* 0x040fe20003f84070 */
[----:B------:R-:W-:Y:S02]  /*8de0*/  IMAD.MOV R0, RZ, RZ, -R0 ;  /* 0x000000ffff007224 */ /* 0x000fe400078e0a00 */
[----:B------:R-:W-:Y:S02]  /*8df0*/  IMAD.MOV R3, RZ, RZ, -R3 ;  /* 0x000000ffff037224 */ /* 0x000fe400078e0a03 */
[----:B------:R-:W-:Y:S02]  /*8e00*/  IMAD R165, R5, R0, R165 ;  /* 0x0000000005a57224 */ /* 0x000fe400078e02a5 */
[----:B------:R-:W-:Y:S01]  /*8e10*/  @!P6 IMAD.IADD R137, R137, 0x1, -R5 ;  /* 0x000000018989e824 */ /* 0x000fe200078e0a05 */
[----:B------:R-:W-:Y:S01]  /*8e20*/  ISETP.GE.AND P6, PT, R143, RZ, PT ;  /* 0x000000ff8f00720c */ /* 0x000fe20003fc6270 */
[----:B------:R-:W-:Y:S02]  /*8e30*/  IMAD R157, R5, R3, R157 ;  /* 0x00000003059d7224 */ /* 0x000fe400078e029d */
[----:B------:R-:W-:Y:S01]  /*8e40*/  @!P5 IMAD.IADD R153, R153, 0x1, -R5 ;  /* 0x000000019999d824 */ /* 0x000fe200078e0a05 */
[----:B------:R-:W-:Y:S01]  /*8e50*/  ISETP.GT.U32.AND P5, PT, R5, R165, PT ;  /* 0x000000a50500720c */ /* 0x000fe20003fa4070 */
[----:B------:R-:W-:-:S02]  /*8e60*/  VIADD R143, R4, 0x52 ;  /* 0x00000052048f7836 */ /* 0x000fc40000000000 */
[----:B------:R-:W-:Y:S01]  /*8e70*/  @!P3 IMAD.MOV R137, RZ, RZ, -R137 ;  /* 0x000000ffff89b224 */ /* 0x000fe200078e0a89 */
[----:B------:R-:W-:Y:S01]  /*8e80*/  ISETP.GT.U32.AND P3, PT, R5, R157, PT ;  /* 0x0000009d0500720c */ /* 0x000fe20003f64070 */
[--C-:B------:R-:W-:Y:S01]  /*8e90*/  @!P4 IMAD.IADD R149, R149, 0x1, -R5.reuse ;  /* 0x000000019595c824 */ /* 0x100fe200078e0a05 */
[----:B------:R-:W-:Y:S01]  /*8ea0*/  IABS R168, R143 ;  /* 0x0000008f00a87213 */ /* 0x000fe20000000000 */
[----:B------:R-:W-:Y:S01]  /*8eb0*/  @!P0 IMAD.IADD R161, R161, 0x1, -R5 ;  /* 0x00000001a1a18824 */ /* 0x000fe200078e0a05 */
[----:B------:R-:W-:Y:S01]  /*8ec0*/  ISETP.GE.AND P4, PT, R147, RZ, PT ;  /* 0x000000ff9300720c */ /* 0x000fe20003f86270 */
[----:B------:R-:W-:Y:S02]  /*8ed0*/  VIADD R147, R4, 0x51 ;  /* 0x0000005104937836 */ /* 0x000fe40000000000 */
[----:B------:R-:W-:-:S03]  /*8ee0*/  IMAD.HI.U32 R0, R2, R168, RZ ;  /* 0x000000a802007227 */ /* 0x000fc600078e00ff */
[----:B------:R-:W-:Y:S01]  /*8ef0*/  IABS R172, R147 ;  /* 0x0000009300ac7213 */ /* 0x000fe20000000000 */
[--C-:B------:R-:W-:Y:S02]  /*8f00*/  @!P5 IMAD.IADD R165, R165, 0x1, -R5.reuse ;  /* 0x00000001a5a5d824 */ /* 0x100fe400078e0a05 */
[----:B------:R-:W-:Y:S02]  /*8f10*/  IMAD.MOV R0, RZ, RZ, -R0 ;  /* 0x000000ffff007224 */ /* 0x000fe400078e0a00 */
[----:B------:R-:W-:Y:S01]  /*8f20*/  @!P3 IMAD.IADD R157, R157, 0x1, -R5 ;  /* 0x000000019d9db824 */ /* 0x000fe200078e0a05 */
[----:B------:R-:W-:Y:S01]  /*8f30*/  ISETP.GE.AND P3, PT, R151, RZ, PT ;  /* 0x000000ff9700720c */ /* 0x000fe20003f66270 */
[C---:B------:R-:W-:Y:S01]  /*8f40*/  IMAD R168, R5.reuse, R0, R168 ;  /* 0x0000000005a87224 */ /* 0x040fe200078e02a8 */
[C---:B------:R-:W-:Y:S01]  /*8f50*/  ISETP.GT.U32.AND P5, PT, R5.reuse, R165, PT ;  /* 0x000000a50500720c */ /* 0x040fe20003fa4070 */
[----:B------:R-:W-:Y:S01]  /*8f60*/  VIADD R151, R4, 0x50 ;  /* 0x0000005004977836 */ /* 0x000fe20000000000 */
[----:B------:R-:W-:Y:S01]  /*8f70*/  ISETP.GT.U32.AND P0, PT, R5, R157, PT ;  /* 0x0000009d0500720c */ /* 0x000fe20003f04070 */
[----:B------:R-:W-:-:S03]  /*8f80*/  IMAD.HI.U32 R0, R2, R172, RZ ;  /* 0x000000ac02007227 */ /* 0x000fc600078e00ff */
[----:B------:R-:W-:Y:S01]  /*8f90*/  IABS R176, R151 ;  /* 0x0000009700b07213 */ /* 0x000fe20000000000 */
[----:B------:R-:W-:Y:S01]  /*8fa0*/  @!P2 IMAD.MOV R149, RZ, RZ, -R149 ;  /* 0x000000ffff95a224 */ /* 0x000fe200078e0a95 */
[----:B------:R-:W-:Y:S01]  /*8fb0*/  ISETP.GT.U32.AND P2, PT, R5, R161, PT ;  /* 0x000000a10500720c */ /* 0x000fe20003f44070 */
[----:B------:R-:W-:Y:S02]  /*8fc0*/  IMAD.MOV R3, RZ, RZ, -R0 ;  /* 0x000000ffff037224 */ /* 0x000fe400078e0a00 */
[----:B------:R-:W-:-:S04]  /*8fd0*/  IMAD.HI.U32 R0, R2, R176, RZ ;  /* 0x000000b002007227 */ /* 0x000fc800078e00ff */
[----:B------:R-:W-:Y:S02]  /*8fe0*/  IMAD R172, R5, R3, R172 ;  /* 0x0000000305ac7224 */ /* 0x000fe400078e02ac */
[--C-:B------:R-:W-:Y:S02]  /*8ff0*/  @!P5 IMAD.IADD R165, R165, 0x1, -R5.reuse ;  /* 0x00000001a5a5d824 */ /* 0x100fe400078e0a05 */
[----:B------:R-:W-:Y:S01]  /*9000*/  IMAD.MOV R0, RZ, RZ, -R0 ;  /* 0x000000ffff007224 */ /* 0x000fe200078e0a00 */
[----:B------:R-:W-:Y:S01]  /*9010*/  ISETP.GT.U32.AND P5, PT, R5, R172, PT ;  /* 0x000000ac0500720c */ /* 0x000fe20003fa4070 */
[----:B------:R-:W-:Y:S01]  /*9020*/  @!P2 IMAD.IADD R161, R161, 0x1, -R5 ;  /* 0x00000001a1a1a824 */ /* 0x000fe200078e0a05 */
[----:B------:R-:W-:Y:S01]  /*9030*/  ISETP.GE.AND P2, PT, R147, RZ, PT ;  /* 0x000000ff9300720c */ /* 0x000fe20003f46270 */
[C---:B------:R-:W-:Y:S02]  /*9040*/  IMAD R176, R5.reuse, R0, R176 ;  /* 0x0000000005b07224 */ /* 0x040fe400078e02b0 */
[----:B------:R-:W-:Y:S01]  /*9050*/  @!P1 IMAD.MOV R153, RZ, RZ, -R153 ;  /* 0x000000ffff999224 */ /* 0x000fe200078e0a99 */
[----:B------:R-:W-:Y:S01]  /*9060*/  ISETP.GT.U32.AND P1, PT, R5, R168, PT ;  /* 0x000000a80500720c */ /* 0x000fe20003f24070 */
[----:B------:R-:W-:Y:S01]  /*9070*/  @!P0 IMAD.IADD R157, R157, 0x1, -R5 ;  /* 0x000000019d9d8824 */ /* 0x000fe200078e0a05 */
[----:B------:R-:W-:Y:S01]  /*9080*/  ISETP.GE.AND P0, PT, R143, RZ, PT ;  /* 0x000000ff8f00720c */ /* 0x000fe20003f06270 */
[----:B------:R-:W-:-:S02]  /*9090*/  VIADD R143, R4, 0x4f ;  /* 0x0000004f048f7836 */ /* 0x000fc40000000000 */
[----:B------:R-:W-:Y:S01]  /*90a0*/  @!P4 IMAD.MOV R161, RZ, RZ, -R161 ;  /* 0x000000ffffa1c224 */ /* 0x000fe200078e0aa1 */
[C---:B------:R-:W-:Y:S01]  /*90b0*/  ISETP.GT.U32.AND P4, PT, R5.reuse, R176, PT ;  /* 0x000000b00500720c */ /* 0x040fe20003f84070 */
[----:B------:R-:W-:Y:S01]  /*90c0*/  @!P5 IMAD.IADD R172, R172, 0x1, -R5 ;  /* 0x00000001acacd824 */ /* 0x000fe200078e0a05 */
[----:B------:R-:W-:Y:S01]  /*90d0*/  IABS R3, R143 ;  /* 0x0000008f00037213 */ /* 0x000fe20000000000 */
[----:B------:R-:W-:Y:S02]  /*90e0*/  VIADD R147, R4, 0x4e ;  /* 0x0000004e04937836 */ /* 0x000fe40000000000 */
[----:B------:R-:W-:Y:S01]  /*90f0*/  @!P6 IMAD.MOV R145, RZ, RZ, -R145 ;  /* 0x000000ffff91e224 */ /* 0x000fe200078e0a91 */
[----:B------:R-:W-:Y:S01]  /*9100*/  ISETP.GT.U32.AND P5, PT, R5, R172, PT ;  /* 0x000000ac0500720c */ /* 0x000fe20003fa4070 */
[----:B------:R-:W-:Y:S01]  /*9110*/  IMAD.HI.U32 R0, R2, R3, RZ ;  /* 0x0000000302007227 */ /* 0x000fe200078e00ff */
[----:B------:R-:W-:Y:S02]  /*9120*/  IABS R184, R147 ;  /* 0x0000009300b87213 */ /* 0x000fe40000000000 */
[----:B------:R-:W-:Y:S01]  /*9130*/  ISETP.GE.AND P6, PT, R139, RZ, PT ;  /* 0x000000ff8b00720c */ /* 0x000fe20003fc6270 */
[----:B------:R-:W-:Y:S01]  /*9140*/  @!P1 IMAD.IADD R168, R168, 0x1, -R5 ;  /* 0x00000001a8a89824 */ /* 0x000fe200078e0a05 */
[----:B------:R-:W-:Y:S01]  /*9150*/  ISETP.GE.AND P1, PT, R151, RZ, PT ;  /* 0x000000ff9700720c */ /* 0x000fe20003f26270 */
[----:B------:R-:W-:-:S02]  /*9160*/  VIADD R151, R4, 0x4d ;  /* 0x0000004d04977836 */ /* 0x000fc40000000000 */
[----:B------:R-:W-:Y:S02]  /*9170*/  IMAD.MOV R0, RZ, RZ, -R0 ;  /* 0x000000ffff007224 */ /* 0x000fe400078e0a00 */
[----:B------:R-:W-:Y:S01]  /*9180*/  @!P4 IMAD.IADD R176, R176, 0x1, -R5 ;  /* 0x00000001b0b0c824 */ /* 0x000fe200078e0a05 */
[----:B------:R-:W-:Y:S01]  /*9190*/  IABS R188, R151 ;  /* 0x0000009700bc7213 */ /* 0x000fe20000000000 */
[C---:B------:R-:W-:Y:S02]  /*91a0*/  IMAD R180, R5.reuse, R0, R3 ;  /* 0x0000000005b47224 */ /* 0x040fe400078e0203 */
[----:B------:R-:W-:Y:S01]  /*91b0*/  IMAD.HI.U32 R3, R2, R184, RZ ;  /* 0x000000b802037227 */ /* 0x000fe200078e00ff */
[----:B------:R-:W-:-:S03]  /*91c0*/  ISETP.GT.U32.AND P4, PT, R5, R176, PT ;  /* 0x000000b00500720c */ /* 0x000fc60003f84070 */
[----:B------:R-:W-:Y:S01]  /*91d0*/  @!P5 IMAD.IADD R172, R172, 0x1, -R5 ;  /* 0x00000001acacd824 */ /* 0x000fe200078e0a05 */
[----:B------:R-:W-:Y:S01]  /*91e0*/  ISETP.GT.U32.AND P5, PT, R5, R180, PT ;  /* 0x000000b40500720c */ /* 0x000fe20003fa4070 */
[----:B------:R-:W-:-:S04]  /*91f0*/  IMAD.HI.U32 R0, R2, R188, RZ ;  /* 0x000000bc02007227 */ /* 0x000fc800078e00ff */
[----:B------:R-:W-:Y:S02]  /*9200*/  IMAD.MOV R3, RZ, RZ, -R3 ;  /* 0x000000ffff037224 */ /* 0x000fe400078e0a03 */
[----:B------:R-:W-:Y:S02]  /*9210*/  IMAD.MOV R0, RZ, RZ, -R0 ;  /* 0x000000ffff007224 */ /* 0x000fe400078e0a00 */
[C---:B------:R-:W-:Y:S02]  /*9220*/  IMAD R184, R5.reuse, R3, R184 ;  /* 0x0000000305b87224 */ /* 0x040fe400078e02b8 */
[C---:B------:R-:W-:Y:S02]  /*9230*/  IMAD R188, R5.reuse, R0, R188 ;  /* 0x0000000005bc7224 */ /* 0x040fe400078e02bc */
[--C-:B------:R-:W-:Y:S01]  /*9240*/  @!P4 IMAD.IADD R176, R176, 0x1, -R5.reuse ;  /* 0x00000001b0b0c824 */ /* 0x100fe200078e0a05 */
[C---:B------:R-:W-:Y:S01]  /*9250*/  ISETP.GT.U32.AND P4, PT, R5.reuse, R184, PT ;  /* 0x000000b80500720c */ /* 0x040fe20003f84070 */
[----:B------:R-:W-:Y:S01]  /*9260*/  @!P5 IMAD.IADD R180, R180, 0x1, -R5 ;  /* 0x00000001b4b4d824 */ /* 0x000fe200078e0a05 */
[----:B------:R-:W-:Y:S01]  /*9270*/  ISETP.GT.U32.AND P5, PT, R5, R188, PT ;  /* 0x000000bc0500720c */ /* 0x000fe20003fa4070 */
[----:B------:R-:W-:Y:S01]  /*9280*/  @!P3 IMAD.MOV R165, RZ, RZ, -R165 ;  /* 0x000000ffffa5b224 */ /* 0x000fe200078e0aa5 */
[----:B------:R-:W-:Y:S01]  /*9290*/  ISETP.GE.AND P3, PT, R143, RZ, PT ;  /* 0x000000ff8f00720c */ /* 0x000fe20003f66270 */
[----:B------:R-:W-:-:S02]  /*92a0*/  VIADD R143, R4, 0x4a ;  /* 0x0000004a048f7836 */ /* 0x000fc40000000000 */
[----:B------:R-:W-:Y:S01]  /*92b0*/  @!P6 IMAD.MOV R157, RZ, RZ, -R157 ;  /* 0x000000ffff9de224 */ /* 0x000fe200078e0a9d */
[----:B------:R-:W-:Y:S01]  /*92c0*/  ISETP.GT.U32.AND P6, PT, R5, R168, PT ;  /* 0x000000a80500720c */ /* 0x000fe20003fc4070 */
[----:B------:R-:W-:Y:S01]  /*92d0*/  VIADD R132, R4, 0x4b ;  /* 0x0000004b04847836 */ /* 0x000fe20000000000 */
[----:B------:R-:W-:Y:S01]  /*92e0*/  IABS R200, R143 ;  /* 0x0000008f00c87213 */ /* 0x000fe20000000000 */
[----:B------:R-:W-:-:S03]  /*92f0*/  IMAD.HI.U32 R9, R2, R192, RZ ;  /* 0x000000c002097227 */ /* 0x000fc600078e00ff */
[----:B------:R-:W-:Y:S01]  /*9300*/  IABS R196, R132 ;  /* 0x0000008400c47213 */ /* 0x000fe20000000000 */
[--C-:B------:R-:W-:Y:S01]  /*9310*/  @!P4 IMAD.IADD R184, R184, 0x1, -R5.reuse ;  /* 0x00000001b8b8c824 */ /* 0x100fe200078e0a05 */
[C---:B------:R-:W-:Y:S01]  /*9320*/  ISETP.GT.U32.AND P4, PT, R5.reuse, R180, PT ;  /* 0x000000b40500720c */ /* 0x040fe20003f84070 */
[----:B------:R-:W-:Y:S02]  /*9330*/  @!P5 IMAD.IADD R188, R188, 0x1, -R5 ;  /* 0x00000001bcbcd824 */ /* 0x000fe400078e0a05 */
[----:B------:R-:W-:Y:S01]  /*9340*/  IMAD.HI.U32 R0, R2, R200, RZ ;  /* 0x000000c802007227 */ /* 0x000fe200078e00ff */
[----:B------:R-:W-:-:S03]  /*9350*/  ISETP.GT.U32.AND P5, PT, R5, R184, PT ;  /* 0x000000b80500720c */ /* 0x000fc60003fa4070 */
[----:B------:R-:W-:Y:S02]  /*9360*/  IMAD.MOV R0, RZ, RZ, -R0 ;  /* 0x000000ffff007224 */ /* 0x000fe400078e0a00 */
[----:B------:R-:W-:Y:S01]  /*9370*/  @!P6 IMAD.IADD R168, R168, 0x1, -R5 ;  /* 0x00000001a8a8e824 */ /* 0x000fe200078e0a05 */
[----:B------:R-:W-:Y:S01]  /*9380*/  ISETP.GE.AND P6, PT, R147, RZ, PT ;  /* 0x000000ff9300720c */ /* 0x000fe20003fc6270 */
[C---:B------:R-:W-:Y:S02]  /*9390*/  IMAD R200, R5.reuse, R0, R200 ;  /* 0x0000000005c87224 */ /* 0x040fe400078e02c8 */
[----:B------:R-:W-:Y:S02]  /*93a0*/  IMAD.MOV R9, RZ, RZ, -R9 ;  /* 0x000000ffff097224 */ /* 0x000fe400078e0a09 */
[----:B------:R-:W-:Y:S02]  /*93b0*/  VIADD R147, R4, 0x48 ;  /* 0x0000004804937836 */ /* 0x000fe40000000000 */
[----:B------:R-:W-:Y:S01]  /*93c0*/  @!P5 IMAD.IADD R184, R184, 0x1, -R5 ;  /* 0x00000001b8b8d824 */ /* 0x000fe200078e0a05 */
[----:B------:R-:W-:Y:S01]  /*93d0*/  ISETP.GT.U32.AND P5, PT, R5, R200, PT ;  /* 0x000000c80500720c */ /* 0x000fe20003fa4070 */
[----:B------:R-:W-:Y:S01]  /*93e0*/  IMAD.HI.U32 R3, R2, R196, RZ ;  /* 0x000000c402037227 */ /* 0x000fe200078e00ff */
[----:B------:R-:W-:-:S03]  /*93f0*/  IABS R208, R147 ;  /* 0x0000009300d07213 */ /* 0x000fc60000000000 */
[C---:B------:R-:W-:Y:S02]  /*9400*/  IMAD R192, R5.reuse, R9, R192 ;  /* 0x0000000905c07224 */ /* 0x040fe400078e02c0 */
[----:B------:R-:W-:Y:S02]  /*9410*/  IMAD.MOV R3, RZ, RZ, -R3 ;  /* 0x000000ffff037224 */ /* 0x000fe400078e0a03 */
[----:B------:R-:W-:Y:S01]  /*9420*/  @!P2 IMAD.MOV R172, RZ, RZ, -R172 ;  /* 0x000000ffffaca224 */ /* 0x000fe200078e0aac */
[----:B------:R-:W-:Y:S01]  /*9430*/  ISETP.GT.U32.AND P2, PT, R5, R192, PT ;  /* 0x000000c00500720c */ /* 0x000fe20003f44070 */
[----:B------:R-:W-:Y:S01]  /*9440*/  @!P4 IMAD.IADD R180, R180, 0x1, -R5 ;  /* 0x00000001b4b4c824 */ /* 0x000fe200078e0a05 */
[----:B------:R-:W-:Y:S01]  /*9450*/  ISETP.GE.AND P4, PT, R151, RZ, PT ;  /* 0x000000ff9700720c */ /* 0x000fe20003f86270 */
[----:B------:R-:W-:Y:S02]  /*9460*/  VIADD R139, R4, 0x49 ;  /* 0x00000049048b7836 */ /* 0x000fe40000000000 */
[----:B------:R-:W-:-:S02]  /*9470*/  IMAD R196, R5, R3, R196 ;  /* 0x0000000305c47224 */ /* 0x000fc400078e02c4 */
[----:B------:R-:W-:Y:S01]  /*9480*/  VIADD R151, R4, 0x47 ;  /* 0x0000004704977836 */ /* 0x000fe20000000000 */
[----:B------:R-:W-:Y:S01]  /*9490*/  IABS R204, R139 ;  /* 0x0000008b00cc7213 */ /* 0x000fe20000000000 */
[----:B------:R-:W-:-:S03]  /*94a0*/  IMAD.HI.U32 R3, R2, R208, RZ ;  /* 0x000000d002037227 */ /* 0x000fc600078e00ff */
[----:B------:R-:W-:Y:S01]  /*94b0*/  IABS R212, R151 ;  /* 0x0000009700d47213 */ /* 0x000fe20000000000 */
[----:B------:R-:W-:Y:S01]  /*94c0*/  @!P0 IMAD.MOV R168, RZ, RZ, -R168 ;  /* 0x000000ffffa88224 */ /* 0x000fe200078e0aa8 */
[C---:B------:R-:W-:Y:S01]  /*94d0*/  ISETP.GT.U32.AND P0, PT, R5.reuse, R188, PT ;  /* 0x000000bc0500720c */ /* 0x040fe20003f04070 */
[----:B------:R-:W-:Y:S02]  /*94e0*/  @!P5 IMAD.IADD R200, R200, 0x1, -R5 ;  /* 0x00000001c8c8d824 */ /* 0x000fe400078e0a05 */
[----:B------:R-:W-:Y:S02]  /*94f0*/  IMAD.MOV R3, RZ, RZ, -R3 ;  /* 0x000000ffff037224 */ /* 0x000fe400078e0a03 */
[----:B------:R-:W-:Y:S01]  /*9500*/  @!P6 IMAD.MOV R184, RZ, RZ, -R184 ;  /* 0x000000ffffb8e224 */ /* 0x000fe200078e0ab8 */
[C---:B------:R-:W-:Y:S01]  /*9510*/  ISETP.GT.U32.AND P6, PT, R5.reuse, R200, PT ;  /* 0x000000c80500720c */ /* 0x040fe20003fc4070 */
[----:B------:R-:W-:Y:S02]  /*9520*/  IMAD R208, R5, R3, R208 ;  /* 0x0000000305d07224 */ /* 0x000fe400078e02d0 */
[----:B------:R-:W-:-:S04]  /*9530*/  IMAD.HI.U32 R0, R2, R204, RZ ;  /* 0x000000cc02007227 */ /* 0x000fc800078e00ff */
[----:B------:R-:W-:-:S04]  /*9540*/  IMAD.HI.U32 R3, R2, R212, RZ ;  /* 0x000000d402037227 */ /* 0x000fc800078e00ff */
[----:B------:R-:W-:Y:S01]  /*9550*/  @!P2 IMAD.IADD R192, R192, 0x1, -R5 ;  /* 0x00000001c0c0a824 */ /* 0x000fe200078e0a05 */
[----:B------:R-:W-:Y:S01]  /*9560*/  ISETP.GE.AND P2, PT, R128, RZ, PT ;  /* 0x000000ff8000720c */ /* 0x000fe20003f46270 */
[----:B------:R-:W-:Y:S02]  /*9570*/  IMAD.MOV R0, RZ, RZ, -R0 ;  /* 0x000000ffff007224 */ /* 0x000fe400078e0a00 */
[----:B------:R-:W-:Y:S01]  /*9580*/  VIADD R128, R4, 0x46 ;  /* 0x0000004604807836 */ /* 0x000fe20000000000 */
[C---:B------:R-:W-:Y:S01]  /*9590*/  ISETP.GT.U32.AND P5, PT, R5.reuse, R192, PT ;  /* 0x000000c00500720c */ /* 0x040fe20003fa4070 */
[----:B------:R-:W-:Y:S02]  /*95a0*/  IMAD.MOV R3, RZ, RZ, -R3 ;  /* 0x000000ffff037224 */ /* 0x000fe400078e0a03 */
[----:B------:R-:W-:Y:S01]  /*95b0*/  IMAD R204, R5, R0, R204 ;  /* 0x0000000005cc7224 */ /* 0x000fe200078e02cc */
[----:B------:R-:W-:Y:S01]  /*95c0*/  IABS R0, R128 ;  /* 0x0000008000007213 */ /* 0x000fe20000000000 */
[----:B------:R-:W-:-:S02]  /*95d0*/  @!P0 IMAD.IADD R188, R188, 0x1, -R5 ;  /* 0x00000001bcbc8824 */ /* 0x000fc400078e0a05 */
[C---:B------:R-:W-:Y:S01]  /*95e0*/  IMAD R212, R5.reuse, R3, R212 ;  /* 0x0000000305d47224 */ /* 0x040fe200078e02d4 */
[C---:B------:R-:W-:Y:S01]  /*95f0*/  ISETP.GT.U32.AND P0, PT, R5.reuse, R204, PT ;  /* 0x000000cc0500720c */ /* 0x040fe20003f04070 */
[----:B------:R-:W-:Y:S01]  /*9600*/  @!P1 IMAD.MOV R176, RZ, RZ, -R176 ;  /* 0x000000ffffb09224 */ /* 0x000fe200078e0ab0 */
        /* <DEDUP_REMOVED lines=9> */
[----:B------:R-:W-:Y:S02]  /*96a0*/  IMAD R216, R5, R3, R0 ;  /* 0x0000000305d87224 */ /* 0x000fe400078e0200 */
[--C-:B------:R-:W-:Y:S01]  /*96b0*/  @!P1 IMAD.IADD R196, R196, 0x1, -R5.reuse ;  /* 0x00000001c4c49824 */ /* 0x100fe200078e0a05 */
[----:B------:R-:W-:Y:S01]  /*96c0*/  ISETP.GE.AND P1, PT, R132, RZ, PT ;  /* 0x000000ff8400720c */ /* 0x000fe20003f26270 */
[--C-:B------:R-:W-:Y:S01]  /*96d0*/  @!P4 IMAD.IADD R208, R208, 0x1, -R5.reuse ;  /* 0x00000001d0d0c824 */ /* 0x100fe200078e0a05 */
[----:B------:R-:W-:Y:S01]  /*96e0*/  ISETP.GE.AND P4, PT, R151, RZ, PT ;  /* 0x000000ff9700720c */ /* 0x000fe20003f86270 */
[----:B------:R-:W-:Y:S01]  /*96f0*/  @!P6 IMAD.IADD R212, R212, 0x1, -R5 ;  /* 0x00000001d4d4e824 */ /* 0x000fe200078e0a05 */
[----:B------:R-:W-:Y:S01]  /*9700*/  ISETP.GT.U32.AND P6, PT, R5, R216, PT ;  /* 0x000000d80500720c */ /* 0x000fe20003fc4070 */
[----:B------:R-:W-:-:S02]  /*9710*/  VIADD R143, R4, 0x45 ;  /* 0x00000045048f7836 */ /* 0x000fc40000000000 */
[----:B------:R-:W-:Y:S02]  /*9720*/  VIADD R151, R4, 0x44 ;  /* 0x0000004404977836 */ /* 0x000fe40000000000 */
[----:B------:R-:W-:Y:S01]  /*9730*/  @!P0 IMAD.IADD R204, R204, 0x1, -R5 ;  /* 0x00000001cccc8824 */ /* 0x000fe200078e0a05 */
[C---:B------:R-:W-:Y:S01]  /*9740*/  ISETP.GT.U32.AND P0, PT, R5.reuse, R196, PT ;  /* 0x000000c40500720c */ /* 0x040fe20003f04070 */
[----:B------:R-:W-:Y:S01]  /*9750*/  VIADD R132, R4, 0x43 ;  /* 0x0000004304847836 */ /* 0x000fe20000000000 */
[----:B------:R-:W-:Y:S01]  /*9760*/  IABS R220, R143 ;  /* 0x0000008f00dc7213 */ /* 0x000fe20000000000 */
[----:B------:R-:W-:Y:S01]  /*9770*/  @!P2 IMAD.MOV R192, RZ, RZ, -R192 ;  /* 0x000000ffffc0a224 */ /* 0x000fe200078e0ac0 */
[----:B------:R-:W-:Y:S01]  /*9780*/  IABS R15, R151 ;  /* 0x00000097000f7213 */ /* 0x000fe20000000000 */
[----:B------:R-:W-:Y:S01]  /*9790*/  @!P5 IMAD.MOV R200, RZ, RZ, -R200 ;  /* 0x000000ffffc8d224 */ /* 0x000fe200078e0ac8 */
[----:B------:R-:W-:Y:S01]  /*97a0*/  IABS R3, R132 ;  /* 0x0000008400037213 */ /* 0x000fe20000000000 */
[----:B------:R-:W-:Y:S01]  /*97b0*/  IMAD.HI.U32 R9, R2, R220, RZ ;  /* 0x000000dc02097227 */ /* 0x000fe200078e00ff */
[----:B------:R-:W-:-:S03]  /*97c0*/  ISETP.GT.U32.AND P2, PT, R5, R208, PT ;  /* 0x000000d00500720c */ /* 0x000fc60003f44070 */
[----:B------:R-:W-:-:S04]  /*97d0*/  IMAD.HI.U32 R13, R2, R15, RZ ;  /* 0x0000000f020d7227 */ /* 0x000fc800078e00ff */
[----:B------:R-:W-:Y:S01]  /*97e0*/  @!P6 IMAD.IADD R216, R216, 0x1, -R5 ;  /* 0x00000001d8d8e824 */ /* 0x000fe200078e0a05 */
[----:B------:R-:W-:Y:S01]  /*97f0*/  ISETP.GT.U32.AND P6, PT, R5, R212, PT ;  /* 0x000000d40500720c */ /* 0x000fe20003fc4070 */
[----:B------:R-:W-:Y:S02]  /*9800*/  IMAD.MOV R9, RZ, RZ, -R9 ;  /* 0x000000ffff097224 */ /* 0x000fe400078e0a09 */
[----:B------:R-:W-:-:S04]  /*9810*/  IMAD.HI.U32 R17, R2, R3, RZ ;  /* 0x0000000302117227 */ /* 0x000fc800078e00ff */
[----:B------:R-:W-:Y:S02]  /*9820*/  IMAD.MOV R13, RZ, RZ, -R13 ;  /* 0x000000ffff0d7224 */ /* 0x000fe400078e0a0d */
[----:B------:R-:W-:Y:S01]  /*9830*/  @!P0 IMAD.IADD R196, R196, 0x1, -R5 ;  /* 0x00000001c4c48824 */ /* 0x000fe200078e0a05 */
[----:B------:R-:W-:Y:S01]  /*9840*/  ISETP.GE.AND P0, PT, R139, RZ, PT ;  /* 0x000000ff8b00720c */ /* 0x000fe20003f06270 */
[----:B------:R-:W-:Y:S02]  /*9850*/  VIADD R139, R4, 0x42 ;  /* 0x00000042048b7836 */ /* 0x000fe40000000000 */
[C---:B------:R-:W-:Y:S02]  /*9860*/  IMAD R220, R5.reuse, R9, R220 ;  /* 0x0000000905dc7224 */ /* 0x040fe400078e02dc */
[----:B------:R-:W-:Y:S01]  /*9870*/  IMAD.MOV R17, RZ, RZ, -R17 ;  /* 0x000000ffff117224 */ /* 0x000fe200078e0a11 */
[----:B------:R-:W-:Y:S01]  /*9880*/  IABS R11, R139 ;  /* 0x0000008b000b7213 */ /* 0x000fe20000000000 */
[C---:B------:R-:W-:Y:S01]  /*9890*/  IMAD R13, R5.reuse, R13, R15 ;  /* 0x0000000d050d7224 */ /* 0x040fe200078e020f */
[C---:B------:R-:W-:Y:S01]  /*98a0*/  ISETP.GT.U32.AND P5, PT, R5.reuse, R220, PT ;  /* 0x000000dc0500720c */ /* 0x040fe20003fa4070 */
[----:B------:R-:W-:-:S02]  /*98b0*/  IMAD R3, R5, R17, R3 ;  /* 0x0000001105037224 */ /* 0x000fc400078e0203 */
[--C-:B------:R-:W-:Y:S01]  /*98c0*/  @!P2 IMAD.IADD R208, R208, 0x1, -R5.reuse ;  /* 0x00000001d0d0a824 */ /* 0x100fe200078e0a05 */
[C---:B------:R-:W-:Y:S01]  /*98d0*/  ISETP.GT.U32.AND P2, PT, R5.reuse, R13, PT ;  /* 0x0000000d0500720c */ /* 0x040fe20003f44070 */
[----:B------:R-:W-:Y:S01]  /*98e0*/  @!P3 IMAD.MOV R180, RZ, RZ, -R180 ;  /* 0x000000ffffb4b224 */ /* 0x000fe200078e0ab4 */
[C---:B------:R-:W-:Y:S01]  /*98f0*/  ISETP.GT.U32.AND P3, PT, R5.reuse, R204, PT ;  /* 0x000000cc0500720c */ /* 0x040fe20003f64070 */
[----:B------:R-:W-:Y:S01]  /*9900*/  @!P6 IMAD.IADD R212, R212, 0x1, -R5 ;  /* 0x00000001d4d4e824 */ /* 0x000fe200078e0a05 */
[----:B------:R-:W-:Y:S01]  /*9910*/  ISETP.GT.U32.AND P6, PT, R5, R3, PT ;  /* 0x000000030500720c */ /* 0x000fe20003fc4070 */
[----:B------:R-:W-:-:S04]  /*9920*/  IMAD.HI.U32 R9, R2, R11, RZ ;  /* 0x0000000b02097227 */ /* 0x000fc800078e00ff */
[----:B------:R-:W-:Y:S01]  /*9930*/  @!P1 IMAD.MOV R196, RZ, RZ, -R196 ;  /* 0x000000ffffc49224 */ /* 0x000fe200078e0ac4 */
[----:B------:R-:W-:Y:S01]  /*9940*/  ISETP.GT.U32.AND P1, PT, R5, R216, PT ;  /* 0x000000d80500720c */ /* 0x000fe20003f24070 */
[----:B------:R-:W-:Y:S02]  /*9950*/  IMAD.MOV R9, RZ, RZ, -R9 ;  /* 0x000000ffff097224 */ /* 0x000fe400078e0a09 */
[----:B------:R-:W-:Y:S01]  /*9960*/  @!P5 IMAD.IADD R220, R220, 0x1, -R5 ;  /* 0x00000001dcdcd824 */ /* 0x000fe200078e0a05 */
[----:B------:R-:W-:Y:S01]  /*9970*/  ISETP.GE.AND P5, PT, R151, RZ, PT ;  /* 0x000000ff9700720c */ /* 0x000fe20003fa6270 */
[----:B------:R-:W-:Y:S02]  /*9980*/  IMAD R11, R5, R9, R11 ;  /* 0x00000009050b7224 */ /* 0x000fe400078e020b */
[--C-:B------:R-:W-:Y:S01]  /*9990*/  @!P2 IMAD.IADD R13, R13, 0x1, -R5.reuse ;  /* 0x000000010d0da824 */ /* 0x100fe200078e0a05 */
[----:B------:R-:W-:Y:S01]  /*99a0*/  ISETP.GT.U32.AND P2, PT, R5, R220, PT ;  /* 0x000000dc0500720c */ /* 0x000fe20003f44070 */
[----:B------:R-:W-:Y:S01]  /*99b0*/  @!P3 IMAD.IADD R204, R204, 0x1, -R5 ;  /* 0x00000001ccccb824 */ /* 0x000fe200078e0a05 */
[----:B------:R-:W-:Y:S01]  /*99c0*/  ISETP.GE.AND P3, PT, R147, RZ, PT ;  /* 0x000000ff9300720c */ /* 0x000fe20003f66270 */
[----:B------:R-:W-:-:S02]  /*99d0*/  VIADD R151, R4, 0x40 ;  /* 0x0000004004977836 */ /* 0x000fc40000000000 */
[--C-:B------:R-:W-:Y:S01]  /*99e0*/  @!P6 IMAD.IADD R3, R3, 0x1, -R5.reuse ;  /* 0x000000010303e824 */ /* 0x100fe200078e0a05 */
[C---:B------:R-:W-:Y:S01]  /*99f0*/  ISETP.GT.U32.AND P6, PT, R5.reuse, R13, PT ;  /* 0x0000000d0500720c */ /* 0x040fe20003fc4070 */
[----:B------:R-:W-:Y:S01]  /*9a00*/  @!P4 IMAD.MOV R212, RZ, RZ, -R212 ;  /* 0x000000ffffd4c224 */ /* 0x000fe200078e0ad4 */
[----:B------:R-:W-:Y:S01]  /*9a10*/  ISETP.GT.U32.AND P4, PT, R5, R11, PT ;  /* 0x0000000b0500720c */ /* 0x000fe20003f84070 */
[----:B------:R-:W-:Y:S01]  /*9a20*/  VIADD R147, R4, 0x41 ;  /* 0x0000004104937836 */ /* 0x000fe20000000000 */
[----:B------:R-:W-:Y:S01]  /*9a30*/  IABS R9, R151 ;  /* 0x0000009700097213 */ /* 0x000fe20000000000 */
[--C-:B------:R-:W-:Y:S01]  /*9a40*/  @!P1 IMAD.IADD R216, R216, 0x1, -R5.reuse ;  /* 0x00000001d8d89824 */ /* 0x100fe200078e0a05 */
[----:B------:R-:W-:Y:S01]  /*9a50*/  ISETP.GE.AND P1, PT, R143, RZ, PT ;  /* 0x000000ff8f00720c */ /* 0x000fe20003f26270 */
[----:B------:R-:W-:Y:S01]  /*9a60*/  @!P2 IMAD.IADD R220, R220, 0x1, -R5 ;  /* 0x00000001dcdca824 */ /* 0x000fe200078e0a05 */
[----:B------:R-:W-:Y:S01]  /*9a70*/  IABS R0, R147 ;  /* 0x0000009300007213 */ /* 0x000fe20000000000 */
[----:B------:R-:W-:-:S04]  /*9a80*/  IMAD.HI.U32 R17, R2, R9, RZ ;  /* 0x0000000902117227 */ /* 0x000fc800078e00ff */
[----:B------:R-:W-:Y:S01]  /*9a90*/  @!P3 IMAD.MOV R208, RZ, RZ, -R208 ;  /* 0x000000ffffd0b224 */ /* 0x000fe200078e0ad0 */
[----:B------:R-:W-:Y:S01]  /*9aa0*/  ISETP.GT.U32.AND P3, PT, R5, R3, PT ;  /* 0x000000030500720c */ /* 0x000fe20003f64070 */
[----:B------:R-:W-:-:S04]  /*9ab0*/  IMAD.HI.U32 R15, R2, R0, RZ ;  /* 0x00000000020f7227 */ /* 0x000fc800078e00ff */
[----:B------:R-:W-:Y:S01]  /*9ac0*/  @!P6 IMAD.IADD R13, R13, 0x1, -R5 ;  /* 0x000000010d0de824 */ /* 0x000fe200078e0a05 */
[----:B------:R-:W-:Y:S01]  /*9ad0*/  ISETP.GE.AND P6, PT, R139, RZ, PT ;  /* 0x000000ff8b00720c */ /* 0x000fe20003fc6270 */
[----:B------:R-:W-:Y:S02]  /*9ae0*/  IMAD.MOV R17, RZ, RZ, -R17 ;  /* 0x000000ffff117224 */ /* 0x000fe400078e0a11 */
[----:B------:R-:W-:Y:S01]  /*9af0*/  @!P4 IMAD.IADD R11, R11, 0x1, -R5 ;  /* 0x000000010b0bc824 */ /* 0x000fe200078e0a05 */
[----:B------:R-:W-:Y:S01]  /*9b00*/  ISETP.GE.AND P4, PT, R151, RZ, PT ;  /* 0x000000ff9700720c */ /* 0x000fe20003f86270 */
[----:B------:R-:W-:Y:S02]  /*9b10*/  IMAD.MOV R15, RZ, RZ, -R15 ;  /* 0x000000ffff0f7224 */ /* 0x000fe400078e0a0f */
[----:B------:R-:W-:Y:S02]  /*9b20*/  VIADD R143, R4, 0x3f ;  /* 0x0000003f048f7836 */ /* 0x000fe40000000000 */
[----:B------:R-:W-:-:S02]  /*9b30*/  IMAD R240, R5, R17, R9 ;  /* 0x0000001105f07224 */ /* 0x000fc400078e0209 */
        /* <DEDUP_REMOVED lines=8> */
[----:B------:R-:W-:Y:S01]  /*9bc0*/  @!P3 IMAD.IADD R3, R3, 0x1, -R5 ;  /* 0x000000010303b824 */ /* 0x000fe200078e0a05 */
[----:B------:R-:W-:Y:S01]  /*9bd0*/  ISETP.GE.AND P3, PT, R147, RZ, PT ;  /* 0x000000ff9300720c */ /* 0x000fe20003f66270 */
[----:B------:R-:W-:Y:S01]  /*9be0*/  IMAD.HI.U32 R19, R2, R15, RZ ;  /* 0x0000000f02137227 */ /* 0x000fe200078e00ff */
[----:B------:R-:W-:-:S03]  /*9bf0*/  ISETP.GT.U32.AND P2, PT, R5, R0, PT ;  /* 0x000000000500720c */ /* 0x000fc60003f44070 */
[C---:B------:R-:W-:Y:S02]  /*9c00*/  VIADD R147, R4.reuse, 0x3e ;  /* 0x0000003e04937836 */ /* 0x040fe40000000000 */
[----:B------:R-:W-:Y:S02]  /*9c10*/  IMAD.MOV R19, RZ, RZ, -R19 ;  /* 0x000000ffff137224 */ /* 0x000fe400078e0a13 */
[----:B------:R-:W-:Y:S01]  /*9c20*/  @!P1 IMAD.IADD R11, R11, 0x1, -R5 ;  /* 0x000000010b0b9824 */ /* 0x000fe200078e0a05 */
[----:B------:R-:W-:Y:S01]  /*9c30*/  IABS R248, R147 ;  /* 0x0000009300f87213 */ /* 0x000fe20000000000 */
[----:B------:R-:W-:Y:S02]  /*9c40*/  VIADD R151, R4, 0x3d ;  /* 0x0000003d04977836 */ /* 0x000fe40000000000 */
[C---:B------:R-:W-:Y:S02]  /*9c50*/  IMAD R244, R5.reuse, R19, R15 ;  /* 0x0000001305f47224 */ /* 0x040fe400078e020f */
[----:B------:R-:W-:Y:S01]  /*9c60*/  IMAD.MOV.U32 R232, RZ, RZ, R11 ;  /* 0x000000ffffe87224 */ /* 0x000fe200078e000b */
[----:B------:R-:W-:Y:S01]  /*9c70*/  IABS R252, R151 ;  /* 0x0000009700fc7213 */ /* 0x000fe20000000000 */
[----:B------:R-:W-:Y:S01]  /*9c80*/  @!P5 IMAD.IADD R240, R240, 0x1, -R5 ;  /* 0x00000001f0f0d824 */ /* 0x000fe200078e0a05 */
[----:B------:R-:W-:Y:S01]  /*9c90*/  ISETP.GT.U32.AND P1, PT, R5, R244, PT ;  /* 0x000000f40500720c */ /* 0x000fe20003f24070 */
[----:B------:R-:W-:Y:S01]  /*9ca0*/  IMAD.MOV.U32 R228, RZ, RZ, R3 ;  /* 0x000000ffffe47224 */ /* 0x000fe200078e0003 */
[----:B------:R-:W-:Y:S01]  /*9cb0*/  ISETP.GE.AND P5, PT, R151, RZ, PT ;  /* 0x000000ff9700720c */ /* 0x000fe20003fa6270 */
[----:B------:R-:W-:-:S04]  /*9cc0*/  IMAD.HI.U32 R3, R2, R248, RZ ;  /* 0x000000f802037227 */ /* 0x000fc800078e00ff */
[----:B------:R-:W-:Y:S01]  /*9cd0*/  @!P6 IMAD.MOV R232, RZ, RZ, -R232 ;  /* 0x000000ffffe8e224 */ /* 0x000fe200078e0ae8 */
[----:B------:R-:W-:Y:S01]  /*9ce0*/  ISETP.GT.U32.AND P6, PT, R5, R240, PT ;  /* 0x000000f00500720c */ /* 0x000fe20003fc4070 */
[----:B------:R-:W-:Y:S02]  /*9cf0*/  IMAD.MOV R3, RZ, RZ, -R3 ;  /* 0x000000ffff037224 */ /* 0x000fe400078e0a03 */
[----:B------:R-:W-:-:S04]  /*9d00*/  IMAD.HI.U32 R9, R2, R252, RZ ;  /* 0x000000fc02097227 */ /* 0x000fc800078e00ff */
[C---:B------:R-:W-:Y:S01]  /*9d10*/  IMAD R248, R5.reuse, R3, R248 ;  /* 0x0000000305f87224 */ /* 0x040fe200078e02f8 */
[----:B------:R-:W-:Y:S01]  /*9d20*/  IABS R3, R116 ;  /* 0x0000007400037213 */ /* 0x000fe20000000000 */
[----:B------:R-:W-:Y:S02]  /*9d30*/  IMAD.MOV R9, RZ, RZ, -R9 ;  /* 0x000000ffff097224 */ /* 0x000fe400078e0a09 */
[----:B------:R-:W-:Y:S02]  /*9d40*/  @!P1 IMAD.IADD R244, R244, 0x1, -R5 ;  /* 0x00000001f4f49824 */ /* 0x000fe400078e0a05 */
[C---:B------:R-:W-:Y:S02]  /*9d50*/  IMAD R252, R5.reuse, R9, R252 ;  /* 0x0000000905fc7224 */ /* 0x040fe400078e02fc */
[----:B------:R-:W-:Y:S01]  /*9d60*/  IMAD.MOV.U32 R9, RZ, RZ, R3 ;  /* 0x000000ffff097224 */ /* 0x000fe200078e0003 */
[C---:B------:R-:W-:Y:S01]  /*9d70*/  ISETP.GT.U32.AND P1, PT, R5.reuse, R244, PT ;  /* 0x000000f40500720c */ /* 0x040fe20003f24070 */
[----:B------:R-:W-:Y:S01]  /*9d80*/  @!P6 IMAD.IADD R240, R240, 0x1, -R5 ;  /* 0x00000001f0f0e824 */ /* 0x000fe200078e0a05 */
[----:B------:R-:W-:Y:S01]  /*9d90*/  ISETP.GT.U32.AND P6, PT, R5, R248, PT ;  /* 0x000000f80500720c */ /* 0x000fe20003fc4070 */
[----:B------:R-:W-:-:S04]  /*9da0*/  IMAD.HI.U32 R3, R2, R9, RZ ;  /* 0x0000000902037227 */ /* 0x000fc800078e00ff */
[----:B------:R-:W-:Y:S02]  /*9db0*/  IMAD.MOV R3, RZ, RZ, -R3 ;  /* 0x000000ffff037224 */ /* 0x000fe400078e0a03 */
[----:B------:R-:W-:Y:S01]  /*9dc0*/  @!P0 IMAD.MOV R204, RZ, RZ, -R204 ;  /* 0x000000ffffcc8224 */ /* 0x000fe200078e0acc */
[----:B------:R-:W-:Y:S01]  /*9dd0*/  ISETP.GE.AND P0, PT, R128, RZ, PT ;  /* 0x000000ff8000720c */ /* 0x000fe20003f06270 */
[C---:B------:R-:W-:Y:S02]  /*9de0*/  IMAD R9, R5.reuse, R3, R9 ;  /* 0x0000000305097224 */ /* 0x040fe400078e0209 */
[--C-:B------:R-:W-:Y:S02]  /*9df0*/  @!P2 IMAD.IADD R0, R0, 0x1, -R5.reuse ;  /* 0x000000010000a824 */ /* 0x100fe400078e0a05 */
[--C-:B------:R-:W-:Y:S01]  /*9e00*/  @!P6 IMAD.IADD R248, R248, 0x1, -R5.reuse ;  /* 0x00000001f8f8e824 */ /* 0x100fe200078e0a05 */
[C---:B------:R-:W-:Y:S01]  /*9e10*/  ISETP.GT.U32.AND P6, PT, R5.reuse, R9, PT ;  /* 0x000000090500720c */ /* 0x040fe20003fc4070 */
[----:B------:R-:W-:Y:S01]  /*9e20*/  @!P1 IMAD.IADD R244, R244, 0x1, -R5 ;  /* 0x00000001f4f49824 */ /* 0x000fe200078e0a05 */
[C---:B------:R-:W-:Y:S01]  /*9e30*/  ISETP.GT.U32.AND P1, PT, R5.reuse, R252, PT ;  /* 0x000000fc0500720c */ /* 0x040fe20003f24070 */
[----:B------:R-:W-:Y:S01]  /*9e40*/  VIADD R151, R4, 0x3a ;  /* 0x0000003a04977836 */ /* 0x000fe20000000000 */
[----:B------:R-:W-:Y:S01]  /*9e50*/  ISETP.GT.U32.AND P2, PT, R5, R0, PT ;  /* 0x000000000500720c */ /* 0x000fe20003f44070 */
[----:B------:R-:W-:-:S03]  /*9e60*/  IMAD.HI.U32 R19, R2, R13, RZ ;  /* 0x0000000d02137227 */ /* 0x000fc600078e00ff */
[----:B------:R-:W-:Y:S01]  /*9e70*/  IABS R17, R151 ;  /* 0x0000009700117213 */ /* 0x000fe20000000000 */
[----:B------:R-:W-:Y:S02]  /*9e80*/  IMAD.MOV R19, RZ, RZ, -R19 ;  /* 0x000000ffff137224 */ /* 0x000fe400078e0a13 */
[----:B------:R-:W-:Y:S01]  /*9e90*/  @!P0 IMAD.MOV R216, RZ, RZ, -R216 ;  /* 0x000000ffffd88224 */ /* 0x000fe200078e0ad8 */
[----:B------:R-:W-:Y:S01]  /*9ea0*/  ISETP.GE.AND P0, PT, R132, RZ, PT ;  /* 0x000000ff8400720c */ /* 0x000fe20003f06270 */
[----:B------:R-:W-:Y:S02]  /*9eb0*/  IMAD R13, R5, R19, R13 ;  /* 0x00000013050d7224 */ /* 0x000fe400078e020d */
[----:B------:R-:W-:Y:S01]  /*9ec0*/  @!P6 IMAD.IADD R9, R9, 0x1, -R5 ;  /* 0x000000010909e824 */ /* 0x000fe200078e0a05 */
[----:B------:R-:W-:Y:S01]  /*9ed0*/  ISETP.GT.U32.AND P6, PT, R5, R248, PT ;  /* 0x000000f80500720c */ /* 0x000fe20003fc4070 */
[----:B------:R-:W-:-:S04]  /*9ee0*/  IMAD.HI.U32 R15, R2, R17, RZ ;  /* 0x00000011020f7227 */ /* 0x000fc800078e00ff */
[----:B------:R-:W-:Y:S01]  /*9ef0*/  @!P1 IMAD.IADD R252, R252, 0x1, -R5 ;  /* 0x00000001fcfc9824 */ /* 0x000fe200078e0a05 */
[----:B------:R-:W-:Y:S01]  /*9f00*/  ISETP.GT.U32.AND P1, PT, R5, R13, PT ;  /* 0x0000000d0500720c */ /* 0x000fe20003f24070 */
[----:B------:R-:W-:Y:S02]  /*9f10*/  IMAD.MOV R15, RZ, RZ, -R15 ;  /* 0x000000ffff0f7224 */ /* 0x000fe400078e0a0f */
[----:B------:R-:W-:Y:S02]  /*9f20*/  VIADD R132, R4, 0x37 ;  /* 0x0000003704847836 */ /* 0x000fe40000000000 */
[----:B------:R-:W-:Y:S01]  /*9f30*/  @!P2 IMAD.IADD R0, R0, 0x1, -R5 ;  /* 0x000000010000a824 */ /* 0x000fe200078e0a05 */
[----:B------:R-:W-:Y:S01]  /*9f40*/  ISETP.GE.AND P2, PT, R147, RZ, PT ;  /* 0x000000ff9300720c */ /* 0x000fe20003f46270 */
[----:B------:R-:W-:Y:S01]  /*9f50*/  IMAD R17, R5, R15, R17 ;  /* 0x0000000f05117224 */ /* 0x000fe200078e0211 */
[----:B------:R-:W-:Y:S01]  /*9f60*/  IABS R38, R132 ;  /* 0x0000008400267213 */ /* 0x000fe20000000000 */
[----:B------:R-:W-:-:S02]  /*9f70*/  IMAD.MOV.U32 R236, RZ, RZ, R0 ;  /* 0x000000ffffec7224 */ /* 0x000fc400078e0000 */
[----:B------:R-:W-:Y:S02]  /*9f80*/  VIADD R128, R4, 0x38 ;  /* 0x0000003804807836 */ /* 0x000fe40000000000 */
[----:B------:R-:W-:Y:S01]  /*9f90*/  @!P6 IMAD.IADD R248, R248, 0x1, -R5 ;  /* 0x00000001f8f8e824 */ /* 0x000fe200078e0a05 */
[C---:B------:R-:W-:Y:S01]  /*9fa0*/  ISETP.GT.U32.AND P6, PT, R5.reuse, R17, PT ;  /* 0x000000110500720c */ /* 0x040fe20003fc4070 */
[----:B------:R-:W-:Y:S01]  /*9fb0*/  @!P3 IMAD.MOV R236, RZ, RZ, -R236 ;  /* 0x000000ffffecb224 */ /* 0x000fe200078e0aec */
[----:B------:R-:W-:Y:S01]  /*9fc0*/  ISETP.GT.U32.AND P3, PT, R5, R252, PT ;  /* 0x000000fc0500720c */ /* 0x000fe20003f64070 */
[----:B------:R-:W-:Y:S01]  /*9fd0*/  IMAD.HI.U32 R0, R2, R38, RZ ;  /* 0x0000002602007227 */ /* 0x000fe200078e00ff */
[----:B------:R-:W-:-:S03]  /*9fe0*/  IABS R30, R128 ;  /* 0x00000080001e7213 */ /* 0x000fc60000000000 */
[----:B------:R-:W-:-:S04]  /*9ff0*/  IMAD.HI.U32 R11, R2, R22, RZ ;  /* 0x00000016020b7227 */ /* 0x000fc800078e00ff */
[----:B------:R-:W-:Y:S01]  /*a000*/  @!P1 IMAD.IADD R13, R13, 0x1, -R5 ;  /* 0x000000010d0d9824 */ /* 0x000fe200078e0a05 */
[C---:B------:R-:W-:Y:S01]  /*a010*/  ISETP.GT.U32.AND P1, PT, R5.reuse, R9, PT ;  /* 0x000000090500720c */ /* 0x040fe20003f24070 */
[----:B------:R-:W-:Y:S02]  /*a020*/  IMAD.MOV R0, RZ, RZ, -R0 ;  /* 0x000000ffff007224 */ /* 0x000fe400078e0a00 */
[----:B------:R-:W-:Y:S02]  /*a030*/  IMAD.MOV R11, RZ, RZ, -R11 ;  /* 0x000000ffff0b7224 */ /* 0x000fe400078e0a0b */
[----:B------:R-:W-:Y:S01]  /*a040*/  @!P4 IMAD.MOV R240, RZ, RZ, -R240 ;  /* 0x000000fffff0c224 */ /* 0x000fe200078e0af0 */
[----:B------:R-:W-:Y:S01]  /*a050*/  ISETP.GT.U32.AND P4, PT, R5, R13, PT ;  /* 0x0000000d0500720c */ /* 0x000fe20003f84070 */
[----:B------:R-:W-:-:S04]  /*a060*/  IMAD.HI.U32 R3, R2, R30, RZ ;  /* 0x0000001e02037227 */ /* 0x000fc800078e00ff */
[C---:B------:R-:W-:Y:S02]  /*a070*/  IMAD R38, R5.reuse, R0, R38 ;  /* 0x0000000005267224 */ /* 0x040fe400078e0226 */
[----:B------:R-:W-:Y:S02]  /*a080*/  IMAD R22, R5, R11, R22 ;  /* 0x0000000b05167224 */ /* 0x000fe400078e0216 */
[----:B------:R-:W-:Y:S02]  /*a090*/  IMAD.MOV R3, RZ, RZ, -R3 ;  /* 0x000000ffff037224 */ /* 0x000fe400078e0a03 */
[----:B------:R-:W-:Y:S02]  /*a0a0*/  VIADD R139, R4, 0x36 ;  /* 0x00000036048b7836 */ /* 0x000fe40000000000 */
[--C-:B------:R-:W-:Y:S01]  /*a0b0*/  @!P6 IMAD.IADD R17, R17, 0x1, -R5.reuse ;  /* 0x000000011111e824 */ /* 0x100fe200078e0a05 */
[C---:B------:R-:W-:Y:S01]  /*a0c0*/  ISETP.GT.U32.AND P6, PT, R5.reuse, R38, PT ;  /* 0x000000260500720c */ /* 0x040fe20003fc4070 */
[----:B------:R-:W-:Y:S01]  /*a0d0*/  @!P3 IMAD.IADD R252, R252, 0x1, -R5 ;  /* 0x00000001fcfcb824 */ /* 0x000fe200078e0a05 */
[C---:B------:R-:W-:Y:S01]  /*a0e0*/  ISETP.GT.U32.AND P3, PT, R5.reuse, R22, PT ;  /* 0x000000160500720c */ /* 0x040fe20003f64070 */
[----:B------:R-:W-:Y:S01]  /*a0f0*/  IMAD R30, R5, R3, R30 ;  /* 0x00000003051e7224 */ /* 0x000fe200078e021e */
[----:B------:R-:W-:Y:S01]  /*a100*/  IABS R45, R139 ;  /* 0x0000008b002d7213 */ /* 0x000fe20000000000 */
[----:B------:R-:W-:Y:S01]  /*a110*/  @!P0 IMAD.MOV R228, RZ, RZ, -R228 ;  /* 0x000000ffffe48224 */ /* 0x000fe200078e0ae4 */
[----:B------:R-:W-:Y:S01]  /*a120*/  ISETP.GE.AND P0, PT, R143, RZ, PT ;  /* 0x000000ff8f00720c */ /* 0x000fe20003f06270 */
[----:B------:R-:W-:-:S02]  /*a130*/  VIADD R147, R4, 0x35 ;  /* 0x0000003504937836 */ /* 0x000fc40000000000 */
        /* <DEDUP_REMOVED lines=8> */
[----:B------:R-:W-:Y:S02]  /*a1c0*/  IMAD.MOV R11, RZ, RZ, -R11 ;  /* 0x000000ffff0b7224 */ /* 0x000fe400078e0a0b */
[--C-:B------:R-:W-:Y:S02]  /*a1d0*/  @!P6 IMAD.IADD R38, R38, 0x1, -R5.reuse ;  /* 0x000000012626e824 */ /* 0x100fe400078e0a05 */
[----:B------:R-:W-:Y:S01]  /*a1e0*/  @!P3 IMAD.IADD R22, R22, 0x1, -R5 ;  /* 0x000000011616b824 */ /* 0x000fe200078e0a05 */
[----:B------:R-:W-:Y:S01]  /*a1f0*/  ISETP.GE.AND P3, PT, R120, RZ, PT ;  /* 0x000000ff7800720c */ /* 0x000fe20003f66270 */
[----:B------:R-:W-:Y:S01]  /*a200*/  IMAD.HI.U32 R3, R2, R53, RZ ;  /* 0x0000003502037227 */ /* 0x000fe200078e00ff */
[----:B------:R-:W-:-:S03]  /*a210*/  ISETP.GT.U32.AND P6, PT, R5, R38, PT ;  /* 0x000000260500720c */ /* 0x000fc60003fc4070 */
[----:B------:R-:W-:Y:S02]  /*a220*/  IMAD R45, R5, R11, R45 ;  /* 0x0000000b052d7224 */ /* 0x000fe400078e022d */
[----:B------:R-:W-:-:S04]  /*a230*/  IMAD.HI.U32 R0, R2, R61, RZ ;  /* 0x0000003d02007227 */ /* 0x000fc800078e00ff */
[----:B------:R-:W-:Y:S02]  /*a240*/  IMAD.MOV R3, RZ, RZ, -R3 ;  /* 0x000000ffff037224 */ /* 0x000fe400078e0a03 */
[----:B------:R-:W-:Y:S01]  /*a250*/  @!P1 IMAD.IADD R30, R30, 0x1, -R5 ;  /* 0x000000011e1e9824 */ /* 0x000fe200078e0a05 */
[----:B------:R-:W-:Y:S01]  /*a260*/  ISETP.GE.AND P1, PT, R151, RZ, PT ;  /* 0x000000ff9700720c */ /* 0x000fe20003f26270 */
[----:B------:R-:W-:Y:S01]  /*a270*/  @!P0 IMAD.MOV R244, RZ, RZ, -R244 ;  /* 0x000000fffff48224 */ /* 0x000fe200078e0af4 */
[C---:B------:R-:W-:Y:S01]  /*a280*/  ISETP.GT.U32.AND P0, PT, R5.reuse, R17, PT ;  /* 0x000000110500720c */ /* 0x040fe20003f04070 */
[----:B------:R-:W-:Y:S01]  /*a290*/  @!P4 IMAD.MOV R9, RZ, RZ, -R9 ;  /* 0x000000ffff09c224 */ /* 0x000fe200078e0a09 */
[----:B------:R-:W-:Y:S01]  /*a2a0*/  ISETP.GT.U32.AND P4, PT, R5, R45, PT ;  /* 0x0000002d0500720c */ /* 0x000fe20003f84070 */
[----:B------:R-:W-:Y:S02]  /*a2b0*/  IMAD.MOV R0, RZ, RZ, -R0 ;  /* 0x000000ffff007224 */ /* 0x000fe400078e0a00 */
[----:B------:R-:W-:-:S02]  /*a2c0*/  VIADD R151, R4, 0x33 ;  /* 0x0000003304977836 */ /* 0x000fc40000000000 */
[C---:B------:R-:W-:Y:S02]  /*a2d0*/  IMAD R53, R5.reuse, R3, R53 ;  /* 0x0000000305357224 */ /* 0x040fe400078e0235 */
[C---:B------:R-:W-:Y:S01]  /*a2e0*/  IMAD R61, R5.reuse, R0, R61 ;  /* 0x00000000053d7224 */ /* 0x040fe200078e023d */
[----:B------:R-:W-:Y:S01]  /*a2f0*/  IABS R0, R151 ;  /* 0x0000009700007213 */ /* 0x000fe20000000000 */
[----:B------:R-:W-:Y:S01]  /*a300*/  @!P3 IMAD.MOV R13, RZ, RZ, -R13 ;  /* 0x000000ffff0db224 */ /* 0x000fe200078e0a0d */
[C---:B------:R-:W-:Y:S01]  /*a310*/  ISETP.GT.U32.AND P3, PT, R5.reuse, R53, PT ;  /* 0x000000350500720c */ /* 0x040fe20003f64070 */
[----:B------:R-:W-:Y:S01]  /*a320*/  @!P6 IMAD.IADD R38, R38, 0x1, -R5 ;  /* 0x000000012626e824 */ /* 0x000fe200078e0a05 */
[----:B------:R-:W-:Y:S01]  /*a330*/  ISETP.GE.AND P6, PT, R132, RZ, PT ;  /* 0x000000ff8400720c */ /* 0x000fe20003fc6270 */
[----:B------:R-:W-:Y:S01]  /*a340*/  @!P2 IMAD.MOV R248, RZ, RZ, -R248 ;  /* 0x000000fffff8a224 */ /* 0x000fe200078e0af8 */
[----:B------:R-:W-:Y:S01]  /*a350*/  ISETP.GT.U32.AND P2, PT, R5, R22, PT ;  /* 0x000000160500720c */ /* 0x000fe20003f44070 */
[----:B------:R-:W-:-:S04]  /*a360*/  IMAD.HI.U32 R3, R2, R0, RZ ;  /* 0x0000000002037227 */ /* 0x000fc800078e00ff */
[--C-:B------:R-:W-:Y:S01]  /*a370*/  @!P0 IMAD.IADD R17, R17, 0x1, -R5.reuse ;  /* 0x0000000111118824 */ /* 0x100fe200078e0a05 */
[----:B------:R-:W-:Y:S01]  /*a380*/  ISETP.GE.AND P0, PT, R124, RZ, PT ;  /* 0x000000ff7c00720c */ /* 0x000fe20003f06270 */
[----:B------:R-:W-:Y:S01]  /*a390*/  @!P4 IMAD.IADD R45, R45, 0x1, -R5 ;  /* 0x000000012d2dc824 */ /* 0x000fe200078e0a05 */
[----:B------:R-:W-:Y:S01]  /*a3a0*/  ISETP.GE.AND P4, PT, R139, RZ, PT ;  /* 0x000000ff8b00720c */ /* 0x000fe20003f86270 */
[----:B------:R-:W-:Y:S02]  /*a3b0*/  IMAD.MOV R3, RZ, RZ, -R3 ;  /* 0x000000ffff037224 */ /* 0x000fe400078e0a03 */
[----:B------:R-:W-:Y:S01]  /*a3c0*/  @!P1 IMAD.MOV R17, RZ, RZ, -R17 ;  /* 0x000000ffff119224 */ /* 0x000fe200078e0a11 */
[C---:B------:R-:W-:Y:S01]  /*a3d0*/  ISETP.GT.U32.AND P1, PT, R5.reuse, R45, PT ;  /* 0x0000002d0500720c */ /* 0x040fe20003f24070 */
[----:B------:R-:W-:Y:S02]  /*a3e0*/  IMAD R69, R5, R3, R0 ;  /* 0x0000000305457224 */ /* 0x000fe400078e0200 */
[----:B------:R-:W-:Y:S01]  /*a3f0*/  @!P3 IMAD.IADD R53, R53, 0x1, -R5 ;  /* 0x000000013535b824 */ /* 0x000fe200078e0a05 */
[----:B------:R-:W-:Y:S01]  /*a400*/  ISETP.GE.AND P3, PT, R147, RZ, PT ;  /* 0x000000ff9300720c */ /* 0x000fe20003f66270 */
[----:B------:R-:W-:-:S02]  /*a410*/  VIADD R147, R4, 0x32 ;  /* 0x0000003204937836 */ /* 0x000fc40000000000 */
[----:B------:R-:W-:Y:S01]  /*a420*/  @!P6 IMAD.MOV R38, RZ, RZ, -R38 ;  /* 0x000000ffff26e224 */ /* 0x000fe200078e0a26 */
[C---:B------:R-:W-:Y:S01]  /*a430*/  ISETP.GT.U32.AND P6, PT, R5.reuse, R69, PT ;  /* 0x000000450500720c */ /* 0x040fe20003fc4070 */
[--C-:B------:R-:W-:Y:S01]  /*a440*/  @!P2 IMAD.IADD R22, R22, 0x1, -R5.reuse ;  /* 0x000000011616a824 */ /* 0x100fe200078e0a05 */
[C---:B------:R-:W-:Y:S01]  /*a450*/  ISETP.GT.U32.AND P2, PT, R5.reuse, R61, PT ;  /* 0x0000003d0500720c */ /* 0x040fe20003f44070 */
[----:B------:R-:W-:Y:S01]  /*a460*/  @!P5 IMAD.MOV R252, RZ, RZ, -R252 ;  /* 0x000000fffffcd224 */ /* 0x000fe200078e0afc */
[----:B------:R-:W-:Y:S01]  /*a470*/  IABS R0, R147 ;  /* 0x0000009300007213 */ /* 0x000fe20000000000 */
[----:B------:R-:W-:Y:S01]  /*a480*/  @!P0 IMAD.MOV R22, RZ, RZ, -R22 ;  /* 0x000000ffff168224 */ /* 0x000fe200078e0a16 */
[----:B------:R-:W-:Y:S01]  /*a490*/  ISETP.GT.U32.AND P0, PT, R5, R53, PT ;  /* 0x000000350500720c */ /* 0x000fe20003f04070 */
[----:B------:R-:W-:Y:S01]  /*a4a0*/  @!P1 IMAD.IADD R45, R45, 0x1, -R5 ;  /* 0x000000012d2d9824 */ /* 0x000fe200078e0a05 */
[----:B------:R-:W-:Y:S01]  /*a4b0*/  ISETP.GE.AND P1, PT, R151, RZ, PT ;  /* 0x000000ff9700720c */ /* 0x000fe20003f26270 */
[----:B------:R-:W-:Y:S01]  /*a4c0*/  IMAD.HI.U32 R3, R2, R0, RZ ;  /* 0x0000000002037227 */ /* 0x000fe200078e00ff */
[----:B------:R-:W-:-:S03]  /*a4d0*/  ISETP.GT.U32.AND P5, PT, R5, R30, PT ;  /* 0x0000001e0500720c */ /* 0x000fc60003fa4070 */
[----:B------:R-:W-:Y:S02]  /*a4e0*/  VIADD R151, R4, 0x31 ;  /* 0x0000003104977836 */ /* 0x000fe40000000000 */
[----:B------:R-:W-:Y:S02]  /*a4f0*/  IMAD.MOV R77, RZ, RZ, -R3 ;  /* 0x000000ffff4d7224 */ /* 0x000fe400078e0a03 */
[--C-:B------:R-:W-:Y:S01]  /*a500*/  @!P6 IMAD.IADD R69, R69, 0x1, -R5.reuse ;  /* 0x000000014545e824 */ /* 0x100fe200078e0a05 */
[----:B------:R-:W-:Y:S01]  /*a510*/  IABS R3, R151 ;  /* 0x0000009700037213 */ /* 0x000fe20000000000 */
[--C-:B------:R-:W-:Y:S02]  /*a520*/  @!P2 IMAD.IADD R61, R61, 0x1, -R5.reuse ;  /* 0x000000013d3da824 */ /* 0x100fe400078e0a05 */
[C---:B------:R-:W-:Y:S01]  /*a530*/  IMAD R77, R5.reuse, R77, R0 ;  /* 0x0000004d054d7224 */ /* 0x040fe200078e0200 */
[----:B------:R-:W-:Y:S01]  /*a540*/  ISETP.GT.U32.AND P6, PT, R5, R69, PT ;  /* 0x000000450500720c */ /* 0x000fe20003fc4070 */
[----:B------:R-:W-:Y:S01]  /*a550*/  @!P0 IMAD.IADD R53, R53, 0x1, -R5 ;  /* 0x0000000135358824 */ /* 0x000fe200078e0a05 */
[----:B------:R-:W-:Y:S01]  /*a560*/  ISETP.GT.U32.AND P2, PT, R5, R61, PT ;  /* 0x0000003d0500720c */ /* 0x000fe20003f44070 */
[----:B------:R-:W-:Y:S01]  /*a570*/  IMAD.HI.U32 R0, R2, R3, RZ ;  /* 0x0000000302007227 */ /* 0x000fe200078e00ff */
[----:B------:R-:W-:-:S03]  /*a580*/  ISETP.GE.AND P0, PT, R147, RZ, PT ;  /* 0x000000ff9300720c */ /* 0x000fc60003f06270 */
[----:B------:R-:W-:Y:S01]  /*a590*/  @!P3 IMAD.MOV R53, RZ, RZ, -R53 ;  /* 0x000000ffff35b224 */ /* 0x000fe200078e0a35 */
[C---:B------:R-:W-:Y:S01]  /*a5a0*/  ISETP.GT.U32.AND P3, PT, R5.reuse, R77, PT ;  /* 0x0000004d0500720c */ /* 0x040fe20003f64070 */
[----:B------:R-:W-:Y:S02]  /*a5b0*/  IMAD.MOV R0, RZ, RZ, -R0 ;  /* 0x000000ffff007224 */ /* 0x000fe400078e0a00 */
[----:B------:R-:W-:Y:S01]  /*a5c0*/  @!P5 IMAD.IADD R30, R30, 0x1, -R5 ;  /* 0x000000011e1ed824 */ /* 0x000fe200078e0a05 */
[----:B------:R-:W-:Y:S01]  /*a5d0*/  ISETP.GE.AND P5, PT, R128, RZ, PT ;  /* 0x000000ff8000720c */ /* 0x000fe20003fa6270 */
[----:B------:R-:W-:Y:S02]  /*a5e0*/  IMAD R85, R5, R0, R3 ;  /* 0x0000000005557224 */ /* 0x000fe400078e0203 */
[--C-:B------:R-:W-:Y:S02]  /*a5f0*/  @!P6 IMAD.IADD R69, R69, 0x1, -R5.reuse ;  /* 0x000000014545e824 */ /* 0x100fe400078e0a05 */
[----:B------:R-:W-:Y:S01]  /*a600*/  @!P2 IMAD.IADD R61, R61, 0x1, -R5 ;  /* 0x000000013d3da824 */ /* 0x000fe200078e0a05 */
[----:B------:R-:W-:Y:S01]  /*a610*/  ISETP.GT.U32.AND P6, PT, R5, R85, PT ;  /* 0x000000550500720c */ /* 0x000fe20003fc4070 */
[C---:B------:R-:W-:Y:S01]  /*a620*/  VIADD R147, R4.reuse, 0x2f ;  /* 0x0000002f04937836 */ /* 0x040fe20000000000 */
[----:B------:R-:W-:Y:S01]  /*a630*/  ISETP.GE.AND P2, PT, R151, RZ, PT ;  /* 0x000000ff9700720c */ /* 0x000fe20003f46270 */
[----:B------:R-:W-:-:S02]  /*a640*/  VIADD R151, R4, 0x30 ;  /* 0x0000003004977836 */ /* 0x000fc40000000000 */
[----:B------:R-:W-:Y:S01]  /*a650*/  @!P3 IMAD.IADD R77, R77, 0x1, -R5 ;  /* 0x000000014d4db824 */ /* 0x000fe200078e0a05 */
[----:B------:R-:W-:Y:S01]  /*a660*/  IABS R101, R147 ;  /* 0x0000009300657213 */ /* 0x000fe20000000000 */
[----:B------:R-:W-:Y:S01]  /*a670*/  @!P4 IMAD.MOV R45, RZ, RZ, -R45 ;  /* 0x000000ffff2dc224 */ /* 0x000fe200078e0a2d */
[----:B------:R-:W-:Y:S01]  /*a680*/  ISETP.GE.AND P4, PT, R151, RZ, PT ;  /* 0x000000ff9700720c */ /* 0x000fe20003f86270 */
[----:B------:R-:W-:Y:S01]  /*a690*/  @!P5 IMAD.MOV R30, RZ, RZ, -R30 ;  /* 0x000000ffff1ed224 */ /* 0x000fe200078e0a1e */
[----:B------:R-:W-:Y:S01]  /*a6a0*/  IABS R93, R151 ;  /* 0x00000097005d7213 */ /* 0x000fe20000000000 */
[----:B------:R-:W-:Y:S01]  /*a6b0*/  VIADD R151, R4, 0x2e ;  /* 0x0000002e04977836 */ /* 0x000fe20000000000 */
[----:B------:R-:W-:Y:S01]  /*a6c0*/  ISETP.GT.U32.AND P3, PT, R5, R77, PT ;  /* 0x0000004d0500720c */ /* 0x000fe20003f64070 */
[----:B------:R-:W-:Y:S01]  /*a6d0*/  @!P6 IMAD.IADD R85, R85, 0x1, -R5 ;  /* 0x000000015555e824 */ /* 0x000fe200078e0a05 */
[----:B------:R-:W-:Y:S01]  /*a6e0*/  ISETP.GE.AND P5, PT, R143, RZ, PT ;  /* 0x000000ff8f00720c */ /* 0x000fe20003fa6270 */
[----:B------:R-:W-:Y:S01]  /*a6f0*/  IMAD.HI.U32 R3, R2, R101, RZ ;  /* 0x0000006502037227 */ /* 0x000fe200078e00ff */
[----:B------:R-:W-:-:S02]  /*a700*/  IABS R108, R151 ;  /* 0x00000097006c7213 */ /* 0x000fc40000000000 */
[----:B------:R-:W-:Y:S01]  /*a710*/  ISETP.GT.U32.AND P6, PT, R5, R85, PT ;  /* 0x000000550500720c */ /* 0x000fe20003fc4070 */
[----:B------:R-:W-:Y:S02]  /*a720*/  IMAD.MOV R3, RZ, RZ, -R3 ;  /* 0x000000ffff037224 */ /* 0x000fe400078e0a03 */
[----:B------:R-:W-:-:S04]  /*a730*/  IMAD.HI.U32 R0, R2, R108, RZ ;  /* 0x0000006c02007227 */ /* 0x000fc800078e00ff */
[----:B------:R-:W-:-:S04]  /*a740*/  IMAD.HI.U32 R11, R2, R93, RZ ;  /* 0x0000005d020b7227 */ /* 0x000fc800078e00ff */
[----:B------:R-:W-:Y:S02]  /*a750*/  IMAD.MOV R0, RZ, RZ, -R0 ;  /* 0x000000ffff007224 */ /* 0x000fe400078e0a00 */
[----:B------:R-:W-:Y:S02]  /*a760*/  IMAD R101, R5, R3, R101 ;  /* 0x0000000305657224 */ /* 0x000fe400078e0265 */
[----:B------:R-:W-:Y:S02]  /*a770*/  @!P3 IMAD.IADD R77, R77, 0x1, -R5 ;  /* 0x000000014d4db824 */ /* 0x000fe400078e0a05 */
[----:B------:R-:W-:Y:S02]  /*a780*/  IMAD.MOV R11, RZ, RZ, -R11 ;  /* 0x000000ffff0b7224 */ /* 0x000fe400078e0a0b */
[C---:B------:R-:W-:Y:S02]  /*a790*/  IMAD R108, R5.reuse, R0, R108 ;  /* 0x00000000056c7224 */ /* 0x040fe400078e026c */
[----:B------:R-:W-:Y:S01]  /*a7a0*/  @!P0 IMAD.MOV R77, RZ, RZ, -R77 ;  /* 0x000000ffff4d8224 */ /* 0x000fe200078e0a4d */
[----:B------:R-:W-:Y:S01]  /*a7b0*/  ISETP.GT.U32.AND P0, PT, R5, R101, PT ;  /* 0x000000650500720c */ /* 0x000fe20003f04070 */
[----:B------:R-:W-:Y:S01]  /*a7c0*/  @!P5 IMAD.MOV R61, RZ, RZ, -R61 ;  /* 0x000000ffff3dd224 */ /* 0x000fe200078e0a3d */
[----:B------:R-:W-:Y:S01]  /*a7d0*/  ISETP.GE.AND P5, PT, R147, RZ, PT ;  /* 0x000000ff9300720c */ /* 0x000fe20003fa6270 */
[----:B------:R-:W-:-:S02]  /*a7e0*/  IMAD R93, R5, R11, R93 ;  /* 0x0000000b055d7224 */ /* 0x000fc400078e025d */
[--C-:B------:R-:W-:Y:S01]  /*a7f0*/  @!P6 IMAD.IADD R85, R85, 0x1, -R5.reuse ;  /* 0x000000015555e824 */ /* 0x100fe200078e0a05 */
[C---:B------:R-:W-:Y:S01]  /*a800*/  ISETP.GT.U32.AND P6, PT, R5.reuse, R108, PT ;  /* 0x0000006c0500720c */ /* 0x040fe20003fc4070 */
[C---:B------:R-:W-:Y:S01]  /*a810*/  VIADD R147, R4.reuse, 0x2d ;  /* 0x0000002d04937836 */ /* 0x040fe20000000000 */
[----:B------:R-:W-:Y:S01]  /*a820*/  ISETP.GT.U32.AND P3, PT, R5, R93, PT ;  /* 0x0000005d0500720c */ /* 0x000fe20003f64070 */
[C---:B------:R-:W-:Y:S02]  /*a830*/  VIADD R128, R4.reuse, 0x2c ;  /* 0x0000002c04807836 */ /* 0x040fe40000000000 */
[----:B------:R-:W-:Y:S01]  /*a840*/  VIADD R143, R4, 0x2b ;  /* 0x0000002b048f7836 */ /* 0x000fe20000000000 */
[----:B------:R-:W-:Y:S01]  /*a850*/  IABS R116, R147 ;  /* 0x0000009300747213 */ /* 0x000fe20000000000 */
[----:B------:R-:W-:Y:S01]  /*a860*/  @!P0 IMAD.IADD R101, R101, 0x1, -R5 ;  /* 0x0000000165658824 */ /* 0x000fe200078e0a05 */
[----:B------:R-:W-:Y:S01]  /*a870*/  IABS R124, R128 ;  /* 0x00000080007c7213 */ /* 0x000fe20000000000 */
[----:B------:R-:W-:Y:S01]  /*a880*/  @!P1 IMAD.MOV R69, RZ, RZ, -R69 ;  /* 0x000000ffff459224 */ /* 0x000fe200078e0a45 */
[----:B------:R-:W-:Y:S01]  /*a890*/  IABS R132, R143 ;  /* 0x0000008f00847213 */ /* 0x000fe20000000000 */
[----:B------:R-:W-:Y:S01]  /*a8a0*/  IMAD.HI.U32 R3, R2, R116, RZ ;  /* 0x0000007402037227 */ /* 0x000fe200078e00ff */
[----:B------:R-:W-:-:S03]  /*a8b0*/  ISETP.GE.AND P1, PT, R151, RZ, PT ;  /* 0x000000ff9700720c */ /* 0x000fc60003f26270 */
[----:B------:R-:W-:Y:S01]  /*a8c0*/  @!P6 IMAD.IADD R108, R108, 0x1, -R5 ;  /* 0x000000016c6ce824 */ /* 0x000fe200078e0a05 */
[----:B------:R-:W-:Y:S01]  /*a8d0*/  ISETP.GT.U32.AND P6, PT, R5, R101, PT ;  /* 0x000000650500720c */ /* 0x000fe20003fc4070 */
[----:B------:R-:W-:-:S04]  /*a8e0*/  IMAD.HI.U32 R0, R2, R124, RZ ;  /* 0x0000007c02007227 */ /* 0x000fc800078e00ff */
[----:B------:R-:W-:Y:S02]  /*a8f0*/  IMAD.MOV R3, RZ, RZ, -R3 ;  /* 0x000000ffff037224 */ /* 0x000fe400078e0a03 */
[----:B------:R-:W-:Y:S01]  /*a900*/  @!P3 IMAD.IADD R93, R93, 0x1, -R5 ;  /* 0x000000015d5db824 */ /* 0x000fe200078e0a05 */
[----:B------:R-:W-:Y:S01]  /*a910*/  ISETP.GE.AND P3, PT, R147, RZ, PT ;  /* 0x000000ff9300720c */ /* 0x000fe20003f66270 */
[----:B------:R-:W-:Y:S01]  /*a920*/  IMAD.MOV R0, RZ, RZ, -R0 ;  /* 0x000000ffff007224 */ /* 0x000fe200078e0a00 */
[----:B------:R-:W-:Y:S01]  /*a930*/  IABS R147, R89 ;  /* 0x0000005900937213 */ /* 0x000fe20000000000 */
[C---:B------:R-:W-:Y:S01]  /*a940*/  IMAD R116, R5.reuse, R3, R116 ;  /* 0x0000000305747224 */ /* 0x040fe200078e0274 */
[----:B------:R-:W-:Y:S01]  /*a950*/  ISETP.GT.U32.AND P0, PT, R5, R93, PT ;  /* 0x0000005d0500720c */ /* 0x000fe20003f04070 */
[----:B------:R-:W-:-:S04]  /*a960*/  IMAD.HI.U32 R3, R2, R132, RZ ;  /* 0x0000008402037227 */ /* 0x000fc800078e00ff */
[C---:B------:R-:W-:Y:S02]  /*a970*/  IMAD R124, R5.reuse, R0, R124 ;  /* 0x00000000057c7224 */ /* 0x040fe400078e027c */
[----:B------:R-:W-:Y:S02]  /*a980*/  IMAD.MOV R3, RZ, RZ, -R3 ;  /* 0x000000ffff037224 */ /* 0x000fe400078e0a03 */
[----:B------:R-:W-:Y:S01]  /*a990*/  @!P2 IMAD.MOV R85, RZ, RZ, -R85 ;  /* 0x000000ffff55a224 */ /* 0x000fe200078e0a55 */
[----:B------:R-:W-:Y:S01]  /*a9a0*/  ISETP.GT.U32.AND P2, PT, R5, R108, PT ;  /* 0x0000006c0500720c */ /* 0x000fe20003f44070 */
[----:B------:R-:W-:Y:S02]  /*a9b0*/  VIADD R151, R4, 0x2a ;  /* 0x0000002a04977836 */ /* 0x000fe40000000000 */
[----:B------:R-:W-:Y:S01]  /*a9c0*/  @!P6 IMAD.IADD R101, R101, 0x1, -R5 ;  /* 0x000000016565e824 */ /* 0x000fe200078e0a05 */
[C---:B------:R-:W-:Y:S01]  /*a9d0*/  ISETP.GT.U32.AND P6, PT, R5.reuse, R124, PT ;  /* 0x0000007c0500720c */ /* 0x040fe20003fc4070 */
[----:B------:R-:W-:Y:S01]  /*a9e0*/  IMAD R132, R5, R3, R132 ;  /* 0x0000000305847224 */ /* 0x000fe200078e0284 */
[----:B------:R-:W-:Y:S01]  /*a9f0*/  IABS R139, R151 ;  /* 0x00000097008b7213 */ /* 0x000fe20000000000 */
[----:B------:R-:W-:-:S04]  /*aa00*/  IMAD.HI.U32 R3, R2, R147, RZ ;  /* 0x0000009302037227 */ /* 0x000fc800078e00ff */
[----:B------:R-:W-:Y:S02]  /*aa10*/  IMAD.MOV R3, RZ, RZ, -R3 ;  /* 0x000000ffff037224 */ /* 0x000fe400078e0a03 */
[----:B------:R-:W-:Y:S01]  /*aa20*/  @!P0 IMAD.IADD R93, R93, 0x1, -R5 ;  /* 0x000000015d5d8824 */ /* 0x000fe200078e0a05 */
[----:B------:R-:W-:Y:S01]  /*aa30*/  ISETP.GT.U32.AND P0, PT, R5, R116, PT ;  /* 0x000000740500720c */ /* 0x000fe20003f04070 */
[----:B------:R-:W-:-:S04]  /*aa40*/  IMAD.HI.U32 R0, R2, R139, RZ ;  /* 0x0000008b02007227 */ /* 0x000fc800078e00ff */
[C---:B------:R-:W-:Y:S02]  /*aa50*/  IMAD R147, R5.reuse, R3, R147 ;  /* 0x0000000305937224 */ /* 0x040fe400078e0293 */
[--C-:B------:R-:W-:Y:S01]  /*aa60*/  @!P2 IMAD.IADD R108, R108, 0x1, -R5.reuse ;  /* 0x000000016c6ca824 */ /* 0x100fe200078e0a05 */
[C---:B------:R-:W-:Y:S01]  /*aa70*/  ISETP.GT.U32.AND P2, PT, R5.reuse, R132, PT ;  /* 0x000000840500720c */ /* 0x040fe20003f44070 */
[----:B------:R-:W-:Y:S02]  /*aa80*/  IMAD.MOV R0, RZ, RZ, -R0 ;  /* 0x000000ffff007224 */ /* 0x000fe400078e0a00 */
[----:B------:R-:W-:Y:S01]  /*aa90*/  @!P6 IMAD.IADD R124, R124, 0x1, -R5 ;  /* 0x000000017c7ce824 */ /* 0x000fe200078e0a05 */
[C---:B------:R-:W-:Y:S01]  /*aaa0*/  ISETP.GT.U32.AND P6, PT, R5.reuse, R147, PT ;  /* 0x000000930500720c */ /* 0x040fe20003fc4070 */
[----:B------:R-:W-:Y:S02]  /*aab0*/  IMAD R139, R5, R0, R139 ;  /* 0x00000000058b7224 */ /* 0x000fe400078e028b */
[----:B------:R-:W-:-:S02]  /*aac0*/  @!P0 IMAD.IADD R116, R116, 0x1, -R5 ;  /* 0x0000000174748824 */ /* 0x000fc400078e0a05 */
[----:B------:R-:W-:Y:S01]  /*aad0*/  VIADD R120, R4, 0x26 ;  /* 0x0000002604787836 */ /* 0x000fe20000000000 */
[----:B------:R-:W-:Y:S01]  /*aae0*/  ISETP.GT.U32.AND P0, PT, R5, R139, PT ;  /* 0x0000008b0500720c */ /* 0x000fe20003f04070 */
[----:B------:R-:W-:-:S03]  /*aaf0*/  IMAD.HI.U32 R0, R2, R155, RZ ;  /* 0x0000009b02007227 */ /* 0x000fc600078e00ff */
[----:B------:R-:W-:Y:S01]  /*ab00*/  IABS R170, R120 ;  /* 0x0000007800aa7213 */ /* 0x000fe20000000000 */
[----:B------:R-:W-:Y:S01]  /*ab10*/  @!P2 IMAD.IADD R132, R132, 0x1, -R5 ;  /* 0x000000018484a824 */ /* 0x000fe200078e0a05 */
[----:B------:R-:W-:Y:S01]  /*ab20*/  ISETP.GE.AND P2, PT, R128, RZ, PT ;  /* 0x000000ff8000720c */ /* 0x000fe20003f46270 */
[----:B------:R-:W-:Y:S01]  /*ab30*/  @!P4 IMAD.MOV R93, RZ, RZ, -R93 ;  /* 0x000000ffff5dc224 */ /* 0x000fe200078e0a5d */
[----:B------:R-:W-:Y:S01]  /*ab40*/  ISETP.GT.U32.AND P4, PT, R5, R116, PT ;  /* 0x000000740500720c */ /* 0x000fe20003f84070 */
[----:B------:R-:W-:Y:S02]  /*ab50*/  @!P6 IMAD.IADD R147, R147, 0x1, -R5 ;  /* 0x000000019393e824 */ /* 0x000fe400078e0a05 */
[----:B------:R-:W-:Y:S02]  /*ab60*/  IMAD.MOV R0, RZ, RZ, -R0 ;  /* 0x000000ffff007224 */ /* 0x000fe400078e0a00 */
[----:B------:R-:W-:Y:S01]  /*ab70*/  @!P5 IMAD.MOV R101, RZ, RZ, -R101 ;  /* 0x000000ffff65d224 */ /* 0x000fe200078e0a65 */
[C---:B------:R-:W-:Y:S01]  /*ab80*/  ISETP.GT.U32.AND P5, PT, R5.reuse, R132, PT ;  /* 0x000000840500720c */ /* 0x040fe20003fa4070 */
[----:B------:R-:W-:Y:S01]  /*ab90*/  @!P1 IMAD.MOV R108, RZ, RZ, -R108 ;  /* 0x000000ffff6c9224 */ /* 0x000fe200078e0a6c */
[----:B------:R-:W-:Y:S01]  /*aba0*/  ISETP.GT.U32.AND P1, PT, R5, R147, PT ;  /* 0x000000930500720c */ /* 0x000fe20003f24070 */
[----:B------:R-:W-:-:S04]  /*abb0*/  IMAD.HI.U32 R3, R2, R163, RZ ;  /* 0x000000a302037227 */ /* 0x000fc800078e00ff */
[----:B------:R-:W-:Y:S02]  /*abc0*/  IMAD R155, R5, R0, R155 ;  /* 0x00000000059b7224 */ /* 0x000fe400078e029b */
[----:B------:R-:W-:-:S04]  /*abd0*/  IMAD.HI.U32 R0, R2, R170, RZ ;  /* 0x000000aa02007227 */ /* 0x000fc800078e00ff */
[----:B------:R-:W-:Y:S01]  /*abe0*/  @!P0 IMAD.IADD R139, R139, 0x1, -R5 ;  /* 0x000000018b8b8824 */ /* 0x000fe200078e0a05 */
[C---:B------:R-:W-:Y:S01]  /*abf0*/  ISETP.GT.U32.AND P0, PT, R5.reuse, R124, PT ;  /* 0x0000007c0500720c */ /* 0x040fe20003f04070 */
[----:B------:R-:W-:Y:S02]  /*ac00*/  IMAD.MOV R3, RZ, RZ, -R3 ;  /* 0x000000ffff037224 */ /* 0x000fe400078e0a03 */
[----:B------:R-:W-:Y:S01]  /*ac10*/  IMAD.MOV R0, RZ, RZ, -R0 ;  /* 0x000000ffff007224 */ /* 0x000fe200078e0a00 */
[C---:B------:R-:W-:Y:S01]  /*ac20*/  ISETP.GT.U32.AND P6, PT, R5.reuse, R139, PT ;  /* 0x0000008b0500720c */ /* 0x040fe20003fc4070 */
[C---:B------:R-:W-:Y:S02]  /*ac30*/  IMAD R163, R5.reuse, R3, R163 ;  /* 0x0000000305a37224 */ /* 0x040fe400078e02a3 */
[----:B------:R-:W-:Y:S01]  /*ac40*/  @!P4 IMAD.IADD R116, R116, 0x1, -R5 ;  /* 0x000000017474c824 */ /* 0x000fe200078e0a05 */
[C---:B------:R-:W-:Y:S01]  /*ac50*/  ISETP.GT.U32.AND P4, PT, R5.reuse, R155, PT ;  /* 0x0000009b0500720c */ /* 0x040fe20003f84070 */
[----:B------:R-:W-:-:S02]  /*ac60*/  IMAD R170, R5, R0, R170 ;  /* 0x0000000005aa7224 */ /* 0x000fc400078e02aa */
[--C-:B------:R-:W-:Y:S01]  /*ac70*/  @!P5 IMAD.IADD R132, R132, 0x1, -R5.reuse ;  /* 0x000000018484d824 */ /* 0x100fe200078e0a05 */
[----:B------:R-:W-:Y:S01]  /*ac80*/  ISETP.GT.U32.AND P5, PT, R5, R163, PT ;  /* 0x000000a30500720c */ /* 0x000fe20003fa4070 */
[--C-:B------:R-:W-:Y:S01]  /*ac90*/  @!P1 IMAD.IADD R147, R147, 0x1, -R5.reuse ;  /* 0x0000000193939824 */ /* 0x100fe200078e0a05 */
[----:B------:R-:W-:Y:S01]  /*aca0*/  ISETP.GT.U32.AND P1, PT, R5, R170, PT ;  /* 0x000000aa0500720c */ /* 0x000fe20003f24070 */
[----:B------:R-:W-:Y:S02]  /*acb0*/  VIADD R128, R4, 0x25 ;  /* 0x0000002504807836 */ /* 0x000fe40000000000 */
[--C-:B------:R-:W-:Y:S01]  /*acc0*/  @!P0 IMAD.IADD R124, R124, 0x1, -R5.reuse ;  /* 0x000000017c7c8824 */ /* 0x100fe200078e0a05 */
[----:B------:R-:W-:Y:S01]  /*acd0*/  ISETP.GE.AND P0, PT, R143, RZ, PT ;  /* 0x000000ff8f00720c */ /* 0x000fe20003f06270 */
[----:B------:R-:W-:Y:S01]  /*ace0*/  VIADD R143, R4, 0x24 ;  /* 0x00000024048f7836 */ /* 0x000fe20000000000 */
[----:B------:R-:W-:Y:S01]  /*acf0*/  IABS R3, R128 ;  /* 0x0000008000037213 */ /* 0x000fe20000000000 */
[--C-:B------:R-:W-:Y:S01]  /*ad00*/  @!P6 IMAD.IADD R139, R139, 0x1, -R5.reuse ;  /* 0x000000018b8be824 */ /* 0x100fe200078e0a05 */
[----:B------:R-:W-:Y:S01]  /*ad10*/  ISETP.GE.AND P6, PT, R151, RZ, PT ;  /* 0x000000ff9700720c */ /* 0x000fe20003fc6270 */
[----:B------:R-:W-:Y:S01]  /*ad20*/  @!P4 IMAD.IADD R155, R155, 0x1, -R5 ;  /* 0x000000019b9bc824 */ /* 0x000fe200078e0a05 */
[----:B------:R-:W-:Y:S01]  /*ad30*/  IABS R0, R143 ;  /* 0x0000008f00007213 */ /* 0x000fe20000000000 */
[----:B------:R-:W-:Y:S01]  /*ad40*/  IMAD.HI.U32 R178, R2, R3, RZ ;  /* 0x0000000302b27227 */ /* 0x000fe200078e00ff */
[----:B------:R-:W-:-:S03]  /*ad50*/  ISETP.GE.AND P4, PT, R89, RZ, PT ;  /* 0x000000ff5900720c */ /* 0x000fc60003f86270 */
[----:B------:R-:W-:Y:S02]  /*ad60*/  VIADD R151, R4, 0x23 ;  /* 0x0000002304977836 */ /* 0x000fe40000000000 */
[--C-:B------:R-:W-:Y:S01]  /*ad70*/  @!P5 IMAD.IADD R163, R163, 0x1, -R5.reuse ;  /* 0x00000001a3a3d824 */ /* 0x100fe200078e0a05 */
[----:B------:R-:W-:Y:S01]  /*ad80*/  ISETP.GE.AND P5, PT, R97, RZ, PT ;  /* 0x000000ff6100720c */ /* 0x000fe20003fa6270 */
[----:B------:R-:W-:Y:S01]  /*ad90*/  @!P1 IMAD.IADD R170, R170, 0x1, -R5 ;  /* 0x00000001aaaa9824 */ /* 0x000fe200078e0a05 */
[----:B------:R-:W-:Y:S01]  /*ada0*/  ISETP.GT.U32.AND P1, PT, R5, R155, PT ;  /* 0x0000009b0500720c */ /* 0x000fe20003f24070 */
[----:B------:R-:W-:Y:S01]  /*adb0*/  IMAD.MOV R178, RZ, RZ, -R178 ;  /* 0x000000ffffb27224 */ /* 0x000fe200078e0ab2 */
[----:B------:R-:W-:Y:S01]  /*adc0*/  IABS R15, R151 ;  /* 0x00000097000f7213 */ /* 0x000fe20000000000 */
[----:B------:R-:W-:Y:S01]  /*add0*/  IMAD.HI.U32 R11, R2, R0, RZ ;  /* 0x00000000020b7227 */ /* 0x000fe200078e00ff */
[----:B------:R-:W-:-:S03]  /*ade0*/  IABS R97, R73 ;  /* 0x0000004900617213 */ /* 0x000fc60000000000 */
[----:B------:R-:W-:Y:S01]  /*adf0*/  @!P2 IMAD.MOV R124, RZ, RZ, -R124 ;  /* 0x000000ffff7ca224 */ /* 0x000fe200078e0a7c */
[C---:B------:R-:W-:Y:S01]  /*ae00*/  ISETP.GT.U32.AND P2, PT, R5.reuse, R163, PT ;  /* 0x000000a30500720c */ /* 0x040fe20003f44070 */
[C---:B------:R-:W-:Y:S02]  /*ae10*/  IMAD R178, R5.reuse, R178, R3 ;  /* 0x000000b205b27224 */ /* 0x040fe400078e0203 */
[----:B------:R-:W-:Y:S02]  /*ae20*/  IMAD.MOV R11, RZ, RZ, -R11 ;  /* 0x000000ffff0b7224 */ /* 0x000fe400078e0a0b */
[----:B------:R-:W-:Y:S02]  /*ae30*/  IMAD.MOV.U32 R3, RZ, RZ, R15 ;  /* 0x000000ffff037224 */ /* 0x000fe400078e000f */
[----:B------:R-:W-:Y:S01]  /*ae40*/  @!P0 IMAD.MOV R132, RZ, RZ, -R132 ;  /* 0x000000ffff848224 */ /* 0x000fe200078e0a84 */
[C---:B------:R-:W-:Y:S01]  /*ae50*/  ISETP.GT.U32.AND P0, PT, R5.reuse, R170, PT ;  /* 0x000000aa0500720c */ /* 0x040fe20003f04070 */
[----:B------:R-:W-:Y:S01]  /*ae60*/  @!P3 IMAD.MOV R116, RZ, RZ, -R116 ;  /* 0x000000ffff74b224 */ /* 0x000fe200078e0a74 */
[C---:B------:R-:W-:Y:S01]  /*ae70*/  ISETP.GT.U32.AND P3, PT, R5.reuse, R178, PT ;  /* 0x000000b20500720c */ /* 0x040fe20003f64070 */
[----:B------:R-:W-:Y:S01]  /*ae80*/  @!P6 IMAD.MOV R139, RZ, RZ, -R139 ;  /* 0x000000ffff8be224 */ /* 0x000fe200078e0a8b */
[----:B------:R-:W-:Y:S01]  /*ae90*/  ISETP.GE.AND P6, PT, R112, RZ, PT ;  /* 0x000000ff7000720c */ /* 0x000fe20003fc6270 */
[----:B------:R-:W-:-:S02]  /*aea0*/  IMAD R0, R5, R11, R0 ;  /* 0x0000000b05007224 */ /* 0x000fc400078e0200 */
[----:B------:R-:W-:-:S04]  /*aeb0*/  IMAD.HI.U32 R11, R2, R3, RZ ;  /* 0x00000003020b7227 */ /* 0x000fc800078e00ff */
[----:B------:R-:W-:Y:S01]  /*aec0*/  @!P1 IMAD.IADD R155, R155, 0x1, -R5 ;  /* 0x000000019b9b9824 */ /* 0x000fe200078e0a05 */
[----:B------:R-:W-:Y:S01]  /*aed0*/  ISETP.GT.U32.AND P1, PT, R5, R0, PT ;  /* 0x000000000500720c */ /* 0x000fe20003f24070 */
[----:B------:R-:W-:Y:S02]  /*aee0*/  IMAD.MOV R11, RZ, RZ, -R11 ;  /* 0x000000ffff0b7224 */ /* 0x000fe400078e0a0b */
[----:B------:R-:W-:Y:S01]  /*aef0*/  @!P2 IMAD.IADD R163, R163, 0x1, -R5 ;  /* 0x00000001a3a3a824 */ /* 0x000fe200078e0a05 */
[----:B------:R-:W-:Y:S01]  /*af00*/  ISETP.GE.AND P2, PT, R128, RZ, PT ;  /* 0x000000ff8000720c */ /* 0x000fe20003f46270 */
[----:B------:R-:W-:Y:S02]  /*af10*/  VIADD R128, R4, 0x22 ;  /* 0x0000002204807836 */ /* 0x000fe40000000000 */
[----:B------:R-:W-:Y:S02]  /*af20*/  IMAD R3, R5, R11, R3 ;  /* 0x0000000b05037224 */ /* 0x000fe400078e0203 */
[--C-:B------:R-:W-:Y:S01]  /*af30*/  @!P0 IMAD.IADD R170, R170, 0x1, -R5.reuse ;  /* 0x00000001aaaa8824 */ /* 0x100fe200078e0a05 */
[----:B------:R-:W-:Y:S01]  /*af40*/  ISETP.GE.AND P0, PT, R143, RZ, PT ;  /* 0x000000ff8f00720c */ /* 0x000fe20003f06270 */
[----:B------:R-:W-:Y:S01]  /*af50*/  VIADD R143, R4, 0x21 ;  /* 0x00000021048f7836 */ /* 0x000fe20000000000 */
[----:B------:R-:W-:Y:S01]  /*af60*/  IABS R202, R128 ;  /* 0x0000008000ca7213 */ /* 0x000fe20000000000 */
[----:B------:R-:W-:Y:S01]  /*af70*/  @!P3 IMAD.IADD R178, R178, 0x1, -R5 ;  /* 0x00000001b2b2b824 */ /* 0x000fe200078e0a05 */
[----:B------:R-:W-:Y:S01]  /*af80*/  ISETP.GE.AND P3, PT, R151, RZ, PT ;  /* 0x000000ff9700720c */ /* 0x000fe20003f66270 */
[----:B------:R-:W-:Y:S01]  /*af90*/  @!P6 IMAD.MOV R163, RZ, RZ, -R163 ;  /* 0x000000ffffa3e224 */ /* 0x000fe200078e0aa3 */
[C---:B------:R-:W-:Y:S01]  /*afa0*/  ISETP.GT.U32.AND P6, PT, R5.reuse, R3, PT ;  /* 0x000000030500720c */ /* 0x040fe20003fc4070 */
[----:B------:R-:W-:Y:S01]  /*afb0*/  @!P1 IMAD.IADD R0, R0, 0x1, -R5 ;  /* 0x0000000100009824 */ /* 0x000fe200078e0a05 */
[----:B------:R-:W-:Y:S01]  /*afc0*/  IABS R210, R143 ;  /* 0x0000008f00d27213 */ /* 0x000fe20000000000 */
[----:B------:R-:W-:Y:S01]  /*afd0*/  @!P5 IMAD.MOV R155, RZ, RZ, -R155 ;  /* 0x000000ffff9bd224 */ /* 0x000fe200078e0a9b */
[C---:B------:R-:W-:Y:S01]  /*afe0*/  ISETP.GT.U32.AND P5, PT, R5.reuse, R178, PT ;  /* 0x000000b20500720c */ /* 0x040fe20003fa4070 */
[----:B------:R-:W-:Y:S01]  /*aff0*/  IMAD.HI.U32 R15, R2, R202, RZ ;  /* 0x000000ca020f7227 */ /* 0x000fe200078e00ff */
[----:B------:R-:W-:-:S03]  /*b000*/  ISETP.GT.U32.AND P1, PT, R5, R0, PT ;  /* 0x000000000500720c */ /* 0x000fc60003f24070 */
[----:B------:R-:W-:Y:S02]  /*b010*/  IMAD.MOV R15, RZ, RZ, -R15 ;  /* 0x000000ffff0f7224 */ /* 0x000fe400078e0a0f */
[----:B------:R-:W-:Y:S02]  /*b020*/  VIADD R151, R4, 0x20 ;  /* 0x0000002004977836 */ /* 0x000fe40000000000 */
[----:B------:R-:W-:-:S03]  /*b030*/  IMAD.HI.U32 R11, R2, R210, RZ ;  /* 0x000000d2020b7227 */ /* 0x000fc600078e00ff */
[----:B------:R-:W-:Y:S01]  /*b040*/  IABS R218, R151 ;  /* 0x0000009700da7213 */ /* 0x000fe20000000000 */
[----:B------:R-:W-:Y:S02]  /*b050*/  IMAD R202, R5, R15, R202 ;  /* 0x0000000f05ca7224 */ /* 0x000fe400078e02ca */
[----:B------:R-:W-:Y:S02]  /*b060*/  IMAD.MOV R15, RZ, RZ, -R11 ;  /* 0x000000ffff0f7224 */ /* 0x000fe400078e0a0b */
[--C-:B------:R-:W-:Y:S02]  /*b070*/  @!P6 IMAD.IADD R3, R3, 0x1, -R5.reuse ;  /* 0x000000010303e824 */ /* 0x100fe400078e0a05 */
[----:B------:R-:W-:Y:S01]  /*b080*/  @!P5 IMAD.IADD R178, R178, 0x1, -R5 ;  /* 0x00000001b2b2d824 */ /* 0x000fe200078e0a05 */
[----:B------:R-:W-:Y:S01]  /*b090*/  ISETP.GE.AND P5, PT, R143, RZ, PT ;  /* 0x000000ff8f00720c */ /* 0x000fe20003fa6270 */
[C---:B------:R-:W-:Y:S01]  /*b0a0*/  IMAD R210, R5.reuse, R15, R210 ;  /* 0x0000000f05d27224 */ /* 0x040fe200078e02d2 */
[----:B------:R-:W-:Y:S01]  /*b0b0*/  ISETP.GT.U32.AND P6, PT, R5, R3, PT ;  /* 0x000000030500720c */ /* 0x000fe20003fc4070 */
[----:B------:R-:W-:-:S04]  /*b0c0*/  IMAD.HI.U32 R11, R2, R218, RZ ;  /* 0x000000da020b7227 */ /* 0x000fc800078e00ff */
[----:B------:R-:W-:Y:S01]  /*b0d0*/  @!P1 IMAD.IADD R0, R0, 0x1, -R5 ;  /* 0x0000000100009824 */ /* 0x000fe200078e0a05 */
[C---:B------:R-:W-:Y:S01]  /*b0e0*/  ISETP.GT.U32.AND P1, PT, R5.reuse, R202, PT ;  /* 0x000000ca0500720c */ /* 0x040fe20003f24070 */
[----:B------:R-:W-:Y:S01]  /*b0f0*/  @!P2 IMAD.MOV R178, RZ, RZ, -R178 ;  /* 0x000000ffffb2a224 */ /* 0x000fe200078e0ab2 */
[C---:B------:R-:W-:Y:S01]  /*b100*/  ISETP.GT.U32.AND P2, PT, R5.reuse, R210, PT ;  /* 0x000000d20500720c */ /* 0x040fe20003f44070 */
[----:B------:R-:W-:Y:S02]  /*b110*/  IMAD.MOV R11, RZ, RZ, -R11 ;  /* 0x000000ffff0b7224 */ /* 0x000fe400078e0a0b */
[----:B------:R-:W-:Y:S01]  /*b120*/  @!P4 IMAD.MOV R147, RZ, RZ, -R147 ;  /* 0x000000ffff93c224 */ /* 0x000fe200078e0a93 */
[----:B------:R-:W-:Y:S01]  /*b130*/  ISETP.GE.AND P4, PT, R120, RZ, PT ;  /* 0x000000ff7800720c */ /* 0x000fe20003f86270 */
[----:B------:R-:W-:Y:S02]  /*b140*/  IMAD R218, R5, R11, R218 ;  /* 0x0000000b05da7224 */ /* 0x000fe400078e02da */
[----:B------:R-:W-:-:S02]  /*b150*/  IMAD.MOV.U32 R186, RZ, RZ, R0 ;  /* 0x000000ffffba7224 */ /* 0x000fc400078e0000 */
[C---:B------:R-:W-:Y:S02]  /*b160*/  VIADD R143, R4.reuse, 0x1f ;  /* 0x0000001f048f7836 */ /* 0x040fe40000000000 */
[--C-:B------:R-:W-:Y:S01]  /*b170*/  @!P6 IMAD.IADD R3, R3, 0x1, -R5.reuse ;  /* 0x000000010303e824 */ /* 0x100fe200078e0a05 */
[----:B------:R-:W-:Y:S01]  /*b180*/  ISETP.GT.U32.AND P6, PT, R5, R218, PT ;  /* 0x000000da0500720c */ /* 0x000fe20003fc4070 */
[----:B------:R-:W-:Y:S01]  /*b190*/  @!P0 IMAD.MOV R186, RZ, RZ, -R186 ;  /* 0x000000ffffba8224 */ /* 0x000fe200078e0aba */
[----:B------:R-:W-:Y:S01]  /*b1a0*/  ISETP.GE.AND P0, PT, R151, RZ, PT ;  /* 0x000000ff9700720c */ /* 0x000fe20003f06270 */
[----:B------:R-:W-:Y:S01]  /*b1b0*/  VIADD R151, R4, 0x1e ;  /* 0x0000001e04977836 */ /* 0x000fe20000000000 */
[----:B------:R-:W-:Y:S01]  /*b1c0*/  IABS R226, R143 ;  /* 0x0000008f00e27213 */ /* 0x000fe20000000000 */
[--C-:B------:R-:W-:Y:S02]  /*b1d0*/  @!P1 IMAD.IADD R202, R202, 0x1, -R5.reuse ;  /* 0x00000001caca9824 */ /* 0x100fe400078e0a05 */
[----:B------:R-:W-:Y:S01]  /*b1e0*/  @!P2 IMAD.IADD R210, R210, 0x1, -R5 ;  /* 0x00000001d2d2a824 */ /* 0x000fe200078e0a05 */
[----:B------:R-:W-:Y:S01]  /*b1f0*/  IABS R234, R151 ;  /* 0x0000009700ea7213 */ /* 0x000fe20000000000 */
[----:B------:R-:W-:Y:S01]  /*b200*/  @!P4 IMAD.MOV R170, RZ, RZ, -R170 ;  /* 0x000000ffffaac224 */ /* 0x000fe200078e0aaa */
[----:B------:R-:W-:Y:S01]  /*b210*/  ISETP.GE.AND P4, PT, R128, RZ, PT ;  /* 0x000000ff8000720c */ /* 0x000fe20003f86270 */
[----:B------:R-:W-:Y:S01]  /*b220*/  IMAD.MOV.U32 R194, RZ, RZ, R3 ;  /* 0x000000ffffc27224 */ /* 0x000fe200078e0003 */
[C---:B------:R-:W-:Y:S01]  /*b230*/  ISETP.GT.U32.AND P1, PT, R5.reuse, R202, PT ;  /* 0x000000ca0500720c */ /* 0x040fe20003f24070 */
[----:B------:R-:W-:Y:S01]  /*b240*/  VIADD R128, R4, 0x1d ;  /* 0x0000001d04807836 */ /* 0x000fe20000000000 */
[----:B------:R-:W-:Y:S01]  /*b250*/  ISETP.GT.U32.AND P2, PT, R5, R210, PT ;  /* 0x000000d20500720c */ /* 0x000fe20003f44070 */
[----:B------:R-:W-:-:S03]  /*b260*/  IMAD.HI.U32 R3, R2, R226, RZ ;  /* 0x000000e202037227 */ /* 0x000fc600078e00ff */
[----:B------:R-:W-:Y:S01]  /*b270*/  IABS R242, R128 ;  /* 0x0000008000f27213 */ /* 0x000fe20000000000 */
[----:B------:R-:W-:-:S04]  /*b280*/  IMAD.HI.U32 R11, R2, R234, RZ ;  /* 0x000000ea020b7227 */ /* 0x000fc800078e00ff */
[----:B------:R-:W-:Y:S02]  /*b290*/  IMAD.MOV R3, RZ, RZ, -R3 ;  /* 0x000000ffff037224 */ /* 0x000fe400078e0a03 */
[----:B------:R-:W-:Y:S02]  /*b2a0*/  @!P6 IMAD.IADD R218, R218, 0x1, -R5 ;  /* 0x00000001dadae824 */ /* 0x000fe400078e0a05 */
[----:B------:R-:W-:Y:S02]  /*b2b0*/  IMAD.MOV R11, RZ, RZ, -R11 ;  /* 0x000000ffff0b7224 */ /* 0x000fe400078e0a0b */
[C---:B------:R-:W-:Y:S01]  /*b2c0*/  IMAD R226, R5.reuse, R3, R226 ;  /* 0x0000000305e27224 */ /* 0x040fe200078e02e2 */
[----:B------:R-:W-:Y:S01]  /*b2d0*/  ISETP.GT.U32.AND P6, PT, R5, R218, PT ;  /* 0x000000da0500720c */ /* 0x000fe20003fc4070 */
[----:B------:R-:W-:-:S04]  /*b2e0*/  IMAD.HI.U32 R0, R2, R242, RZ ;  /* 0x000000f202007227 */ /* 0x000fc800078e00ff */
[--C-:B------:R-:W-:Y:S01]  /*b2f0*/  @!P1 IMAD.IADD R202, R202, 0x1, -R5.reuse ;  /* 0x00000001caca9824 */ /* 0x100fe200078e0a05 */
[----:B------:R-:W-:Y:S01]  /*b300*/  ISETP.GE.AND P1, PT, R151, RZ, PT ;  /* 0x000000ff9700720c */ /* 0x000fe20003f26270 */
[----:B------:R-:W-:Y:S01]  /*b310*/  @!P2 IMAD.IADD R210, R210, 0x1, -R5 ;  /* 0x00000001d2d2a824 */ /* 0x000fe200078e0a05 */
[C---:B------:R-:W-:Y:S01]  /*b320*/  ISETP.GT.U32.AND P2, PT, R5.reuse, R226, PT ;  /* 0x000000e20500720c */ /* 0x040fe20003f44070 */
[C---:B------:R-:W-:Y:S02]  /*b330*/  IMAD R234, R5.reuse, R11, R234 ;  /* 0x0000000b05ea7224 */ /* 0x040fe400078e02ea */
[----:B------:R-:W-:Y:S02]  /*b340*/  IMAD.MOV R0, RZ, RZ, -R0 ;  /* 0x000000ffff007224 */ /* 0x000fe400078e0a00 */
[----:B------:R-:W-:Y:S01]  /*b350*/  @!P4 IMAD.MOV R202, RZ, RZ, -R202 ;  /* 0x000000ffffcac224 */ /* 0x000fe200078e0aca */
[C---:B------:R-:W-:Y:S01]  /*b360*/  ISETP.GT.U32.AND P4, PT, R5.reuse, R234, PT ;  /* 0x000000ea0500720c */ /* 0x040fe20003f84070 */
[----:B------:R-:W-:-:S02]  /*b370*/  IMAD R242, R5, R0, R242 ;  /* 0x0000000005f27224 */ /* 0x000fc400078e02f2 */
[----:B------:R-:W-:Y:S01]  /*b380*/  @!P3 IMAD.MOV R194, RZ, RZ, -R194 ;  /* 0x000000ffffc2b224 */ /* 0x000fe200078e0ac2 */
[----:B------:R-:W-:Y:S01]  /*b390*/  ISETP.GE.AND P3, PT, R143, RZ, PT ;  /* 0x000000ff8f00720c */ /* 0x000fe20003f66270 */
[----:B------:R-:W-:Y:S02]  /*b3a0*/  VIADD R143, R4, 0x1c ;  /* 0x0000001c048f7836 */ /* 0x000fe40000000000 */
[--C-:B------:R-:W-:Y:S01]  /*b3b0*/  @!P6 IMAD.IADD R218, R218, 0x1, -R5.reuse ;  /* 0x00000001dadae824 */ /* 0x100fe200078e0a05 */
[----:B------:R-:W-:Y:S01]  /*b3c0*/  ISETP.GT.U32.AND P6, PT, R5, R242, PT ;  /* 0x000000f20500720c */ /* 0x000fe20003fc4070 */
[--C-:B------:R-:W-:Y:S01]  /*b3d0*/  @!P2 IMAD.IADD R226, R226, 0x1, -R5.reuse ;  /* 0x00000001e2e2a824 */ /* 0x100fe200078e0a05 */
[----:B------:R-:W-:Y:S01]  /*b3e0*/  IABS R250, R143 ;  /* 0x0000008f00fa7213 */ /* 0x000fe20000000000 */
[----:B------:R-:W-:Y:S01]  /*b3f0*/  VIADD R151, R4, 0x1b ;  /* 0x0000001b04977836 */ /* 0x000fe20000000000 */
[----:B------:R-:W-:Y:S01]  /*b400*/  ISETP.GE.AND P2, PT, R143, RZ, PT ;  /* 0x000000ff8f00720c */ /* 0x000fe20003f46270 */
[----:B------:R-:W-:Y:S01]  /*b410*/  @!P4 IMAD.IADD R234, R234, 0x1, -R5 ;  /* 0x00000001eaeac824 */ /* 0x000fe200078e0a05 */
[----:B------:R-:W-:Y:S01]  /*b420*/  ISETP.GT.U32.AND P4, PT, R5, R226, PT ;  /* 0x000000e20500720c */ /* 0x000fe20003f84070 */
[----:B------:R-:W-:Y:S01]  /*b430*/  IMAD.HI.U32 R3, R2, R250, RZ ;  /* 0x000000fa02037227 */ /* 0x000fe200078e00ff */
[----:B------:R-:W-:-:S03]  /*b440*/  IABS R11, R151 ;  /* 0x00000097000b7213 */ /* 0x000fc60000000000 */
[----:B------:R-:W-:Y:S02]  /*b450*/  IMAD.MOV R3, RZ, RZ, -R3 ;  /* 0x000000ffff037224 */ /* 0x000fe400078e0a03 */
[----:B------:R-:W-:Y:S01]  /*b460*/  @!P6 IMAD.IADD R242, R242, 0x1, -R5 ;  /* 0x00000001f2f2e824 */ /* 0x000fe200078e0a05 */
[----:B------:R-:W-:Y:S01]  /*b470*/  ISETP.GT.U32.AND P6, PT, R5, R234, PT ;  /* 0x000000ea0500720c */ /* 0x000fe20003fc4070 */
[----:B------:R-:W-:-:S04]  /*b480*/  IMAD.HI.U32 R0, R2, R11, RZ ;  /* 0x0000000b02007227 */ /* 0x000fc800078e00ff */
[C---:B------:R-:W-:Y:S02]  /*b490*/  IMAD R250, R5.reuse, R3, R250 ;  /* 0x0000000305fa7224 */ /* 0x040fe400078e02fa */
[----:B------:R-:W-:Y:S02]  /*b4a0*/  IMAD.MOV R0, RZ, RZ, -R0 ;  /* 0x000000ffff007224 */ /* 0x000fe400078e0a00 */
[----:B------:R-:W-:Y:S01]  /*b4b0*/  @!P5 IMAD.MOV R210, RZ, RZ, -R210 ;  /* 0x000000ffffd2d224 */ /* 0x000fe200078e0ad2 */
[----:B------:R-:W-:Y:S01]  /*b4c0*/  ISETP.GE.AND P5, PT, R128, RZ, PT ;  /* 0x000000ff8000720c */ /* 0x000fe20003fa6270 */
[----:B------:R-:W-:Y:S01]  /*b4d0*/  @!P4 IMAD.IADD R226, R226, 0x1, -R5 ;  /* 0x00000001e2e2c824 */ /* 0x000fe200078e0a05 */
[----:B------:R-:W-:Y:S01]  /*b4e0*/  ISETP.GT.U32.AND P4, PT, R5, R250, PT ;  /* 0x000000fa0500720c */ /* 0x000fe20003f84070 */
[C---:B------:R-:W-:Y:S02]  /*b4f0*/  VIADD R112, R4.reuse, 0x1a ;  /* 0x0000001a04707836 */ /* 0x040fe40000000000 */
[----:B------:R-:W-:-:S02]  /*b500*/  VIADD R128, R4, 0x18 ;  /* 0x0000001804807836 */ /* 0x000fc40000000000 */
[C---:B------:R-:W-:Y:S01]  /*b510*/  IMAD R11, R5.reuse, R0, R11 ;  /* 0x00000000050b7224 */ /* 0x040fe200078e020b */
[----:B------:R-:W-:Y:S01]  /*b520*/  IABS R19, R112 ;  /* 0x0000007000137213 */ /* 0x000fe20000000000 */
[----:B------:R-:W-:Y:S01]  /*b530*/  @!P0 IMAD.MOV R218, RZ, RZ, -R218 ;  /* 0x000000ffffda8224 */ /* 0x000fe200078e0ada */
[C---:B------:R-:W-:Y:S01]  /*b540*/  ISETP.GT.U32.AND P0, PT, R5.reuse, R242, PT ;  /* 0x000000f20500720c */ /* 0x040fe20003f04070 */
[----:B------:R-:W-:Y:S01]  /*b550*/  @!P6 IMAD.IADD R234, R234, 0x1, -R5 ;  /* 0x00000001eaeae824 */ /* 0x000fe200078e0a05 */
[----:B------:R-:W-:Y:S01]  /*b560*/  IABS R49, R128 ;  /* 0x0000008000317213 */ /* 0x000fe20000000000 */
[----:B------:R-:W-:Y:S01]  /*b570*/  VIADD R120, R4, 0x19 ;  /* 0x0000001904787836 */ /* 0x000fe20000000000 */
[----:B------:R-:W-:Y:S01]  /*b580*/  ISETP.GT.U32.AND P6, PT, R5, R11, PT ;  /* 0x0000000b0500720c */ /* 0x000fe20003fc4070 */
[----:B------:R-:W-:-:S03]  /*b590*/  IMAD.HI.U32 R0, R2, R19, RZ ;  /* 0x0000001302007227 */ /* 0x000fc600078e00ff */
[----:B------:R-:W-:Y:S01]  /*b5a0*/  IABS R34, R120 ;  /* 0x0000007800227213 */ /* 0x000fe20000000000 */
[----:B------:R-:W-:-:S04]  /*b5b0*/  IMAD.HI.U32 R3, R2, R49, RZ ;  /* 0x0000003102037227 */ /* 0x000fc800078e00ff */
[----:B------:R-:W-:Y:S02]  /*b5c0*/  @!P4 IMAD.IADD R250, R250, 0x1, -R5 ;  /* 0x00000001fafac824 */ /* 0x000fe400078e0a05 */
[----:B------:R-:W-:Y:S02]  /*b5d0*/  IMAD.MOV R0, RZ, RZ, -R0 ;  /* 0x000000ffff007224 */ /* 0x000fe400078e0a00 */
[----:B------:R-:W-:Y:S02]  /*b5e0*/  IMAD.MOV R3, RZ, RZ, -R3 ;  /* 0x000000ffff037224 */ /* 0x000fe400078e0a03 */
[----:B------:R-:W-:Y:S01]  /*b5f0*/  @!P3 IMAD.MOV R226, RZ, RZ, -R226 ;  /* 0x000000ffffe2b224 */ /* 0x000fe200078e0ae2 */
[C---:B------:R-:W-:Y:S01]  /*b600*/  ISETP.GT.U32.AND P3, PT, R5.reuse, R250, PT ;  /* 0x000000fa0500720c */ /* 0x040fe20003f64070 */
[----:B------:R-:W-:Y:S02]  /*b610*/  IMAD R19, R5, R0, R19 ;  /* 0x0000000005137224 */ /* 0x000fe400078e0213 */
[----:B------:R-:W-:Y:S01]  /*b620*/  @!P0 IMAD.IADD R242, R242, 0x1, -R5 ;  /* 0x00000001f2f28824 */ /* 0x000fe200078e0a05 */
[----:B------:R-:W-:Y:S01]  /*b630*/  ISETP.GE.AND P0, PT, R151, RZ, PT ;  /* 0x000000ff9700720c */ /* 0x000fe20003f06270 */
[----:B------:R-:W-:Y:S01]  /*b640*/  IMAD.HI.U32 R0, R2, R34, RZ ;  /* 0x0000002202007227 */ /* 0x000fe200078e00ff */
[----:B------:R-:W-:-:S03]  /*b650*/  ISETP.GT.U32.AND P4, PT, R5, R19, PT ;  /* 0x000000130500720c */ /* 0x000fc60003f84070 */
[----:B------:R-:W-:Y:S01]  /*b660*/  @!P6 IMAD.IADD R11, R11, 0x1, -R5 ;  /* 0x000000010b0be824 */ /* 0x000fe200078e0a05 */
[----:B------:R-:W-:Y:S01]  /*b670*/  ISETP.GE.AND P6, PT, R112, RZ, PT ;  /* 0x000000ff7000720c */ /* 0x000fe20003fc6270 */
[C---:B------:R-:W-:Y:S02]  /*b680*/  IMAD R49, R5.reuse, R3, R49 ;  /* 0x0000000305317224 */ /* 0x040fe400078e0231 */
[----:B------:R-:W-:Y:S02]  /*b690*/  IMAD.MOV R0, RZ, RZ, -R0 ;  /* 0x000000ffff007224 */ /* 0x000fe400078e0a00 */
[----:B------:R-:W-:Y:S01]  /*b6a0*/  @!P1 IMAD.MOV R234, RZ, RZ, -R234 ;  /* 0x000000ffffea9224 */ /* 0x000fe200078e0aea */
[C---:B------:R-:W-:Y:S01]  /*b6b0*/  ISETP.GT.U32.AND P1, PT, R5.reuse, R11, PT ;  /* 0x0000000b0500720c */ /* 0x040fe20003f24070 */
[----:B------:R-:W-:Y:S01]  /*b6c0*/  @!P5 IMAD.MOV R242, RZ, RZ, -R242 ;  /* 0x000000fffff2d224 */ /* 0x000fe200078e0af2 */
[C---:B------:R-:W-:Y:S01]  /*b6d0*/  ISETP.GT.U32.AND P5, PT, R5.reuse, R49, PT ;  /* 0x000000310500720c */ /* 0x040fe20003fa4070 */
[----:B------:R-:W-:-:S02]  /*b6e0*/  IMAD R34, R5, R0, R34 ;  /* 0x0000000005227224 */ /* 0x000fc400078e0222 */
[--C-:B------:R-:W-:Y:S02]  /*b6f0*/  @!P3 IMAD.IADD R250, R250, 0x1, -R5.reuse ;  /* 0x00000001fafab824 */ /* 0x100fe400078e0a05 */
[C---:B------:R-:W-:Y:S01]  /*b700*/  VIADD R143, R4.reuse, 0x17 ;  /* 0x00000017048f7836 */ /* 0x040fe20000000000 */
[----:B------:R-:W-:Y:S01]  /*b710*/  ISETP.GT.U32.AND P3, PT, R5, R34, PT ;  /* 0x000000220500720c */ /* 0x000fe20003f64070 */
[----:B------:R-:W-:Y:S02]  /*b720*/  VIADD R151, R4, 0x16 ;  /* 0x0000001604977836 */ /* 0x000fe40000000000 */
[----:B------:R-:W-:Y:S01]  /*b730*/  IMAD.HI.U32 R15, R2, R97, RZ ;  /* 0x00000061020f7227 */ /* 0x000fe200078e00ff */
[----:B------:R-:W-:Y:S02]  /*b740*/  IABS R65, R143 ;  /* 0x0000008f00417213 */ /* 0x000fe40000000000 */
[----:B------:R-:W-:Y:S01]  /*b750*/  IABS R81, R151 ;  /* 0x0000009700517213 */ /* 0x000fe20000000000 */
[----:B------:R-:W-:-:S02]  /*b760*/  @!P1 IMAD.IADD R11, R11, 0x1, -R5 ;  /* 0x000000010b0b9824 */ /* 0x000fc400078e0a05 */
[----:B------:R-:W-:Y:S02]  /*b770*/  @!P5 IMAD.IADD R49, R49, 0x1, -R5 ;  /* 0x000000013131d824 */ /* 0x000fe400078e0a05 */
[----:B------:R-:W-:Y:S02]  /*b780*/  @!P0 IMAD.MOV R11, RZ, RZ, -R11 ;  /* 0x000000ffff0b8224 */ /* 0x000fe400078e0a0b */
[----:B------:R-:W-:Y:S01]  /*b790*/  IMAD.HI.U32 R0, R2, R65, RZ ;  /* 0x0000004102007227 */ /* 0x000fe200078e00ff */
[----:B------:R-:W-:-:S03]  /*b7a0*/  ISETP.GT.U32.AND P0, PT, R5, R49, PT ;  /* 0x000000310500720c */ /* 0x000fc60003f04070 */
[--C-:B------:R-:W-:Y:S01]  /*b7b0*/  @!P3 IMAD.IADD R34, R34, 0x1, -R5.reuse ;  /* 0x000000012222b824 */ /* 0x100fe200078e0a05 */
[----:B------:R-:W-:Y:S01]  /*b7c0*/  ISETP.GE.AND P3, PT, R143, RZ, PT ;  /* 0x000000ff8f00720c */ /* 0x000fe20003f66270 */
[----:B------:R-:W-:Y:S02]  /*b7d0*/  @!P4 IMAD.IADD R19, R19, 0x1, -R5 ;  /* 0x000000011313c824 */ /* 0x000fe400078e0a05 */
[----:B------:R-:W-:Y:S01]  /*b7e0*/  IMAD.MOV R0, RZ, RZ, -R0 ;  /* 0x000000ffff007224 */ /* 0x000fe200078e0a00 */
[C---:B------:R-:W-:Y:S01]  /*b7f0*/  ISETP.GT.U32.AND P5, PT, R5.reuse, R34, PT ;  /* 0x000000220500720c */ /* 0x040fe20003fa4070 */
[----:B------:R-:W-:Y:S01]  /*b800*/  IMAD.MOV R15, RZ, RZ, -R15 ;  /* 0x000000ffff0f7224 */ /* 0x000fe200078e0a0f */
[C---:B------:R-:W-:Y:S01]  /*b810*/  ISETP.GT.U32.AND P4, PT, R5.reuse, R19, PT ;  /* 0x000000130500720c */ /* 0x040fe20003f84070 */
[C---:B------:R-:W-:Y:S02]  /*b820*/  IMAD R65, R5.reuse, R0, R65 ;  /* 0x0000000005417224 */ /* 0x040fe400078e0241 */
[----:B------:R-:W-:-:S02]  /*b830*/  IMAD R97, R5, R15, R97 ;  /* 0x0000000f05617224 */ /* 0x000fc400078e0261 */
[----:B------:R-:W-:Y:S01]  /*b840*/  IMAD.HI.U32 R0, R2, R81, RZ ;  /* 0x0000005102007227 */ /* 0x000fe200078e00ff */
[----:B------:R-:W-:-:S03]  /*b850*/  ISETP.GT.U32.AND P1, PT, R5, R65, PT ;  /* 0x000000410500720c */ /* 0x000fc60003f24070 */
[----:B------:R-:W-:Y:S01]  /*b860*/  @!P2 IMAD.MOV R250, RZ, RZ, -R250 ;  /* 0x000000fffffaa224 */ /* 0x000fe200078e0afa */
[----:B------:R-:W-:Y:S01]  /*b870*/  ISETP.GE.AND P2, PT, R120, RZ, PT ;  /* 0x000000ff7800720c */ /* 0x000fe20003f46270 */
[----:B------:R-:W-:Y:S01]  /*b880*/  @!P0 IMAD.IADD R49, R49, 0x1, -R5 ;  /* 0x0000000131318824 */ /* 0x000fe200078e0a05 */
[C---:B------:R-:W-:Y:S01]  /*b890*/  ISETP.GT.U32.AND P0, PT, R5.reuse, R97, PT ;  /* 0x000000610500720c */ /* 0x040fe20003f04070 */
[----:B------:R-:W-:Y:S02]  /*b8a0*/  IMAD.MOV R0, RZ, RZ, -R0 ;  /* 0x000000ffff007224 */ /* 0x000fe400078e0a00 */
[C---:B------:R-:W-:Y:S02]  /*b8b0*/  VIADD R120, R4.reuse, 0x13 ;  /* 0x0000001304787836 */ /* 0x040fe40000000000 */
[----:B------:R-:W-:Y:S02]  /*b8c0*/  VIADD R89, R4, 0x14 ;  /* 0x0000001404597836 */ /* 0x000fe40000000000 */
[----:B------:R-:W-:Y:S01]  /*b8d0*/  IMAD R81, R5, R0, R81 ;  /* 0x0000000005517224 */ /* 0x000fe200078e0251 */
[----:B------:R-:W-:Y:S01]  /*b8e0*/  IABS R0, R120 ;  /* 0x0000007800007213 */ /* 0x000fe20000000000 */
[--C-:B------:R-:W-:Y:S01]  /*b8f0*/  @!P5 IMAD.IADD R34, R34, 0x1, -R5.reuse ;  /* 0x000000012222d824 */ /* 0x100fe200078e0a05 */
[----:B------:R-:W-:Y:S01]  /*b900*/  IABS R3, R89 ;  /* 0x0000005900037213 */ /* 0x000fe20000000000 */
[----:B------:R-:W-:Y:S01]  /*b910*/  @!P4 IMAD.IADD R19, R19, 0x1, -R5 ;  /* 0x000000011313c824 */ /* 0x000fe200078e0a05 */
[----:B------:R-:W-:Y:S01]  /*b920*/  ISETP.GE.AND P5, PT, R151, RZ, PT ;  /* 0x000000ff9700720c */ /* 0x000fe20003fa6270 */
[----:B------:R-:W-:Y:S01]  /*b930*/  VIADD R151, R4, 0x12 ;  /* 0x0000001204977836 */ /* 0x000fe20000000000 */
[----:B------:R-:W-:Y:S01]  /*b940*/  ISETP.GE.AND P4, PT, R128, RZ, PT ;  /* 0x000000ff8000720c */ /* 0x000fe20003f86270 */
        /* <DEDUP_REMOVED lines=9> */
[----:B------:R-:W-:-:S04]  /*b9e0*/  IMAD.HI.U32 R0, R2, R143, RZ ;  /* 0x0000008f02007227 */ /* 0x000fc800078e00ff */
[----:B------:R-:W-:Y:S01]  /*b9f0*/  @!P6 IMAD.MOV R19, RZ, RZ, -R19 ;  /* 0x000000ffff13e224 */ /* 0x000fe200078e0a13 */
[C---:B------:R-:W-:Y:S01]  /*ba00*/  ISETP.GT.U32.AND P6, PT, R5.reuse, R81, PT ;  /* 0x000000510500720c */ /* 0x040fe20003fc4070 */
[----:B------:R-:W-:Y:S02]  /*ba10*/  IMAD R112, R5, R112, R3 ;  /* 0x0000007005707224 */ /* 0x000fe400078e0203 */
[----:B------:R-:W-:Y:S02]  /*ba20*/  IMAD.MOV R0, RZ, RZ, -R0 ;  /* 0x000000ffff007224 */ /* 0x000fe400078e0a00 */
[----:B------:R-:W-:Y:S01]  /*ba30*/  @!P1 IMAD.IADD R65, R65, 0x1, -R5 ;  /* 0x0000000141419824 */ /* 0x000fe200078e0a05 */
[C---:B------:R-:W-:Y:S01]  /*ba40*/  ISETP.GT.U32.AND P0, PT, R5.reuse, R112, PT ;  /* 0x000000700500720c */ /* 0x040fe20003f04070 */
[----:B------:R-:W-:Y:S02]  /*ba50*/  IMAD R143, R5, R0, R143 ;  /* 0x00000000058f7224 */ /* 0x000fe400078e028f */
[----:B------:R-:W-:Y:S01]  /*ba60*/  @!P2 IMAD.IADD R97, R97, 0x1, -R5 ;  /* 0x000000016161a824 */ /* 0x000fe200078e0a05 */
[C---:B------:R-:W-:Y:S01]  /*ba70*/  ISETP.GT.U32.AND P1, PT, R5.reuse, R65, PT ;  /* 0x000000410500720c */ /* 0x040fe20003f24070 */
[----:B------:R-:W-:Y:S01]  /*ba80*/  @!P4 IMAD.MOV R49, RZ, RZ, -R49 ;  /* 0x000000ffff31c224 */ /* 0x000fe200078e0a31 */
[----:B------:R-:W-:Y:S01]  /*ba90*/  ISETP.GT.U32.AND P2, PT, R5, R143, PT ;  /* 0x0000008f0500720c */ /* 0x000fe20003f44070 */
[----:B------:R-:W-:Y:S01]  /*baa0*/  @!P6 IMAD.IADD R81, R81, 0x1, -R5 ;  /* 0x000000015151e824 */ /* 0x000fe200078e0a05 */
[----:B------:R-:W-:Y:S01]  /*bab0*/  ISETP.GT.U32.AND P4, PT, R5, R128, PT ;  /* 0x000000800500720c */ /* 0x000fe20003f84070 */
[----:B0-----:R-:W-:-:S02]  /*bac0*/  VIADD R7, R4, 0xb ;  /* 0x0000000b04077836 */ /* 0x001fc40000000000 */
[----:B-1----:R-:W-:Y:S01]  /*bad0*/  VIADD R27, R4, 0x5 ;  /* 0x00000005041b7836 */ /* 0x002fe20000000000 */
[----:B------:R-:W-:Y:S01]  /*bae0*/  ISETP.GT.U32.AND P6, PT, R5, R81, PT ;  /* 0x000000510500720c */ /* 0x000fe20003fc4070 */
[--C-:B------:R-:W-:Y:S01]  /*baf0*/  @!P0 IMAD.IADD R112, R112, 0x1, -R5.reuse ;  /* 0x0000000170708824 */ /* 0x100fe200078e0a05 */
[----:B------:R-:W-:Y:S01]  /*bb00*/  ISETP.GE.AND P0, PT, R151, RZ, PT ;  /* 0x000000ff9700720c */ /* 0x000fe20003f06270 */
[C---:B------:R-:W-:Y:S01]  /*bb10*/  VIADD R151, R4.reuse, 0x10 ;  /* 0x0000001004977836 */ /* 0x040fe20000000000 */
[----:B------:R-:W-:Y:S01]  /*bb20*/  IABS R182, R27 ;  /* 0x0000001b00b67213 */ /* 0x000fe20000000000 */
[--C-:B------:R-:W-:Y:S01]  /*bb30*/  @!P1 IMAD.IADD R65, R65, 0x1, -R5.reuse ;  /* 0x0000000141419824 */ /* 0x100fe200078e0a05 */
[----:B------:R-:W-:Y:S01]  /*bb40*/  ISETP.GE.AND P1, PT, R73, RZ, PT ;  /* 0x000000ff4900720c */ /* 0x000fe20003f26270 */
[----:B------:R-:W-:Y:S01]  /*bb50*/  @!P2 IMAD.IADD R143, R143, 0x1, -R5 ;  /* 0x000000018f8fa824 */ /* 0x000fe200078e0a05 */
[----:B------:R-:W-:Y:S01]  /*bb60*/  IABS R174, R151 ;  /* 0x0000009700ae7213 */ /* 0x000fe20000000000 */
[----:B------:R-:W-:Y:S01]  /*bb70*/  @!P3 IMAD.MOV R65, RZ, RZ, -R65 ;  /* 0x000000ffff41b224 */ /* 0x000fe200078e0a41 */
[----:B------:R-:W-:Y:S01]  /*bb80*/  ISETP.GE.AND P3, PT, R89, RZ, PT ;  /* 0x000000ff5900720c */ /* 0x000fe20003f66270 */
[----:B------:R-:W-:Y:S01]  /*bb90*/  VIADD R89, R4, 0x11 ;  /* 0x0000001104597836 */ /* 0x000fe20000000000 */
[----:B------:R-:W-:Y:S01]  /*bba0*/  ISETP.GT.U32.AND P2, PT, R5, R143, PT ;  /* 0x0000008f0500720c */ /* 0x000fe20003f44070 */
[----:B------:R-:W-:-:S03]  /*bbb0*/  IMAD.HI.U32 R3, R2, R174, RZ ;  /* 0x000000ae02037227 */ /* 0x000fc600078e00ff */
[----:B------:R-:W-:Y:S01]  /*bbc0*/  IABS R159, R89 ;  /* 0x00000059009f7213 */ /* 0x000fe20000000000 */
[----:B------:R-:W-:Y:S01]  /*bbd0*/  @!P6 IMAD.IADD R81, R81, 0x1, -R5 ;  /* 0x000000015151e824 */ /* 0x000fe200078e0a05 */
[----:B------:R-:W-:Y:S01]  /*bbe0*/  ISETP.GE.AND P6, PT, R120, RZ, PT ;  /* 0x000000ff7800720c */ /* 0x000fe20003fc6270 */
[----:B------:R-:W-:Y:S02]  /*bbf0*/  IMAD.MOV R3, RZ, RZ, -R3 ;  /* 0x000000ffff037224 */ /* 0x000fe400078e0a03 */
[----:B------:R-:W-:Y:S01]  /*bc00*/  @!P5 IMAD.MOV R81, RZ, RZ, -R81 ;  /* 0x000000ffff51d224 */ /* 0x000fe200078e0a51 */
[C---:B------:R-:W-:Y:S01]  /*bc10*/  ISETP.GT.U32.AND P5, PT, R5.reuse, R112, PT ;  /* 0x000000700500720c */ /* 0x040fe20003fa4070 */
[----:B------:R-:W-:Y:S02]  /*bc20*/  IMAD R174, R5, R3, R174 ;  /* 0x0000000305ae7224 */ /* 0x000fe400078e02ae */
[----:B------:R-:W-:Y:S02]  /*bc30*/  VIADD R120, R4, 0xf ;  /* 0x0000000f04787836 */ /* 0x000fe40000000000 */
[----:B------:R-:W-:-:S03]  /*bc40*/  IMAD.HI.U32 R0, R2, R159, RZ ;  /* 0x0000009f02007227 */ /* 0x000fc600078e00ff */
[----:B------:R-:W-:Y:S01]  /*bc50*/  IABS R190, R120 ;  /* 0x0000007800be7213 */ /* 0x000fe20000000000 */
[--C-:B------:R-:W-:Y:S01]  /*bc60*/  @!P2 IMAD.IADD R143, R143, 0x1, -R5.reuse ;  /* 0x000000018f8fa824 */ /* 0x100fe200078e0a05 */
[C---:B------:R-:W-:Y:S01]  /*bc70*/  ISETP.GT.U32.AND P2, PT, R5.reuse, R174, PT ;  /* 0x000000ae0500720c */ /* 0x040fe20003f44070 */
[----:B------:R-:W-:Y:S02]  /*bc80*/  IMAD.MOV R0, RZ, RZ, -R0 ;  /* 0x000000ffff007224 */ /* 0x000fe400078e0a00 */
[----:B------:R-:W-:Y:S02]  /*bc90*/  @!P4 IMAD.IADD R128, R128, 0x1, -R5 ;  /* 0x000000018080c824 */ /* 0x000fe400078e0a05 */
[C---:B------:R-:W-:Y:S02]  /*bca0*/  IMAD R159, R5.reuse, R0, R159 ;  /* 0x00000000059f7224 */ /* 0x040fe400078e029f */
[----:B------:R-:W-:Y:S01]  /*bcb0*/  IMAD.HI.U32 R0, R2, R190, RZ ;  /* 0x000000be02007227 */ /* 0x000fe200078e00ff */
[----:B------:R-:W-:-:S03]  /*bcc0*/  ISETP.GT.U32.AND P4, PT, R5, R128, PT ;  /* 0x000000800500720c */ /* 0x000fc60003f84070 */
[--C-:B------:R-:W-:Y:S01]  /*bcd0*/  @!P5 IMAD.IADD R112, R112, 0x1, -R5.reuse ;  /* 0x000000017070d824 */ /* 0x100fe200078e0a05 */
[----:B------:R-:W-:Y:S01]  /*bce0*/  ISETP.GE.AND P5, PT, R151, RZ, PT ;  /* 0x000000ff9700720c */ /* 0x000fe20003fa6270 */
[----:B------:R-:W-:Y:S02]  /*bcf0*/  VIADD R151, R4, 0xe ;  /* 0x0000000e04977836 */ /* 0x000fe40000000000 */
[----:B------:R-:W-:Y:S02]  /*bd00*/  IMAD.MOV R0, RZ, RZ, -R0 ;  /* 0x000000ffff007224 */ /* 0x000fe400078e0a00 */
[----:B------:R-:W-:Y:S01]  /*bd10*/  @!P3 IMAD.MOV R112, RZ, RZ, -R112 ;  /* 0x000000ffff70b224 */ /* 0x000fe200078e0a70 */
[----:B------:R-:W-:Y:S01]  /*bd20*/  ISETP.GE.AND P3, PT, R120, RZ, PT ;  /* 0x000000ff7800720c */ /* 0x000fe20003f66270 */
[----:B------:R-:W-:Y:S01]  /*bd30*/  VIADD R120, R4, 0xd ;  /* 0x0000000d04787836 */ /* 0x000fe20000000000 */
[----:B------:R-:W-:Y:S01]  /*bd40*/  IABS R15, R151 ;  /* 0x00000097000f7213 */ /* 0x000fe20000000000 */
[----:B------:R-:W-:-:S02]  /*bd50*/  @!P2 IMAD.IADD R174, R174, 0x1, -R5 ;  /* 0x00000001aeaea824 */ /* 0x000fc400078e0a05 */
[C---:B------:R-:W-:Y:S01]  /*bd60*/  IMAD R190, R5.reuse, R0, R190 ;  /* 0x0000000005be7224 */ /* 0x040fe200078e02be */
[----:B------:R-:W-:Y:S01]  /*bd70*/  IABS R222, R120 ;  /* 0x0000007800de7213 */ /* 0x000fe20000000000 */
[----:B------:R-:W-:Y:S01]  /*bd80*/  @!P0 IMAD.MOV R143, RZ, RZ, -R143 ;  /* 0x000000ffff8f8224 */ /* 0x000fe200078e0a8f */
[C---:B------:R-:W-:Y:S01]  /*bd90*/  ISETP.GT.U32.AND P2, PT, R5.reuse, R174, PT ;  /* 0x000000ae0500720c */ /* 0x040fe20003f44070 */
[----:B------:R-:W-:Y:S01]  /*bda0*/  IMAD.HI.U32 R206, R2, R15, RZ ;  /* 0x0000000f02ce7227 */ /* 0x000fe200078e00ff */
[C---:B------:R-:W-:Y:S02]  /*bdb0*/  ISETP.GT.U32.AND P0, PT, R5.reuse, R190, PT ;  /* 0x000000be0500720c */ /* 0x040fe40003f04070 */
[----:B------:R-:W-:Y:S01]  /*bdc0*/  IABS R0, R7 ;  /* 0x0000000700007213 */ /* 0x000fe20000000000 */
[----:B------:R-:W-:Y:S01]  /*bdd0*/  @!P4 IMAD.IADD R128, R128, 0x1, -R5 ;  /* 0x000000018080c824 */ /* 0x000fe200078e0a05 */
[----:B------:R-:W-:Y:S01]  /*bde0*/  ISETP.GT.U32.AND P4, PT, R5, R159, PT ;  /* 0x0000009f0500720c */ /* 0x000fe20003f84070 */
[----:B------:R-:W-:-:S04]  /*bdf0*/  IMAD.HI.U32 R3, R2, R222, RZ ;  /* 0x000000de02037227 */ /* 0x000fc800078e00ff */
[----:B------:R-:W-:Y:S02]  /*be00*/  IMAD.MOV R206, RZ, RZ, -R206 ;  /* 0x000000ffffce7224 */ /* 0x000fe400078e0ace */
[----:B------:R-:W-:Y:S01]  /*be10*/  @!P6 IMAD.MOV R128, RZ, RZ, -R128 ;  /* 0x000000ffff80e224 */ /* 0x000fe200078e0a80 */
[----:B------:R-:W-:Y:S01]  /*be20*/  ISETP.GE.AND P6, PT, R151, RZ, PT ;  /* 0x000000ff9700720c */ /* 0x000fe20003fc6270 */
[----:B------:R-:W-:Y:S02]  /*be30*/  IMAD.MOV R3, RZ, RZ, -R3 ;  /* 0x000000ffff037224 */ /* 0x000fe400078e0a03 */
[C---:B------:R-:W-:Y:S02]  /*be40*/  IMAD R206, R5.reuse, R206, R15 ;  /* 0x000000ce05ce7224 */ /* 0x040fe400078e020f */
[----:B------:R-:W-:Y:S02]  /*be50*/  VIADD R151, R4, 0xc ;  /* 0x0000000c04977836 */ /* 0x000fe40000000000 */
[----:B------:R-:W-:-:S02]  /*be60*/  IMAD R222, R5, R3, R222 ;  /* 0x0000000305de7224 */ /* 0x000fc400078e02de */
[--C-:B------:R-:W-:Y:S01]  /*be70*/  @!P2 IMAD.IADD R174, R174, 0x1, -R5.reuse ;  /* 0x00000001aeaea824 */ /* 0x100fe200078e0a05 */
[C---:B------:R-:W-:Y:S01]  /*be80*/  ISETP.GT.U32.AND P2, PT, R5.reuse, R206, PT ;  /* 0x000000ce0500720c */ /* 0x040fe20003f44070 */
[--C-:B------:R-:W-:Y:S01]  /*be90*/  @!P0 IMAD.IADD R190, R190, 0x1, -R5.reuse ;  /* 0x00000001bebe8824 */ /* 0x100fe200078e0a05 */
[----:B------:R-:W-:Y:S01]  /*bea0*/  IABS R238, R151 ;  /* 0x0000009700ee7213 */ /* 0x000fe20000000000 */
[----:B------:R-:W-:Y:S01]  /*beb0*/  @!P5 IMAD.MOV R174, RZ, RZ, -R174 ;  /* 0x000000ffffaed224 */ /* 0x000fe200078e0aae */
[----:B------:R-:W-:Y:S01]  /*bec0*/  ISETP.GT.U32.AND P5, PT, R5, R222, PT ;  /* 0x000000de0500720c */ /* 0x000fe20003fa4070 */
[----:B------:R-:W-:Y:S01]  /*bed0*/  @!P4 IMAD.IADD R159, R159, 0x1, -R5 ;  /* 0x000000019f9fc824 */ /* 0x000fe200078e0a05 */
[----:B------:R-:W-:Y:S01]  /*bee0*/  ISETP.GT.U32.AND P0, PT, R5, R190, PT ;  /* 0x000000be0500720c */ /* 0x000fe20003f04070 */
[----:B------:R-:W-:-:S03]  /*bef0*/  IMAD.HI.U32 R26, R2, R238, RZ ;  /* 0x000000ee021a7227 */ /* 0x000fc600078e00ff */
[----:B------:R-:W-:Y:S01]  /*bf00*/  ISETP.GT.U32.AND P4, PT, R5, R159, PT ;  /* 0x0000009f0500720c */ /* 0x000fe20003f84070 */
[----:B------:R-:W-:Y:S02]  /*bf10*/  IMAD.MOV R15, RZ, RZ, -R26 ;  /* 0x000000ffff0f7224 */ /* 0x000fe400078e0a1a */
[----:B------:R-:W-:Y:S01]  /*bf20*/  @!P1 IMAD.MOV R97, RZ, RZ, -R97 ;  /* 0x000000ffff619224 */ /* 0x000fe200078e0a61 */
[----:B------:R-:W-:Y:S01]  /*bf30*/  ISETP.GE.AND P1, PT, R89, RZ, PT ;  /* 0x000000ff5900720c */ /* 0x000fe20003f26270 */
[----:B------:R-:W-:Y:S02]  /*bf40*/  VIADD R89, R4, 0xa ;  /* 0x0000000a04597836 */ /* 0x000fe40000000000 */
[----:B------:R-:W-:Y:S02]  /*bf50*/  @!P2 IMAD.IADD R206, R206, 0x1, -R5 ;  /* 0x00000001cecea824 */ /* 0x000fe400078e0a05 */
[----:B------:R-:W-:Y:S01]  /*bf60*/  IMAD.HI.U32 R3, R2, R0, RZ ;  /* 0x0000000002037227 */ /* 0x000fe200078e00ff */
[----:B------:R-:W-:-:S02]  /*bf70*/  IABS R26, R89 ;  /* 0x00000059001a7213 */ /* 0x000fc40000000000 */
[C---:B------:R-:W-:Y:S01]  /*bf80*/  ISETP.GT.U32.AND P2, PT, R5.reuse, R206, PT ;  /* 0x000000ce0500720c */ /* 0x040fe20003f44070 */
[C---:B------:R-:W-:Y:S02]  /*bf90*/  IMAD R238, R5.reuse, R15, R238 ;  /* 0x0000000f05ee7224 */ /* 0x040fe400078e02ee */
[----:B------:R-:W-:Y:S02]  /*bfa0*/  @!P5 IMAD.IADD R222, R222, 0x1, -R5 ;  /* 0x00000001deded824 */ /* 0x000fe400078e0a05 */
[----:B------:R-:W-:Y:S02]  /*bfb0*/  IMAD.MOV R3, RZ, RZ, -R3 ;  /* 0x000000ffff037224 */ /* 0x000fe400078e0a03 */
[----:B------:R-:W-:Y:S01]  /*bfc0*/  @!P0 IMAD.IADD R190, R190, 0x1, -R5 ;  /* 0x00000001bebe8824 */ /* 0x000fe200078e0a05 */
[C---:B------:R-:W-:Y:S01]  /*bfd0*/  ISETP.GT.U32.AND P0, PT, R5.reuse, R238, PT ;  /* 0x000000ee0500720c */ /* 0x040fe20003f04070 */
[C---:B------:R-:W-:Y:S01]  /*bfe0*/  IMAD R0, R5.reuse, R3, R0 ;  /* 0x0000000305007224 */ /* 0x040fe200078e0200 */
[----:B------:R-:W-:Y:S01]  /*bff0*/  ISETP.GT.U32.AND P5, PT, R5, R222, PT ;  /* 0x000000de0500720c */ /* 0x000fe20003fa4070 */
[----:B------:R-:W-:-:S04]  /*c000*/  IMAD.HI.U32 R3, R2, R26, RZ ;  /* 0x0000001a02037227 */ /* 0x000fc800078e00ff */
[----:B------:R-:W-:Y:S01]  /*c010*/  @!P4 IMAD.IADD R159, R159, 0x1, -R5 ;  /* 0x000000019f9fc824 */ /* 0x000fe200078e0a05 */
[----:B------:R-:W-:Y:S01]  /*c020*/  ISETP.GE.AND P4, PT, R120, RZ, PT ;  /* 0x000000ff7800720c */ /* 0x000fe20003f86270 */
[----:B------:R-:W-:Y:S02]  /*c030*/  IMAD.MOV R3, RZ, RZ, -R3 ;  /* 0x000000ffff037224 */ /* 0x000fe400078e0a03 */
[----:B------:R-:W-:Y:S02]  /*c040*/  VIADD R120, R4, 0x9 ;  /* 0x0000000904787836 */ /* 0x000fe40000000000 */
[--C-:B------:R-:W-:Y:S01]  /*c050*/  @!P2 IMAD.IADD R206, R206, 0x1, -R5.reuse ;  /* 0x00000001cecea824 */ /* 0x100fe200078e0a05 */
[C---:B------:R-:W-:Y:S01]  /*c060*/  ISETP.GT.U32.AND P2, PT, R5.reuse, R0, PT ;  /* 0x000000000500720c */ /* 0x040fe20003f44070 */
[----:B------:R-:W-:Y:S01]  /*c070*/  IMAD R26, R5, R3, R26 ;  /* 0x00000003051a7224 */ /* 0x000fe200078e021a */
[----:B------:R-:W-:Y:S01]  /*c080*/  IABS R57, R120 ;  /* 0x0000007800397213 */ /* 0x000fe20000000000 */
[----:B------:R-:W-:-:S02]  /*c090*/  @!P0 IMAD.IADD R238, R238, 0x1, -R5 ;  /* 0x00000001eeee8824 */ /* 0x000fc400078e0a05 */
[----:B------:R-:W-:Y:S01]  /*c0a0*/  @!P5 IMAD.IADD R222, R222, 0x1, -R5 ;  /* 0x00000001deded824 */ /* 0x000fe200078e0a05 */
[C---:B------:R-:W-:Y:S01]  /*c0b0*/  ISETP.GT.U32.AND P5, PT, R5.reuse, R26, PT ;  /* 0x0000001a0500720c */ /* 0x040fe20003fa4070 */
[----:B------:R-:W-:Y:S01]  /*c0c0*/  IMAD.HI.U32 R15, R2, R57, RZ ;  /* 0x00000039020f7227 */ /* 0x000fe200078e00ff */
[----:B------:R-:W-:-:S03]  /*c0d0*/  ISETP.GT.U32.AND P0, PT, R5, R238, PT ;  /* 0x000000ee0500720c */ /* 0x000fc60003f04070 */
[----:B------:R-:W-:Y:S01]  /*c0e0*/  @!P1 IMAD.MOV R159, RZ, RZ, -R159 ;  /* 0x000000ffff9f9224 */ /* 0x000fe200078e0a9f */
[----:B------:R-:W-:Y:S01]  /*c0f0*/  ISETP.GE.AND P1, PT, R151, RZ, PT ;  /* 0x000000ff9700720c */ /* 0x000fe20003f26270 */
[----:B------:R-:W-:Y:S02]  /*c100*/  VIADD R151, R4, 0x8 ;  /* 0x0000000804977836 */ /* 0x000fe40000000000 */
[----:B------:R-:W-:Y:S02]  /*c110*/  IMAD.MOV R15, RZ, RZ, -R15 ;  /* 0x000000ffff0f7224 */ /* 0x000fe400078e0a0f */
[----:B------:R-:W-:Y:S01]  /*c120*/  @!P2 IMAD.IADD R0, R0, 0x1, -R5 ;  /* 0x000000010000a824 */ /* 0x000fe200078e0a05 */
[----:B------:R-:W-:Y:S01]  /*c130*/  IABS R89, R151 ;  /* 0x0000009700597213 */ /* 0x000fe20000000000 */
[----:B------:R-:W-:Y:S01]  /*c140*/  IMAD R57, R5, R15, R57 ;  /* 0x0000000f05397224 */ /* 0x000fe200078e0239 */
[----:B------:R-:W-:Y:S01]  /*c150*/  ISETP.GE.AND P2, PT, R7, RZ, PT ;  /* 0x000000ff0700720c */ /* 0x000fe20003f46270 */
[--C-:B------:R-:W-:Y:S01]  /*c160*/  @!P5 IMAD.IADD R26, R26, 0x1, -R5.reuse ;  /* 0x000000011a1ad824 */ /* 0x100fe200078e0a05 */
[C---:B------:R-:W-:Y:S01]  /*c170*/  ISETP.GT.U32.AND P5, PT, R5.reuse, R0, PT ;  /* 0x000000000500720c */ /* 0x040fe20003fa4070 */
[----:B------:R-:W-:Y:S01]  /*c180*/  @!P0 IMAD.IADD R238, R238, 0x1, -R5 ;  /* 0x00000001eeee8824 */ /* 0x000fe200078e0a05 */
[----:B------:R-:W-:Y:S01]  /*c190*/  ISETP.GT.U32.AND P0, PT, R5, R57, PT ;  /* 0x000000390500720c */ /* 0x000fe20003f04070 */
[----:B------:R-:W-:-:S02]  /*c1a0*/  VIADD R151, R4, 0x7 ;  /* 0x0000000704977836 */ /* 0x000fc40000000000 */
[----:B------:R-:W-:-:S03]  /*c1b0*/  IMAD.HI.U32 R3, R2, R89, RZ ;  /* 0x0000005902037227 */ /* 0x000fc600078e00ff */
[----:B------:R-:W-:Y:S01]  /*c1c0*/  IABS R120, R151 ;  /* 0x0000009700787213 */ /* 0x000fe20000000000 */
[----:B------:R-:W-:Y:S02]  /*c1d0*/  IMAD.MOV R3, RZ, RZ, -R3 ;  /* 0x000000ffff037224 */ /* 0x000fe400078e0a03 */
[C---:B--2---:R-:W-:Y:S02]  /*c1e0*/  VIADD R29, R4.reuse, 0x6 ;  /* 0x00000006041d7836 */ /* 0x044fe40000000000 */
[----:B------:R-:W-:Y:S02]  /*c1f0*/  IMAD R89, R5, R3, R89 ;  /* 0x0000000305597224 */ /* 0x000fe400078e0259 */
[----:B------:R-:W-:Y:S01]  /*c200*/  VIADD R8, R4, 0x4 ;  /* 0x0000000404087836 */ /* 0x000fe20000000000 */
[----:B------:R-:W-:Y:S01]  /*c210*/  IABS R151, R29 ;  /* 0x0000001d00977213 */ /* 0x000fe20000000000 */
[----:B------:R-:W-:-:S03]  /*c220*/  IMAD.HI.U32 R15, R2, R120, RZ ;  /* 0x00000078020f7227 */ /* 0x000fc600078e00ff */
[----:B------:R-:W-:Y:S01]  /*c230*/  IABS R198, R8 ;  /* 0x0000000800c67213 */ /* 0x000fe20000000000 */
[--C-:B------:R-:W-:Y:S01]  /*c240*/  @!P5 IMAD.IADD R0, R0, 0x1, -R5.reuse ;  /* 0x000000010000d824 */ /* 0x100fe200078e0a05 */
[----:B------:R-:W-:Y:S01]  /*c250*/  ISETP.GT.U32.AND P5, PT, R5, R89, PT ;  /* 0x000000590500720c */ /* 0x000fe20003fa4070 */
[----:B------:R-:W-:Y:S02]  /*c260*/  @!P0 IMAD.IADD R57, R57, 0x1, -R5 ;  /* 0x0000000139398824 */ /* 0x000fe400078e0a05 */
[----:B------:R-:W-:Y:S02]  /*c270*/  IMAD.MOV R15, RZ, RZ, -R15 ;  /* 0x000000ffff0f7224 */ /* 0x000fe400078e0a0f */
[----:B------:R-:W-:Y:S01]  /*c280*/  IMAD.HI.U32 R3, R2, R182, RZ ;  /* 0x000000b602037227 */ /* 0x000fe200078e00ff */
[----:B------:R-:W-:-:S03]  /*c290*/  ISETP.GT.U32.AND P0, PT, R5, R57, PT ;  /* 0x000000390500720c */ /* 0x000fc60003f04070 */
[C---:B------:R-:W-:Y:S02]  /*c2a0*/  IMAD R120, R5.reuse, R15, R120 ;  /* 0x0000000f05787224 */ /* 0x040fe400078e0278 */
[----:B------:R-:W-:Y:S01]  /*c2b0*/  @!P3 IMAD.MOV R190, RZ, RZ, -R190 ;  /* 0x000000ffffbeb224 */ /* 0x000fe200078e0abe */
[----:B------:R-:W-:Y:S01]  /*c2c0*/  ISETP.GT.U32.AND P3, PT, R5, R26, PT ;  /* 0x0000001a0500720c */ /* 0x000fe20003f64070 */
[----:B------:R-:W-:Y:S02]  /*c2d0*/  VIADD R21, R4, 0x3 ;  /* 0x0000000304157836 */ /* 0x000fe40000000000 */
[----:B------:R-:W-:Y:S02]  /*c2e0*/  IMAD.MOV R3, RZ, RZ, -R3 ;  /* 0x000000ffff037224 */ /* 0x000fe400078e0a03 */
[----:B------:R-:W-:Y:S01]  /*c2f0*/  IMAD.HI.U32 R73, R2, R151, RZ ;  /* 0x0000009702497227 */ /* 0x000fe200078e00ff */
[----:B------:R-:W-:-:S03]  /*c300*/  IABS R214, R21 ;  /* 0x0000001500d67213 */ /* 0x000fc60000000000 */
[----:B------:R-:W-:-:S04]  /*c310*/  IMAD.HI.U32 R15, R2, R198, RZ ;  /* 0x000000c6020f7227 */ /* 0x000fc800078e00ff */
[----:B------:R-:W-:Y:S02]  /*c320*/  IMAD R182, R5, R3, R182 ;  /* 0x0000000305b67224 */ /* 0x000fe400078e02b6 */
[----:B------:R-:W-:Y:S02]  /*c330*/  IMAD.MOV R73, RZ, RZ, -R73 ;  /* 0x000000ffff497224 */ /* 0x000fe400078e0a49 */
[----:B------:R-:W-:Y:S02]  /*c340*/  IMAD.MOV R3, RZ, RZ, -R15 ;  /* 0x000000ffff037224 */ /* 0x000fe400078e0a0f */
[----:B------:R-:W-:Y:S01]  /*c350*/  @!P5 IMAD.IADD R89, R89, 0x1, -R5 ;  /* 0x000000015959d824 */ /* 0x000fe200078e0a05 */
[C---:B------:R-:W-:Y:S01]  /*c360*/  ISETP.GT.U32.AND P5, PT, R5.reuse, R182, PT ;  /* 0x000000b60500720c */ /* 0x040fe20003fa4070 */
[C---:B------:R-:W-:Y:S02]  /*c370*/  IMAD R151, R5.reuse, R73, R151 ;  /* 0x0000004905977224 */ /* 0x040fe400078e0297 */
[----:B------:R-:W-:-:S02]  /*c380*/  IMAD R198, R5, R3, R198 ;  /* 0x0000000305c67224 */ /* 0x000fc400078e02c6 */
[----:B------:R-:W-:-:S04]  /*c390*/  IMAD.HI.U32 R3, R2, R214, RZ ;  /* 0x000000d602037227 */ /* 0x000fc800078e00ff */
[--C-:B------:R-:W-:Y:S01]  /*c3a0*/  @!P0 IMAD.IADD R57, R57, 0x1, -R5.reuse ;  /* 0x0000000139398824 */ /* 0x100fe200078e0a05 */
[C---:B------:R-:W-:Y:S01]  /*c3b0*/  ISETP.GT.U32.AND P0, PT, R5.reuse, R151, PT ;  /* 0x000000970500720c */ /* 0x040fe20003f04070 */
[----:B------:R-:W-:Y:S01]  /*c3c0*/  @!P3 IMAD.IADD R26, R26, 0x1, -R5 ;  /* 0x000000011a1ab824 */ /* 0x000fe200078e0a05 */
[C---:B------:R-:W-:Y:S01]  /*c3d0*/  ISETP.GT.U32.AND P3, PT, R5.reuse, R120, PT ;  /* 0x000000780500720c */ /* 0x040fe20003f64070 */
[----:B------:R-:W-:Y:S02]  /*c3e0*/  IMAD.MOV R3, RZ, RZ, -R3 ;  /* 0x000000ffff037224 */ /* 0x000fe400078e0a03 */
[C---:B------:R-:W-:Y:S02]  /*c3f0*/  VIADD R23, R4.reuse, 0x1 ;  /* 0x0000000104177836 */ /* 0x040fe40000000000 */
[C---:B------:R-:W-:Y:S02]  /*c400*/  IMAD R214, R5.reuse, R3, R214 ;  /* 0x0000000305d67224 */ /* 0x040fe400078e02d6 */
[----:B------:R-:W-:Y:S01]  /*c410*/  VIADD R25, R4, 0x2 ;  /* 0x0000000204197836 */ /* 0x000fe20000000000 */
[----:B------:R-:W-:Y:S01]  /*c420*/  IABS R7, R23 ;  /* 0x0000001700077213 */ /* 0x000fe20000000000 */
[----:B------:R-:W-:Y:S01]  /*c430*/  @!P5 IMAD.IADD R182, R182, 0x1, -R5 ;  /* 0x00000001b6b6d824 */ /* 0x000fe200078e0a05 */
[----:B------:R-:W-:Y:S01]  /*c440*/  ISETP.GT.U32.AND P5, PT, R5, R214, PT ;  /* 0x000000d60500720c */ /* 0x000fe20003fa4070 */
[----:B------:R-:W-:Y:S01]  /*c450*/  VIADD R73, R4, 0xa ;  /* 0x0000000a04497836 */ /* 0x000fe20000000000 */
[----:B------:R-:W-:Y:S01]  /*c460*/  IABS R15, R25 ;  /* 0x00000019000f7213 */ /* 0x000fe20000000000 */
[----:B------:R-:W-:-:S04]  /*c470*/  IMAD.HI.U32 R3, R2, R246, RZ ;  /* 0x000000f602037227 */ /* 0x000fc800078e00ff */
[----:B------:R-:W-:Y:S01]  /*c480*/  @!P0 IMAD.IADD R151, R151, 0x1, -R5 ;  /* 0x0000000197978824 */ /* 0x000fe200078e0a05 */
[----:B------:R-:W-:Y:S01]  /*c490*/  ISETP.GE.AND P0, PT, R73, RZ, PT ;  /* 0x000000ff4900720c */ /* 0x000fe20003f06270 */
[----:B------:R-:W-:Y:S02]  /*c4a0*/  IMAD.MOV R3, RZ, RZ, -R3 ;  /* 0x000000ffff037224 */ /* 0x000fe400078e0a03 */
[----:B------:R-:W-:Y:S01]  /*c4b0*/  @!P3 IMAD.IADD R120, R120, 0x1, -R5 ;  /* 0x000000017878b824 */ /* 0x000fe200078e0a05 */
[C---:B------:R-:W-:Y:S01]  /*c4c0*/  ISETP.GT.U32.AND P3, PT, R5.reuse, R198, PT ;  /* 0x000000c60500720c */ /* 0x040fe20003f64070 */
[----:B------:R-:W-:Y:S02]  /*c4d0*/  IMAD.MOV.U32 R73, RZ, RZ, R7 ;  /* 0x000000ffff497224 */ /* 0x000fe400078e0007 */
[----:B------:R-:W-:Y:S01]  /*c4e0*/  IMAD R246, R5, R3, R246 ;  /* 0x0000000305f67224 */ /* 0x000fe200078e02f6 */
[----:B------:R-:W2:Y:S01]  /*c4f0*/  LDL.LU R7, [R1+0xf94] ;  /* 0x000f940001077983 */ /* 0x000ea20000300800 */
[----:B------:R-:W-:-:S04]  /*c500*/  IMAD.HI.U32 R3, R2, R15, RZ ;  /* 0x0000000f02037227 */ /* 0x000fc800078e00ff */
[----:B------:R-:W-:Y:S01]  /*c510*/  @!P1 IMAD.MOV R238, RZ, RZ, -R238 ;  /* 0x000000ffffee9224 */ /* 0x000fe200078e0aee */
[----:B------:R-:W-:Y:S01]  /*c520*/  ISETP.GT.U32.AND P1, PT, R5, R182, PT ;  /* 0x000000b60500720c */ /* 0x000fe20003f24070 */
[----:B------:R-:W-:-:S04]  /*c530*/  IMAD.HI.U32 R2, R2, R73, RZ ;  /* 0x0000004902027227 */ /* 0x000fc800078e00ff */
[----:B------:R-:W-:Y:S02]  /*c540*/  @!P5 IMAD.IADD R214, R214, 0x1, -R5 ;  /* 0x00000001d6d6d824 */ /* 0x000fe400078e0a05 */
[----:B------:R-:W-:Y:S02]  /*c550*/  IMAD.MOV R2, RZ, RZ, -R2 ;  /* 0x000000ffff027224 */ /* 0x000fe400078e0a02 */
[----:B------:R-:W-:Y:S01]  /*c560*/  @!P2 IMAD.MOV R0, RZ, RZ, -R0 ;  /* 0x000000ffff00a224 */ /* 0x000fe200078e0a00 */
[C---:B------:R-:W-:Y:S01]  /*c570*/  ISETP.GT.U32.AND P2, PT, R5.reuse, R214, PT ;  /* 0x000000d60500720c */ /* 0x040fe20003f44070 */
[C---:B------:R-:W-:Y:S02]  /*c580*/  IMAD R73, R5.reuse, R2, R73 ;  /* 0x0000000205497224 */ /* 0x040fe400078e0249 */
[----:B------:R-:W-:Y:S01]  /*c590*/  @!P3 IMAD.IADD R198, R198, 0x1, -R5 ;  /* 0x00000001c6c6b824 */ /* 0x000fe200078e0a05 */
[----:B------:R-:W-:Y:S01]  /*c5a0*/  ISETP.GT.U32.AND P3, PT, R5, R89, PT ;  /* 0x000000590500720c */ /* 0x000fe20003f64070 */
[----:B------:R-:W-:-:S02]  /*c5b0*/  VIADD R2, R4, 0x8 ;  /* 0x0000000804027836 */ /* 0x000fc40000000000 */
[--C-:B------:R-:W-:Y:S01]  /*c5c0*/  @!P1 IMAD.IADD R182, R182, 0x1, -R5.reuse ;  /* 0x00000001b6b69824 */ /* 0x100fe200078e0a05 */
[C---:B------:R-:W-:Y:S01]  /*c5d0*/  ISETP.GT.U32.AND P5, PT, R5.reuse, R198, PT ;  /* 0x000000c60500720c */ /* 0x040fe20003fa4070 */
[----:B------:R-:W-:Y:S01]  /*c5e0*/  @!P6 IMAD.MOV R206, RZ, RZ, -R206 ;  /* 0x000000ffffcee224 */ /* 0x000fe200078e0ace */
[----:B------:R-:W-:Y:S01]  /*c5f0*/  ISETP.GE.AND P1, PT, R2, RZ, PT ;  /* 0x000000ff0200720c */ /* 0x000fe20003f26270 */
[----:B------:R-:W-:Y:S01]  /*c600*/  @!P4 IMAD.MOV R222, RZ, RZ, -R222 ;  /* 0x000000ffffdec224 */ /* 0x000fe200078e0ade */
[C---:B------:R-:W-:Y:S01]  /*c610*/  ISETP.GT.U32.AND P6, PT, R5.reuse, R120, PT ;  /* 0x000000780500720c */ /* 0x040fe20003fc4070 */
[----:B------:R-:W-:Y:S01]  /*c620*/  @!P2 IMAD.IADD R214, R214, 0x1, -R5 ;  /* 0x00000001d6d6a824 */ /* 0x000fe200078e0a05 */
[C---:B------:R-:W-:Y:S01]  /*c630*/  ISETP.GT.U32.AND P2, PT, R5.reuse, R73, PT ;  /* 0x000000490500720c */ /* 0x040fe20003f44070 */
[----:B------:R-:W-:Y:S01]  /*c640*/  IMAD.MOV R3, RZ, RZ, -R3 ;  /* 0x000000ffff037224 */ /* 0x000fe200078e0a03 */
[----:B------:R-:W-:Y:S01]  /*c650*/  ISETP.GT.U32.AND P4, PT, R5, R151, PT ;  /* 0x000000970500720c */ /* 0x000fe20003f84070 */
[----:B------:R-:W-:Y:S01]  /*c660*/  @!P3 IMAD.IADD R89, R89, 0x1, -R5 ;  /* 0x000000015959b824 */ /* 0x000fe200078e0a05 */
[C---:B------:R-:W-:Y:S01]  /*c670*/  ISETP.GT.U32.AND P3, PT, R5.reuse, R246, PT ;  /* 0x000000f60500720c */ /* 0x040fe20003f64070 */
[----:B------:R-:W-:-:S02]  /*c680*/  IMAD R15, R5, R3, R15 ;  /* 0x00000003050f7224 */ /* 0x000fc400078e020f */
[----:B------:R-:W-:Y:S02]  /*c690*/  VIADD R3, R4, 0x9 ;  /* 0x0000000904037836 */ /* 0x000fe40000000000 */
[----:B------:R-:W-:Y:S01]  /*c6a0*/  @!P1 IMAD.MOV R89, RZ, RZ, -R89 ;  /* 0x000000ffff599224 */ /* 0x000fe200078e0a59 */
[----:B------:R-:W-:Y:S01]  /*c6b0*/  ISETP.GE.AND P1, PT, R8, RZ, PT ;  /* 0x000000ff0800720c */ /* 0x000fe20003f26270 */
[--C-:B------:R-:W-:Y:S01]  /*c6c0*/  @!P6 IMAD.IADD R120, R120, 0x1, -R5.reuse ;  /* 0x000000017878e824 */ /* 0x100fe200078e0a05 */
[----:B------:R-:W0:Y:S01]  /*c6d0*/  S2R R8, SR_TID.X ;  /* 0x0000000000087919 */ /* 0x000e220000002100 */
[--C-:B------:R-:W-:Y:S01]  /*c6e0*/  @!P2 IMAD.IADD R73, R73, 0x1, -R5.reuse ;  /* 0x000000014949a824 */ /* 0x100fe200078e0a05 */
[----:B------:R-:W-:Y:S01]  /*c6f0*/  ISETP.GE.AND P2, PT, R21, RZ, PT ;  /* 0x000000ff1500720c */ /* 0x000fe20003f46270 */
[--C-:B------:R-:W-:Y:S01]  /*c700*/  @!P4 IMAD.IADD R151, R151, 0x1, -R5.reuse ;  /* 0x000000019797c824 */ /* 0x100fe200078e0a05 */
[----:B------:R-:W1:Y:S01]  /*c710*/  LDC R21, c[0x0][0x230] ;  /* 0x00008c00ff157b82 */ /* 0x000e620000000800 */
[----:B------:R-:W-:Y:S01]  /*c720*/  ISETP.GT.U32.AND P6, PT, R5, R15, PT ;  /* 0x0000000f0500720c */ /* 0x000fe20003fc4070 */
[--C-:B------:R-:W-:Y:S01]  /*c730*/  @!P3 IMAD.IADD R246, R246, 0x1, -R5.reuse ;  /* 0x00000001f6f6b824 */ /* 0x100fe200078e0a05 */
[----:B------:R-:W-:Y:S01]  /*c740*/  ISETP.GE.AND P4, PT, R3, RZ, PT ;  /* 0x000000ff0300720c */ /* 0x000fe20003f86270 */
[----:B------:R-:W-:Y:S01]  /*c750*/  VIADD R3, R4, 0x7 ;  /* 0x0000000704037836 */ /* 0x000fe20000000000 */
[----:B------:R-:W-:Y:S01]  /*c760*/  ISETP.GE.AND P3, PT, R29, RZ, PT ;  /* 0x000000ff1d00720c */ /* 0x000fe20003f66270 */
[----:B------:R-:W-:-:S02]  /*c770*/  @!P5 IMAD.IADD R198, R198, 0x1, -R5 ;  /* 0x00000001c6c6d824 */ /* 0x000fc400078e0a05 */
[----:B------:R-:W-:Y:S01]  /*c780*/  @!P0 IMAD.MOV R26, RZ, RZ, -R26 ;  /* 0x000000ffff1a8224 */ /* 0x000fe200078e0a1a */
[----:B------:R-:W-:Y:S02]  /*c790*/  ISETP.GE.AND P5, PT, R3, RZ, PT ;  /* 0x000000ff0300720c */ /* 0x000fe40003fa6270 */
[----:B------:R-:W-:-:S03]  /*c7a0*/  ISETP.GT.U32.AND P0, PT, R5, R246, PT ;  /* 0x000000f60500720c */ /* 0x000fc60003f04070 */
[----:B------:R-:W-:Y:S01]  /*c7b0*/  @!P6 IMAD.IADD R15, R15, 0x1, -R5 ;  /* 0x000000010f0fe824 */ /* 0x000fe200078e0a05 */
[----:B------:R-:W-:Y:S01]  /*c7c0*/  ISETP.GE.AND P6, PT, R27, RZ, PT ;  /* 0x000000ff1b00720c */ /* 0x000fe20003fc6270 */
[----:B------:R-:W-:-:S03]  /*c7d0*/  @!P4 IMAD.MOV R57, RZ, RZ, -R57 ;  /* 0x000000ffff39c224 */ /* 0x000fc600078e0a39 */
[----:B------:R-:W-:-:S03]  /*c7e0*/  ISETP.GT.U32.AND P4, PT, R5, R15, PT ;  /* 0x0000000f0500720c */ /* 0x000fc60003f84070 */
[----:B------:R-:W-:Y:S01]  /*c7f0*/  @!P5 IMAD.MOV R120, RZ, RZ, -R120 ;  /* 0x000000ffff78d224 */ /* 0x000fe200078e0a78 */
[----:B------:R-:W-:Y:S01]  /*c800*/  ISETP.GT.U32.AND P5, PT, R5, R73, PT ;  /* 0x000000490500720c */ /* 0x000fe20003fa4070 */
[----:B-1----:R-:W-:Y:S02]  /*c810*/  VIADD R21, R21, 0x7f ;  /* 0x0000007f15157836 */ /* 0x002fe40000000000 */
[----:B------:R-:W-:Y:S01]  /*c820*/  @!P0 IMAD.IADD R246, R246, 0x1, -R5 ;  /* 0x00000001f6f68824 */ /* 0x000fe200078e0a05 */
[----:B------:R-:W-:Y:S01]  /*c830*/  ISETP.GE.AND P0, PT, R25, RZ, PT ;  /* 0x000000ff1900720c */ /* 0x000fe20003f06270 */
[C---:B0-----:R-:W-:Y:S01]  /*c840*/  IMAD.SHL.U32 R2, R8.reuse, 0x2, RZ ;  /* 0x0000000208027824 */ /* 0x041fe200078e00ff */
[----:B------:R-:W-:Y:S02]  /*c850*/  LOP3.LUT R8, R8, 0x40, RZ, 0xc0, !PT ;  /* 0x0000004008087812 */ /* 0x000fe400078ec0ff */
[----:B------:R-:W-:Y:S01]  /*c860*/  SHF.R.S32.HI R3, RZ, 0x1f, R21 ;  /* 0x0000001fff037819 */ /* 0x000fe20000011415 */
[----:B------:R-:W-:Y:S01]  /*c870*/  @!P4 IMAD.IADD R15, R15, 0x1, -R5 ;  /* 0x000000010f0fc824 */ /* 0x000fe200078e0a05 */
[----:B------:R-:W-:-:S02]  /*c880*/  LOP3.LUT R2, R2, 0x7e, RZ, 0xc0, !PT ;  /* 0x0000007e02027812 */ /* 0x000fc400078ec0ff */
[----:B------:R-:W-:Y:S02]  /*c890*/  LEA.HI R21, R3, R21, RZ, 0x7 ;  /* 0x0000001503157211 */ /* 0x000fe400078f38ff */
[----:B------:R-:W-:Y:S01]  /*c8a0*/  ISETP.GE.AND P4, PT, R23, RZ, PT ;  /* 0x000000ff1700720c */ /* 0x000fe20003f86270 */
[C-C-:B------:R-:W-:Y:S02]  /*c8b0*/  IMAD R3, R8.reuse, 0x100, R2.reuse ;  /* 0x0000010008037824 */ /* 0x140fe400078e0202 */
[----:B------:R-:W-:-:S03]  /*c8c0*/  IMAD R2, R8, 0x200, R2 ;  /* 0x0000020008027824 */ /* 0x000fc600078e0202 */
[----:B------:R0:W-:Y:S04]  /*c8d0*/  STL [R1+0xf50], R3 ;  /* 0x000f500301007387 */ /* 0x0001e80000100800 */
[----:B------:R-:W3:Y:S04]  /*c8e0*/  LDL.LU R29, [R1+0x24] ;  /* 0x00002400011d7983 */ /* 0x000ee80000300800 */
[----:B------:R-:W4:Y:S04]  /*c8f0*/  LDL.LU R27, [R1+0x20] ;  /* 0x00002000011b7983 */ /* 0x000f280000300800 */
[----:B------:R-:W4:Y:S04]  /*c900*/  LDL.LU R25, [R1+0x1c] ;  /* 0x00001c0001197983 */ /* 0x000f280000300800 */
[----:B------:R-:W4:Y:S04]  /*c910*/  LDL.LU R23, [R1+0x18] ;  /* 0x0000180001177983 */ /* 0x000f280000300800 */
[----:B------:R-:W4:Y:S04]  /*c920*/  LDL.LU R21, [R1+0x14] ;  /* 0x0000140001157983 */ /* 0x000f280000300800 */
[----:B------:R-:W4:Y:S01]  /*c930*/  LDL.LU R8, [R1+0x10] ;  /* 0x0000100001087983 */ /* 0x000f220000300800 */
[----:B0-----:R-:W0:Y:S01]  /*c940*/  S2R R3, SR_TID.X ;  /* 0x0000000000037919 */ /* 0x001e220000002100 */
[----:B------:R-:W-:-:S02]  /*c950*/  @!P5 IMAD.IADD R73, R73, 0x1, -R5 ;  /* 0x000000014949d824 */ /* 0x000fc400078e0a05 */
[----:B------:R-:W-:Y:S01]  /*c960*/  @!P6 IMAD.MOV R182, RZ, RZ, -R182 ;  /* 0x000000ffffb6e224 */ /* 0x000fe200078e0ab6 */
[----:B------:R1:W-:Y:S01]  /*c970*/  STL [R1+0xf54], R2 ;  /* 0x000f540201007387 */ /* 0x0003e20000100800 */
[----:B------:R-:W-:Y:S01]  /*c980*/  @!P3 IMAD.MOV R151, RZ, RZ, -R151 ;  /* 0x000000ffff97b224 */ /* 0x000fe200078e0a97 */
[----:B------:R-:W-:Y:S02]  /*c990*/  ISETP.GE.AND P3, PT, R4, RZ, PT ;  /* 0x000000ff0400720c */ /* 0x000fe40003f66270 */
[----:B-1----:R-:W4:Y:S04]  /*c9a0*/  LDL.LU R2, [R1+0x4] ;  /* 0x0000040001027983 */ /* 0x002f280000300800 */
[----:B------:R1:W-:Y:S04]  /*c9b0*/  STL [R1+0xf58], R4 ;  /* 0x000f580401007387 */ /* 0x0003e80000100800 */
[----:B-1----:R-:W4:Y:S01]  /*c9c0*/  LDL.LU R4, [R1+0x8] ;  /* 0x0000080001047983 */ /* 0x002f220000300800 */
[----:B0-----:R-:W-:-:S05]  /*c9d0*/  LOP3.LUT R3, R3, 0x7f, RZ, 0xc0, !PT ;  /* 0x0000007f03037812 */ /* 0x001fca00078ec0ff */
[----:B------:R-:W-:-:S05]  /*c9e0*/  IMAD R3, R3, UR60, RZ ;  /* 0x0000003c03037c24 */ /* 0x000fca000f8e02ff */
[----:B------:R-:W-:-:S05]  /*c9f0*/  LEA R5, P6, R3, UR8, 0x1 ;  /* 0x0000000803057c11 */ /* 0x000fca000f8c08ff */
[----:B------:R0:W-:Y:S04]  /*ca00*/  STL [R1+0xf64], R5 ;  /* 0x000f640501007387 */ /* 0x0001e80000100800 */
[----:B0-----:R-:W4:Y:S01]  /*ca10*/  LDL.LU R5, [R1+0xc] ;  /* 0x00000c0001057983 */ /* 0x001f220000300800 */
[----:B--2---:R-:W-:Y:S02]  /*ca20*/  ISETP.NE.AND P5, PT, R7, RZ, PT ;  /* 0x000000ff0700720c */ /* 0x004fe40003fa5270 */
[----:B------:R-:W-:-:S04]  /*ca30*/  LOP3.LUT R7, RZ, R7, RZ, 0x33, !PT ;  /* 0x00000007ff077212 */ /* 0x000fc800078e33ff */
[C---:B---3--:R-:W-:Y:S02]  /*ca40*/  SEL R29, R7.reuse, R29, !P5 ;  /* 0x0000001d071d7207 */ /* 0x048fe40006800000 */
[----:B----4-:R-:W-:-:S03]  /*ca50*/  SEL R27, R7, R27, !P5 ;  /* 0x0000001b071b7207 */ /* 0x010fc60006800000 */
[----:B------:R0:W-:Y:S01]  /*ca60*/  STL [R1+0x114], R29 ;  /* 0x0001141d01007387 */ /* 0x0001e20000100800 */
[C---:B------:R-:W-:Y:S02]  /*ca70*/  SEL R25, R7.reuse, R25, !P5 ;  /* 0x0000001907197207 */ /* 0x040fe40006800000 */
[C---:B------:R-:W-:Y:S01]  /*ca80*/  SEL R23, R7.reuse, R23, !P5 ;  /* 0x0000001707177207 */ /* 0x040fe20006800000 */
[----:B0-----:R-:W2:Y:S01]  /*ca90*/  LDL.LU R29, [R1+0xf90] ;  /* 0x000f9000011d7983 */ /* 0x001ea20000300800 */
[----:B------:R-:W-:-:S03]  /*caa0*/  SEL R21, R7, R21, !P5 ;  /* 0x0000001507157207 */ /* 0x000fc60006800000 */
[----:B------:R0:W-:Y:S01]  /*cab0*/  STL [R1+0x110], R27 ;  /* 0x0001101b01007387 */ /* 0x0001e20000100800 */
[----:B------:R-:W-:-:S03]  /*cac0*/  SEL R8, R7, R8, !P5 ;  /* 0x0000000807087207 */ /* 0x000fc60006800000 */
[----:B0-----:R-:W3:Y:S04]  /*cad0*/  LDL.LU R27, [R1+0xf8c] ;  /* 0x000f8c00011b7983 */ /* 0x001ee80000300800 */
[----:B------:R0:W-:Y:S04]  /*cae0*/  STL [R1+0x10c], R25 ;  /* 0x00010c1901007387 */ /* 0x0001e80000100800 */
[----:B0-----:R-:W4:Y:S04]  /*caf0*/  LDL.LU R25, [R1+0xf88] ;  /* 0x000f880001197983 */ /* 0x001f280000300800 */
[----:B------:R0:W-:Y:S04]  /*cb00*/  STL [R1+0x108], R23 ;  /* 0x0001081701007387 */ /* 0x0001e80000100800 */
[----:B0-----:R-:W2:Y:S04]  /*cb10*/  LDL.LU R23, [R1+0xf84] ;  /* 0x000f840001177983 */ /* 0x001ea80000300800 */
[----:B------:R0:W-:Y:S04]  /*cb20*/  STL [R1+0x104], R21 ;  /* 0x0001041501007387 */ /* 0x0001e80000100800 */
[----:B0-----:R-:W3:Y:S04]  /*cb30*/  LDL.LU R21, [R1+0xf80] ;  /* 0x000f800001157983 */ /* 0x001ee80000300800 */
[----:B------:R0:W-:Y:S04]  /*cb40*/  STL [R1+0x100], R8 ;  /* 0x0001000801007387 */ /* 0x0001e80000100800 */
[----:B0-----:R-:W4:Y:S01]  /*cb50*/  LDL.LU R8, [R1+0xf7c] ;  /* 0x000f7c0001087983 */ /* 0x001f220000300800 */
[----:B------:R-:W-:-:S05]  /*cb60*/  SEL R5, R7, R5, !P5 ;  /* 0x0000000507057207 */ /* 0x000fca0006800000 */
[----:B------:R0:W-:Y:S02]  /*cb70*/  STL [R1+0xfc], R5 ;  /* 0x0000fc0501007387 */ /* 0x0001e40000100800 */
[C---:B0-----:R-:W-:Y:S02]  /*cb80*/  SEL R5, R7.reuse, R4, !P5 ;  /* 0x0000000407057207 */ /* 0x041fe40006800000 */
[----:B------:R-:W-:-:S03]  /*cb90*/  SEL R4, R7, R2, !P5 ;  /* 0x0000000207047207 */ /* 0x000fc60006800000 */
[----:B------:R3:W-:Y:S01]  /*cba0*/  STL [R1+0xf8], R5 ;  /* 0x0000f80501007387 */ /* 0x0007e20000100800 */
[----:B----4-:R-:W-:-:S03]  /*cbb0*/  SEL R2, R7, R8, !P5 ;  /* 0x0000000807027207 */ /* 0x010fc60006800000 */
[----:B------:R-:W4:Y:S01]  /*cbc0*/  LDL.LU R8, [R1+0xf78] ;  /* 0x000f780001087983 */ /* 0x000f220000300800 */
[----:B---3--:R-:W-:-:S03]  /*cbd0*/  SEL R5, R7, R21, !P5 ;  /* 0x0000001507057207 */ /* 0x008fc60006800000 */
[----:B------:R2:W-:Y:S04]  /*cbe0*/  STL [R1+0xf4], R4 ;  /* 0x0000f40401007387 */ /* 0x0005e80000100800 */
[----:B------:R0:W-:Y:S01]  /*cbf0*/  STL [R1+0xf0], R2 ;  /* 0x0000f00201007387 */ /* 0x0001e20000100800 */
[----:B--2---:R-:W-:-:S03]  /*cc00*/  SEL R4, R7, R23, !P5 ;  /* 0x0000001707047207 */ /* 0x004fc60006800000 */
[----:B------:R1:W-:Y:S01]  /*cc10*/  STL [R1+0xec], R5 ;  /* 0x0000ec0501007387 */ /* 0x0003e20000100800 */
[----:B0-----:R-:W-:-:S03]  /*cc20*/  SEL R2, R7, R25, !P5 ;  /* 0x0000001907027207 */ /* 0x001fc60006800000 */
[----:B------:R0:W-:Y:S04]  /*cc30*/  STL [R1+0xe8], R4 ;  /* 0x0000e80401007387 */ /* 0x0001e80000100800 */
[----:B------:R2:W-:Y:S01]  /*cc40*/  STL [R1+0xe4], R2 ;  /* 0x0000e40201007387 */ /* 0x0005e20000100800 */
[C---:B-1----:R-:W-:Y:S02]  /*cc50*/  SEL R5, R7.reuse, R27, !P5 ;  /* 0x0000001b07057207 */ /* 0x042fe40006800000 */
[----:B0-----:R-:W-:-:S03]  /*cc60*/  SEL R4, R7, R29, !P5 ;  /* 0x0000001d07047207 */ /* 0x001fc60006800000 */
[----:B------:R0:W-:Y:S01]  /*cc70*/  STL [R1+0xe0], R5 ;  /* 0x0000e00501007387 */ /* 0x0001e20000100800 */
[----:B--2---:R-:W-:-:S03]  /*cc80*/  SEL R2, R7, R31, !P5 ;  /* 0x0000001f07027207 */ /* 0x004fc60006800000 */
[----:B------:R1:W-:Y:S04]  /*cc90*/  STL [R1+0xdc], R4 ;  /* 0x0000dc0401007387 */ /* 0x0003e80000100800 */
[----:B------:R2:W-:Y:S01]  /*cca0*/  STL [R1+0xd8], R2 ;  /* 0x0000d80201007387 */ /* 0x0005e20000100800 */
[C---:B0-----:R-:W-:Y:S02]  /*ccb0*/  SEL R5, R7.reuse, R33, !P5 ;  /* 0x0000002107057207 */ /* 0x041fe40006800000 */
[----:B-1----:R-:W-:-:S03]  /*ccc0*/  SEL R4, R7, R35, !P5 ;  /* 0x0000002307047207 */ /* 0x002fc60006800000 */
        /* <DEDUP_REMOVED lines=30> */
[----:B------:R-:W-:Y:S01]  /*ceb0*/  STL [R1+0x98], R5 ;  /* 0x0000980501007387 */ /* 0x000fe20000100800 */
[----:B--2---:R-:W-:-:S03]  /*cec0*/  SEL R2, R7, R66, !P5 ;  /* 0x0000004207027207 */ /* 0x004fc60006800000 */
[----:B------:R-:W-:Y:S04]  /*ced0*/  STL [R1+0x94], R4 ;  /* 0x0000940401007387 */ /* 0x000fe80000100800 */
[----:B------:R0:W-:Y:S02]  /*cee0*/  STL [R1+0x90], R2 ;  /* 0x0000900201007387 */ /* 0x0001e40000100800 */
[----:B0-----:R-:W-:-:S05]  /*cef0*/  SEL R2, R7, R72, !P5 ;  /* 0x0000004807027207 */ /* 0x001fca0006800000 */
[----:B------:R0:W-:Y:S02]  /*cf00*/  STL [R1+0x8c], R2 ;  /* 0x00008c0201007387 */ /* 0x0001e40000100800 */
[----:B0-----:R-:W-:-:S05]  /*cf10*/  SEL R2, R7, R78, !P5 ;  /* 0x0000004e07027207 */ /* 0x001fca0006800000 */
[----:B------:R0:W-:Y:S02]  /*cf20*/  STL [R1+0x88], R2 ;  /* 0x0000880201007387 */ /* 0x0001e40000100800 */
[----:B0-----:R-:W-:-:S05]  /*cf30*/  SEL R2, R7, R84, !P5 ;  /* 0x0000005407027207 */ /* 0x001fca0006800000 */
[----:B------:R0:W-:Y:S02]  /*cf40*/  STL [R1+0x84], R2 ;  /* 0x0000840201007387 */ /* 0x0001e40000100800 */
[----:B0-----:R-:W-:-:S05]  /*cf50*/  SEL R2, R7, R90, !P5 ;  /* 0x0000005a07027207 */ /* 0x001fca0006800000 */
[----:B------:R0:W-:Y:S01]  /*cf60*/  STL [R1+0x80], R2 ;  /* 0x0000800201007387 */ /* 0x0001e20000100800 */
[C---:B------:R-:W-:Y:S02]  /*cf70*/  SEL R5, R7.reuse, R109, !P5 ;  /* 0x0000006d07057207 */ /* 0x040fe40006800000 */
[----:B0-----:R-:W-:-:S05]  /*cf80*/  SEL R2, R7, R96, !P5 ;  /* 0x0000006007027207 */ /* 0x001fca0006800000 */
[----:B------:R0:W-:Y:S01]  /*cf90*/  STL [R1+0x7c], R2 ;  /* 0x00007c0201007387 */ /* 0x0001e20000100800 */
[C---:B------:R-:W-:Y:S02]  /*cfa0*/  SEL R4, R7.reuse, R111, !P5 ;  /* 0x0000006f07047207 */ /* 0x040fe40006800000 */
[----:B0-----:R-:W-:-:S05]  /*cfb0*/  SEL R2, R7, R105, !P5 ;  /* 0x0000006907027207 */ /* 0x001fca0006800000 */
[----:B------:R0:W-:Y:S04]  /*cfc0*/  STL [R1+0x78], R2 ;  /* 0x0000780201007387 */ /* 0x0001e80000100800 */
[----:B------:R1:W-:Y:S01]  /*cfd0*/  STL [R1+0x74], R5 ;  /* 0x0000740501007387 */ /* 0x0003e20000100800 */
[----:B0-----:R-:W-:-:S03]  /*cfe0*/  SEL R2, R7, R113, !P5 ;  /* 0x0000007107027207 */ /* 0x001fc60006800000 */
[----:B------:R0:W-:Y:S01]  /*cff0*/  STL [R1+0x70], R4 ;  /* 0x0000700401007387 */ /* 0x0001e20000100800 */
[----:B-1----:R-:W-:-:S03]  /*d000*/  SEL R5, R7, R115, !P5 ;  /* 0x0000007307057207 */ /* 0x002fc60006800000 */
        /* <DEDUP_REMOVED lines=45> */
[----:B------:R-:W-:-:S03]  /*d2e0*/  SEL R39, R7, R104, !P5 ;  /* 0x0000006807277207 */ /* 0x000fc60006800000 */
[----:B------:R-:W2:Y:S01]  /*d2f0*/  LDL.LU R105, [R1+0x114] ;  /* 0x0001140001697983 */ /* 0x000ea20000300800 */
[----:B0-----:R-:W-:-:S03]  /*d300*/  SEL R2, R7, R160, !P5 ;  /* 0x000000a007027207 */ /* 0x001fc60006800000 */
[----:B------:R0:W-:Y:S01]  /*d310*/  STL [R1+0x18], R4 ;  /* 0x0000180401007387 */ /* 0x0001e20000100800 */
[----:B------:R-:W-:-:S03]  /*d320*/  SEL R41, R7, R102, !P5 ;  /* 0x0000006607297207 */ /* 0x000fc60006800000 */
[----:B------:R-:W3:Y:S01]  /*d330*/  LDL.LU R104, [R1+0x110] ;  /* 0x0001100001687983 */ /* 0x000ee20000300800 */
[----:B------:R-:W-:-:S03]  /*d340*/  SEL R42, R7, R100, !P5 ;  /* 0x00000064072a7207 */ /* 0x000fc60006800000 */
[----:B------:R4:W-:Y:S04]  /*d350*/  STL [R1+0x14], R2 ;  /* 0x0000140201007387 */ /* 0x0009e80000100800 */
[----:B------:R-:W3:Y:S04]  /*d360*/  LDL.LU R102, [R1+0x10c] ;  /* 0x00010c0001667983 */ /* 0x000ee80000300800 */
[----:B------:R-:W3:Y:S01]  /*d370*/  LDL.LU R100, [R1+0x108] ;  /* 0x0001080001647983 */ /* 0x000ee20000300800 */
[C---:B-1----:R-:W-:Y:S02]  /*d380*/  SEL R5, R7.reuse, R162, !P5 ;  /* 0x000000a207057207 */ /* 0x042fe40006800000 */
[C---:B------:R-:W-:Y:S01]  /*d390*/  SEL R62, R7.reuse, R70, !P5 ;  /* 0x00000046073e7207 */ /* 0x040fe20006800000 */
[----:B------:R-:W3:Y:S01]  /*d3a0*/  LDL.LU R72, [R1+0x104] ;  /* 0x0001040001487983 */ /* 0x000ee20000300800 */
[----:B0-----:R-:W-:-:S02]  /*d3b0*/  SEL R4, R7, R164, !P5 ;  /* 0x000000a407047207 */ /* 0x001fc40006800000 */
[C---:B------:R-:W-:Y:S01]  /*d3c0*/  SEL R64, R7.reuse, R68, !P5 ;  /* 0x0000004407407207 */ /* 0x040fe20006800000 */
[----:B------:R-:W3:Y:S01]  /*d3d0*/  LDL.LU R70, [R1+0x100] ;  /* 0x0001000001467983 */ /* 0x000ee20000300800 */
[C---:B----4-:R-:W-:Y:S02]  /*d3e0*/  SEL R2, R7.reuse, R166, !P5 ;  /* 0x000000a607027207 */ /* 0x050fe40006800000 */
[C---:B------:R-:W-:Y:S01]  /*d3f0*/  SEL R167, R7.reuse, R167, !P5 ;  /* 0x000000a707a77207 */ /* 0x040fe20006800000 */
[----:B------:R-:W4:Y:S01]  /*d400*/  LDL.LU R68, [R1+0xfc] ;  /* 0x0000fc0001447983 */ /* 0x000f220000300800 */
[----:B------:R-:W-:Y:S02]  /*d410*/  SEL R144, R7, R0, !P5 ;  /* 0x0000000007907207 */ /* 0x000fe40006800000 */
[----:B------:R-:W-:Y:S01]  /*d420*/  LEA.HI.X.SX32 R0, R3, UR9, 0x1, P6 ;  /* 0x0000000903007c11 */ /* 0x000fe2000b0f0eff */
[----:B------:R-:W4:Y:S01]  /*d430*/  LDL.LU R66, [R1+0xf8] ;  /* 0x0000f80001427983 */ /* 0x000f220000300800 */
[----:B------:R-:W-:Y:S01]  /*d440*/  IMAD R3, R8, UR5, RZ ;  /* 0x0000000508037c24 */ /* 0x000fe2000f8e02ff */
[----:B------:R-:W-:-:S02]  /*d450*/  SEL R37, R7, R107, !P5 ;  /* 0x0000006b07257207 */ /* 0x000fc40006800000 */
[C---:B------:R-:W-:Y:S01]  /*d460*/  SEL R158, R7.reuse, R151, !P5 ;  /* 0x00000097079e7207 */ /* 0x040fe20006800000 */
[----:B------:R-:W-:Y:S01]  /*d470*/  STL [R1+0xf68], R5 ;  /* 0x000f680501007387 */ /* 0x000fe20000100800 */
[C---:B------:R-:W-:Y:S02]  /*d480*/  SEL R60, R7.reuse, R74, !P5 ;  /* 0x0000004a073c7207 */ /* 0x040fe40006800000 */
[C---:B------:R-:W-:Y:S01]  /*d490*/  SEL R35, R7.reuse, R24, !P5 ;  /* 0x0000001807237207 */ /* 0x040fe20006800000 */
[----:B------:R0:W-:Y:S01]  /*d4a0*/  STL [R1+0xf6c], R4 ;  /* 0x000f6c0401007387 */ /* 0x0001e20000100800 */
[C---:B------:R-:W-:Y:S02]  /*d4b0*/  SEL R33, R7.reuse, R20, !P5 ;  /* 0x0000001407217207 */ /* 0x040fe40006800000 */
[C---:B------:R-:W-:Y:S01]  /*d4c0*/  SEL R31, R7.reuse, R18, !P5 ;  /* 0x00000012071f7207 */ /* 0x040fe20006800000 */
[----:B------:R-:W-:Y:S01]  /*d4d0*/  STL [R1+0xf70], R2 ;  /* 0x000f700201007387 */ /* 0x000fe20000100800 */
[----:B------:R-:W-:-:S02]  /*d4e0*/  SEL R29, R7, R16, !P5 ;  /* 0x00000010071d7207 */ /* 0x000fc40006800000 */
[C---:B------:R-:W-:Y:S01]  /*d4f0*/  SEL R27, R7.reuse, R14, !P5 ;  /* 0x0000000e071b7207 */ /* 0x040fe20006800000 */
[----:B------:R1:W-:Y:S01]  /*d500*/  STL [R1+0xf74], R167 ;  /* 0x000f74a701007387 */ /* 0x0003e20000100800 */
[C---:B------:R-:W-:Y:S02]  /*d510*/  SEL R25, R7.reuse, R12, !P5 ;  /* 0x0000000c07197207 */ /* 0x040fe40006800000 */
[C---:B------:R-:W-:Y:S01]  /*d520*/  SEL R23, R7.reuse, R10, !P5 ;  /* 0x0000000a07177207 */ /* 0x040fe20006800000 */
[----:B------:R-:W-:Y:S01]  /*d530*/  STL [R1+0xf60], R0 ;  /* 0x000f600001007387 */ /* 0x000fe20000100800 */
[C---:B------:R-:W-:Y:S02]  /*d540*/  SEL R21, R7.reuse, R6, !P5 ;  /* 0x0000000607157207 */ /* 0x040fe40006800000 */
[C---:B------:R-:W-:Y:S01]  /*d550*/  SEL R135, R7.reuse, R128, !P5 ;  /* 0x0000008007877207 */ /* 0x040fe20006800000 */
[----:B------:R1:W-:Y:S01]  /*d560*/  STL [R1+0xf5c], R3 ;  /* 0x000f5c0301007387 */ /* 0x0003e20000100800 */
[----:B------:R-:W-:-:S02]  /*d570*/  SEL R154, R7, R120, !P5 ;  /* 0x00000078079a7207 */ /* 0x000fc40006800000 */
[----:B------:R-:W-:Y:S01]  /*d580*/  SEL R133, R7, R112, !P5 ;  /* 0x0000007007857207 */ /* 0x000fe20006800000 */
[----:B0-----:R-:W4:Y:S01]  /*d590*/  LDL.LU R4, [R1+0xf4] ;  /* 0x0000f40001047983 */ /* 0x001f220000300800 */
[----:B--2---:R-:W-:-:S03]  /*d5a0*/  IMAD R160, R105, UR10, RZ ;  /* 0x0000000a69a07c24 */ /* 0x004fc6000f8e02ff */
[----:B------:R-:W2:Y:S01]  /*d5b0*/  LDL.LU R127, [R1+0xf0] ;  /* 0x0000f000017f7983 */ /* 0x000ea20000300800 */
[----:B---3--:R-:W-:-:S03]  /*d5c0*/  IMAD R156, R104, UR10, RZ ;  /* 0x0000000a689c7c24 */ /* 0x008fc6000f8e02ff */
[----:B------:R-:W3:Y:S01]  /*d5d0*/  LDL.LU R164, [R1+0xec] ;  /* 0x0000ec0001a47983 */ /* 0x000ee20000300800 */
[----:B------:R-:W-:-:S03]  /*d5e0*/  IMAD R146, R100, UR10, RZ ;  /* 0x0000000a64927c24 */ /* 0x000fc6000f8e02ff */
[----:B------:R-:W2:Y:S01]  /*d5f0*/  LDL.LU R117, [R1+0xe8] ;  /* 0x0000e80001757983 */ /* 0x000ea20000300800 */
[----:B------:R-:W-:-:S03]  /*d600*/  IMAD R142, R72, UR10, RZ ;  /* 0x0000000a488e7c24 */ /* 0x000fc6000f8e02ff */
[----:B------:R-:W2:Y:S01]  /*d610*/  LDL.LU R113, [R1+0xe4] ;  /* 0x0000e40001717983 */ /* 0x000ea20000300800 */
[----:B------:R-:W-:-:S03]  /*d620*/  IMAD R140, R70, UR10, RZ ;  /* 0x0000000a468c7c24 */ /* 0x000fc6000f8e02ff */
[----:B------:R-:W2:Y:S01]  /*d630*/  LDL.LU R5, [R1+0xe0] ;  /* 0x0000e00001057983 */ /* 0x000ea20000300800 */
[----:B----4-:R-:W-:-:S03]  /*d640*/  IMAD R138, R68, UR10, RZ ;  /* 0x0000000a448a7c24 */ /* 0x010fc6000f8e02ff */
[----:B------:R-:W4:Y:S01]  /*d650*/  LDL.LU R111, [R1+0xdc] ;  /* 0x0000dc00016f7983 */ /* 0x000f220000300800 */
[----:B------:R-:W-:Y:S01]  /*d660*/  IMAD R151, R102, UR10, RZ ;  /* 0x0000000a66977c24 */ /* 0x000fe2000f8e02ff */
[C---:B------:R-:W-:Y:S02]  /*d670*/  SEL R84, R7.reuse, R38, !P5 ;  /* 0x0000002607547207 */ /* 0x040fe40006800000 */
[C---:B------:R-:W-:Y:S01]  /*d680*/  SEL R54, R7.reuse, R82, !P5 ;  /* 0x0000005207367207 */ /* 0x040fe20006800000 */
[----:B------:R-:W4:Y:S01]  /*d690*/  LDL.LU R109, [R1+0xd8] ;  /* 0x0000d800016d7983 */ /* 0x000f220000300800 */
[C---:B------:R-:W-:Y:S02]  /*d6a0*/  SEL R121, R7.reuse, R34, !P5 ;  /* 0x0000002207797207 */ /* 0x040fe40006800000 */
[C---:B------:R-:W-:Y:S01]  /*d6b0*/  SEL R44, R7.reuse, R98, !P5 ;  /* 0x00000062072c7207 */ /* 0x040fe20006800000 */
[----:B------:R-:W4:Y:S01]  /*d6c0*/  LDL.LU R107, [R1+0xd4] ;  /* 0x0000d400016b7983 */ /* 0x000f220000300800 */
[----:B------:R-:W-:-:S02]  /*d6d0*/  SEL R74, R7, R9, !P5 ;  /* 0x00000009074a7207 */ /* 0x000fc40006800000 */
[C---:B------:R-:W-:Y:S01]  /*d6e0*/  SEL R148, R7.reuse, R26, !P5 ;  /* 0x0000001a07947207 */ /* 0x040fe20006800000 */
[----:B------:R-:W4:Y:S01]  /*d6f0*/  LDL.LU R105, [R1+0xd0] ;  /* 0x0000d00001697983 */ /* 0x000f220000300800 */
[C---:B------:R-:W-:Y:S01]  /*d700*/  SEL R56, R7.reuse, R80, !P5 ;  /* 0x0000005007387207 */ /* 0x040fe20006800000 */
[----:B------:R-:W-:Y:S01]  /*d710*/  @!P0 IMAD.MOV R15, RZ, RZ, -R15 ;  /* 0x000000ffff0f8224 */ /* 0x000fe200078e0a0f */
[C---:B------:R-:W-:Y:S01]  /*d720*/  SEL R152, R7.reuse, R89, !P5 ;  /* 0x0000005907987207 */ /* 0x040fe20006800000 */
[----:B------:R-:W4:Y:S01]  /*d730*/  LDL.LU R104, [R1+0xcc] ;  /* 0x0000cc0001687983 */ /* 0x000f220000300800 */
[C---:B------:R-:W-:Y:S01]  /*d740*/  SEL R96, R7.reuse, R85, !P5 ;  /* 0x0000005507607207 */ /* 0x040fe20006800000 */
[----:B------:R-:W-:Y:S01]  /*d750*/  @!P4 IMAD.MOV R73, RZ, RZ, -R73 ;  /* 0x000000ffff49c224 */ /* 0x000fe200078e0a49 */
[C---:B------:R-:W-:Y:S01]  /*d760*/  SEL R119, R7.reuse, R19, !P5 ;  /* 0x0000001307777207 */ /* 0x040fe20006800000 */
[----:B------:R-:W4:Y:S01]  /*d770*/  LDL.LU R102, [R1+0xc8] ;  /* 0x0000c80001667983 */ /* 0x000f220000300800 */
[----:B------:R-:W-:-:S02]  /*d780*/  SEL R78, R7, R17, !P5 ;  /* 0x00000011074e7207 */ /* 0x000fc40006800000 */
[C---:B------:R-:W-:Y:S01]  /*d790*/  SEL R129, R7.reuse, R81, !P5 ;  /* 0x0000005107817207 */ /* 0x040fe20006800000 */
[----:B------:R-:W4:Y:S01]  /*d7a0*/  LDL.LU R100, [R1+0xc4] ;  /* 0x0000c40001647983 */ /* 0x000f220000300800 */
[C---:B------:R-:W-:Y:S02]  /*d7b0*/  SEL R46, R7.reuse, R94, !P5 ;  /* 0x0000005e072e7207 */ /* 0x040fe40006800000 */
[C---:B------:R-:W-:Y:S01]  /*d7c0*/  SEL R58, R7.reuse, R76, !P5 ;  /* 0x0000004c073a7207 */ /* 0x040fe20006800000 */
[----:B------:R-:W4:Y:S01]  /*d7d0*/  LDL.LU R9, [R1+0xc0] ;  /* 0x0000c00001097983 */ /* 0x000f220000300800 */
[----:B------:R-:W-:Y:S01]  /*d7e0*/  @!P1 IMAD.MOV R198, RZ, RZ, -R198 ;  /* 0x000000ffffc69224 */ /* 0x000fe200078e0ac6 */
[C---:B------:R-:W-:Y:S01]  /*d7f0*/  SEL R48, R7.reuse, R92, !P5 ;  /* 0x0000005c07307207 */ /* 0x040fe20006800000 */
[----:B------:R-:W-:Y:S01]  /*d800*/  @!P2 IMAD.MOV R214, RZ, RZ, -R214 ;  /* 0x000000ffffd6a224 */ /* 0x000fe200078e0ad6 */
[----:B------:R-:W4:Y:S01]  /*d810*/  LDL.LU R24, [R1+0xbc] ;  /* 0x0000bc0001187983 */ /* 0x000f220000300800 */
[----:B------:R-:W-:Y:S01]  /*d820*/  @!P3 IMAD.MOV R246, RZ, RZ, -R246 ;  /* 0x000000fffff6b224 */ /* 0x000fe200078e0af6 */
[----:B------:R-:W-:-:S02]  /*d830*/  SEL R115, R7, R11, !P5 ;  /* 0x0000000b07737207 */ /* 0x000fc40006800000 */
[C---:B------:R-:W-:Y:S01]  /*d840*/  SEL R131, R7.reuse, R97, !P5 ;  /* 0x0000006107837207 */ /* 0x040fe20006800000 */
[----:B------:R-:W4:Y:S01]  /*d850*/  LDL.LU R20, [R1+0xb8] ;  /* 0x0000b80001147983 */ /* 0x000f220000300800 */
        /* <DEDUP_REMOVED lines=12> */
[----:B------:R-:W-:Y:S01]  /*d920*/  IMAD R136, R66, UR10, RZ ;  /* 0x0000000a42887c24 */ /* 0x000fe2000f8e02ff */
        /* <DEDUP_REMOVED lines=12> */
[----:B------:R-:W-:Y:S01]  /*d9f0*/  IMAD R128, R4, UR10, RZ ;  /* 0x0000000a04807c24 */ /* 0x000fe2000f8e02ff */
        /* <DEDUP_REMOVED lines=8> */
[----:B-1----:R-:W4:Y:S01]  /*da80*/  LDL.LU R167, [R1+0x8c] ;  /* 0x00008c0001a77983 */ /* 0x002f220000300800 */
[----:B------:R-:W-:-:S02]  /*da90*/  SEL R209, R7, R209, !P5 ;  /* 0x000000d107d17207 */ /* 0x000fc40006800000 */
[C---:B------:R-:W-:Y:S01]  /*daa0*/  SEL R211, R7.reuse, R211, !P5 ;  /* 0x000000d307d37207 */ /* 0x040fe20006800000 */
[----:B------:R-:W4:Y:S01]  /*dab0*/  LDL.LU R2, [R1+0x88] ;  /* 0x0000880001027983 */ /* 0x000f220000300800 */
[C---:B------:R-:W-:Y:S02]  /*dac0*/  SEL R213, R7.reuse, R213, !P5 ;  /* 0x000000d507d57207 */ /* 0x040fe40006800000 */
[C---:B------:R-:W-:Y:S01]  /*dad0*/  SEL R215, R7.reuse, R215, !P5 ;  /* 0x000000d707d77207 */ /* 0x040fe20006800000 */
[----:B------:R-:W4:Y:S01]  /*dae0*/  LDL.LU R4, [R1+0x84] ;  /* 0x0000840001047983 */ /* 0x000f220000300800 */
[C---:B------:R-:W-:Y:S02]  /*daf0*/  SEL R217, R7.reuse, R217, !P5 ;  /* 0x000000d907d97207 */ /* 0x040fe40006800000 */
[C---:B------:R-:W-:Y:S02]  /*db00*/  SEL R219, R7.reuse, R219, !P5 ;  /* 0x000000db07db7207 */ /* 0x040fe40006800000 */
[----:B------:R-:W-:-:S02]  /*db10*/  SEL R221, R7, R221, !P5 ;  /* 0x000000dd07dd7207 */ /* 0x000fc40006800000 */
[C---:B------:R-:W-:Y:S02]  /*db20*/  SEL R223, R7.reuse, R223, !P5 ;  /* 0x000000df07df7207 */ /* 0x040fe40006800000 */
[C---:B------:R-:W-:Y:S02]  /*db30*/  SEL R225, R7.reuse, R225, !P5 ;  /* 0x000000e107e17207 */ /* 0x040fe40006800000 */
[C---:B------:R-:W-:Y:S02]  /*db40*/  SEL R227, R7.reuse, R227, !P5 ;  /* 0x000000e307e37207 */ /* 0x040fe40006800000 */
        /* <DEDUP_REMOVED lines=85> */
[C---:B------:R-:W-:Y:S01]  /*e0a0*/  SEL R202, R7.reuse, R202, !P5 ;  /* 0x000000ca07ca7207 */ /* 0x040fe20006800000 */
[----:B---3--:R-:W-:Y:S01]  /*e0b0*/  IMAD R120, R164, UR10, RZ ;  /* 0x0000000aa4787c24 */ /* 0x008fe2000f8e02ff */
[C---:B------:R-:W-:Y:S01]  /*e0c0*/  SEL R210, R7.reuse, R210, !P5 ;  /* 0x000000d207d27207 */ /* 0x040fe20006800000 */
[----:B------:R-:W3:Y:S01]  /*e0d0*/  LDL.LU R164, [R1+0x80] ;  /* 0x0000800001a47983 */ /* 0x000ee20000300800 */
        /* <DEDUP_REMOVED lines=8> */
[----:B------:R-:W-:Y:S01]  /*e160*/  SEL R159, R7, R159, !P5 ;  /* 0x0000009f079f7207 */ /* 0x000fe20006800000 */
[----:B--2---:R-:W-:Y:S01]  /*e170*/  IMAD R112, R5, UR10, RZ ;  /* 0x0000000a05707c24 */ /* 0x004fe2000f8e02ff */
[C---:B------:R-:W-:Y:S01]  /*e180*/  SEL R174, R7.reuse, R174, !P5 ;  /* 0x000000ae07ae7207 */ /* 0x040fe20006800000 */
[----:B------:R-:W2:Y:S01]  /*e190*/  LDL.LU R5, [R1+0x7c] ;  /* 0x00007c0001057983 */ /* 0x000ea20000300800 */
[C---:B------:R-:W-:Y:S02]  /*e1a0*/  SEL R82, R7.reuse, R30, !P5 ;  /* 0x0000001e07527207 */ /* 0x040fe40006800000 */
[C---:B------:R-:W-:Y:S01]  /*e1b0*/  SEL R190, R7.reuse, R190, !P5 ;  /* 0x000000be07be7207 */ /* 0x040fe20006800000 */
[----:B------:R-:W2:Y:S01]  /*e1c0*/  LDL.LU R38, [R1+0x78] ;  /* 0x0000780001267983 */ /* 0x000ea20000300800 */
[----:B------:R-:W-:-:S02]  /*e1d0*/  SEL R98, R7, R93, !P5 ;  /* 0x0000005d07627207 */ /* 0x000fc40006800000 */
[C---:B------:R-:W-:Y:S01]  /*e1e0*/  SEL R206, R7.reuse, R206, !P5 ;  /* 0x000000ce07ce7207 */ /* 0x040fe20006800000 */
[----:B------:R-:W2:Y:S01]  /*e1f0*/  LDL.LU R34, [R1+0x74] ;  /* 0x0000740001227983 */ /* 0x000ea20000300800 */
[C---:B------:R-:W-:Y:S02]  /*e200*/  SEL R80, R7.reuse, R22, !P5 ;  /* 0x0000001607507207 */ /* 0x040fe40006800000 */
[C---:B------:R-:W-:Y:S01]  /*e210*/  SEL R222, R7.reuse, R222, !P5 ;  /* 0x000000de07de7207 */ /* 0x040fe20006800000 */
[----:B------:R-:W2:Y:S01]  /*e220*/  LDL.LU R30, [R1+0x70] ;  /* 0x00007000011e7983 */ /* 0x000ea20000300800 */
[C---:B------:R-:W-:Y:S02]  /*e230*/  SEL R238, R7.reuse, R238, !P5 ;  /* 0x000000ee07ee7207 */ /* 0x040fe40006800000 */
[C---:B------:R-:W-:Y:S01]  /*e240*/  SEL R150, R7.reuse, R57, !P5 ;  /* 0x0000003907967207 */ /* 0x040fe20006800000 */
[----:B------:R-:W2:Y:S01]  /*e250*/  LDL.LU R26, [R1+0x6c] ;  /* 0x00006c00011a7983 */ /* 0x000ea20000300800 */
[----:B------:R-:W-:-:S02]  /*e260*/  SEL R94, R7, R77, !P5 ;  /* 0x0000004d075e7207 */ /* 0x000fc40006800000 */
[C---:B------:R-:W-:Y:S01]  /*e270*/  SEL R182, R7.reuse, R182, !P5 ;  /* 0x000000b607b67207 */ /* 0x040fe20006800000 */
[----:B------:R-:W-:Y:S01]  /*e280*/  IMAD R64, R64, UR10, RZ ;  /* 0x0000000a40407c24 */ /* 0x000fe2000f8e02ff */
[C---:B------:R-:W-:Y:S01]  /*e290*/  SEL R162, R7.reuse, R15, !P5 ;  /* 0x0000000f07a27207 */ /* 0x040fe20006800000 */
[----:B------:R-:W-:Y:S01]  /*e2a0*/  IMAD R62, R62, UR10, RZ ;  /* 0x0000000a3e3e7c24 */ /* 0x000fe2000f8e02ff */
[C---:B------:R-:W-:Y:S01]  /*e2b0*/  SEL R76, R7.reuse, R13, !P5 ;  /* 0x0000000d074c7207 */ /* 0x040fe20006800000 */
[----:B------:R-:W-:Y:S01]  /*e2c0*/  IMAD R42, R42, UR10, RZ ;  /* 0x0000000a2a2a7c24 */ /* 0x000fe2000f8e02ff */
[----:B------:R-:W-:Y:S01]  /*e2d0*/  SEL R166, R7, R73, !P5 ;  /* 0x0000004907a67207 */ /* 0x000fe20006800000 */
[----:B------:R-:W-:Y:S01]  /*e2e0*/  IMAD R41, R41, UR10, RZ ;  /* 0x0000000a29297c24 */ /* 0x000fe2000f8e02ff */
[----:B------:R-:W-:Y:S01]  /*e2f0*/  ULDC.64 UR8, c[0x0][0x210] ;  /* 0x0000840000087ab9 */ /* 0x000fe20000000a00 */
[----:B----4-:R-:W-:Y:S02]  /*e300*/  IMAD R93, R24, UR10, RZ ;  /* 0x0000000a185d7c24 */ /* 0x010fe4000f8e02ff */
[----:B------:R-:W4:Y:S01]  /*e310*/  LDL.LU R24, [R1+0x68] ;  /* 0x0000680001187983 */ /* 0x000f220000300800 */
[----:B------:R-:W-:-:S03]  /*e320*/  IMAD R89, R20, UR10, RZ ;  /* 0x0000000a14597c24 */ /* 0x000fc6000f8e02ff */
[----:B------:R-:W4:Y:S01]  /*e330*/  LDL.LU R22, [R1+0x64] ;  /* 0x0000640001167983 */ /* 0x000f220000300800 */
[----:B------:R-:W-:-:S03]  /*e340*/  IMAD R85, R18, UR10, RZ ;  /* 0x0000000a12557c24 */ /* 0x000fc6000f8e02ff */
[----:B------:R-:W4:Y:S04]  /*e350*/  LDL.LU R20, [R1+0x60] ;  /* 0x0000600001147983 */ /* 0x000f280000300800 */
[----:B------:R-:W4:Y:S01]  /*e360*/  LDL.LU R19, [R1+0x5c] ;  /* 0x00005c0001137983 */ /* 0x000f220000300800 */
[----:B------:R-:W-:-:S03]  /*e370*/  IMAD R81, R16, UR10, RZ ;  /* 0x0000000a10517c24 */ /* 0x000fc6000f8e02ff */
[----:B------:R-:W4:Y:S01]  /*e380*/  LDL.LU R18, [R1+0x58] ;  /* 0x0000580001127983 */ /* 0x000f220000300800 */
[----:B------:R-:W-:-:S03]  /*e390*/  IMAD R77, R14, UR10, RZ ;  /* 0x0000000a0e4d7c24 */ /* 0x000fc6000f8e02ff */
[----:B------:R-:W4:Y:S01]  /*e3a0*/  LDL.LU R17, [R1+0x54] ;  /* 0x0000540001117983 */ /* 0x000f220000300800 */
[----:B------:R-:W-:-:S03]  /*e3b0*/  IMAD R73, R12, UR10, RZ ;  /* 0x0000000a0c497c24 */ /* 0x000fc6000f8e02ff */
[----:B------:R-:W4:Y:S01]  /*e3c0*/  LDL.LU R16, [R1+0x50] ;  /* 0x0000500001107983 */ /* 0x000f220000300800 */
[----:B------:R-:W-:-:S03]  /*e3d0*/  SEL R92, R7, R69, !P5 ;  /* 0x00000045075c7207 */ /* 0x000fc60006800000 */
[----:B------:R-:W4:Y:S04]  /*e3e0*/  LDL.LU R15, [R1+0x4c] ;  /* 0x00004c00010f7983 */ /* 0x000f280000300800 */
[----:B------:R-:W4:Y:S01]  /*e3f0*/  LDL.LU R14, [R1+0x48] ;  /* 0x00004800010e7983 */ /* 0x000f220000300800 */
[----:B------:R-:W-:-:S03]  /*e400*/  IMAD R69, R10, UR10, RZ ;  /* 0x0000000a0a457c24 */ /* 0x000fc6000f8e02ff */
[----:B------:R-:W4:Y:S01]  /*e410*/  LDL.LU R13, [R1+0x44] ;  /* 0x00004400010d7983 */ /* 0x000f220000300800 */
[----:B------:R-:W-:-:S03]  /*e420*/  IMAD R97, R9, UR10, RZ ;  /* 0x0000000a09617c24 */ /* 0x000fc6000f8e02ff */
[----:B------:R-:W4:Y:S01]  /*e430*/  LDL.LU R12, [R1+0x40] ;  /* 0x00004000010c7983 */ /* 0x000f220000300800 */
[----:B------:R-:W-:-:S03]  /*e440*/  SEL R86, R7, R45, !P5 ;  /* 0x0000002d07567207 */ /* 0x000fc60006800000 */
[----:B------:R-:W4:Y:S01]  /*e450*/  LDL.LU R11, [R1+0x3c] ;  /* 0x00003c00010b7983 */ /* 0x000f220000300800 */
[----:B------:R-:W-:-:S03]  /*e460*/  SEL R88, R7, R53, !P5 ;  /* 0x0000003507587207 */ /* 0x000fc60006800000 */
[----:B------:R-:W4:Y:S01]  /*e470*/  LDL.LU R10, [R1+0x38] ;  /* 0x00003800010a7983 */ /* 0x000f220000300800 */
[C---:B------:R-:W-:Y:S01]  /*e480*/  SEL R198, R7.reuse, R198, !P5 ;  /* 0x000000c607c67207 */ /* 0x040fe20006800000 */
[----:B------:R-:W-:Y:S01]  /*e490*/  IMAD R65, R6, UR10, RZ ;  /* 0x0000000a06417c24 */ /* 0x000fe2000f8e02ff */
[C---:B------:R-:W-:Y:S01]  /*e4a0*/  SEL R214, R7.reuse, R214, !P5 ;  /* 0x000000d607d67207 */ /* 0x040fe20006800000 */
[----:B------:R-:W4:Y:S01]  /*e4b0*/  LDL.LU R9, [R1+0x34] ;  /* 0x0000340001097983 */ /* 0x000f220000300800 */
[----:B------:R-:W-:-:S03]  /*e4c0*/  SEL R246, R7, R246, !P5 ;  /* 0x000000f607f67207 */ /* 0x000fc60006800000 */
[----:B------:R-:W4:Y:S01]  /*e4d0*/  LDL.LU R8, [R1+0x30] ;  /* 0x0000300001087983 */ /* 0x000f220000300800 */
[----:B------:R-:W-:-:S03]  /*e4e0*/  IMAD R61, R167, UR10, RZ ;  /* 0x0000000aa73d7c24 */ /* 0x000fc6000f8e02ff */
[----:B------:R-:W4:Y:S01]  /*e4f0*/  LDL.LU R7, [R1+0x2c] ;  /* 0x00002c0001077983 */ /* 0x000f220000300800 */
[----:B------:R-:W-:-:S03]  /*e500*/  IMAD R57, R2, UR10, RZ ;  /* 0x0000000a02397c24 */ /* 0x000fc6000f8e02ff */
[----:B------:R-:W4:Y:S01]  /*e510*/  LDL.LU R6, [R1+0x28] ;  /* 0x0000280001067983 */ /* 0x000f220000300800 */
[----:B------:R-:W-:Y:S02]  /*e520*/  IMAD R53, R4, UR10, RZ ;  /* 0x0000000a04357c24 */ /* 0x000fe4000f8e02ff */
[----:B---3--:R-:W-:Y:S02]  /*e530*/  IMAD R49, R164, UR10, RZ ;  /* 0x0000000aa4317c24 */ /* 0x008fe4000f8e02ff */
[----:B------:R-:W3:Y:S04]  /*e540*/  LDL.LU R164, [R1+0x24] ;  /* 0x0000240001a47983 */ /* 0x000ee80000300800 */
[----:B------:R-:W4:Y:S04]  /*e550*/  LDL.LU R167, [R1+0x4] ;  /* 0x0000040001a77983 */ /* 0x000f280000300800 */
[----:B------:R-:W3:Y:S04]  /*e560*/  LDL.LU R2, [R1+0x10] ;  /* 0x0000100001027983 */ /* 0x000ee80000300800 */
[----:B------:R-:W3:Y:S01]  /*e570*/  LDL.LU R4, [R1+0x1c] ;  /* 0x00001c0001047983 */ /* 0x000ee20000300800 */
[----:B--2---:R-:W-:-:S03]  /*e580*/  IMAD R45, R5, UR10, RZ ;  /* 0x0000000a052d7c24 */ /* 0x004fc6000f8e02ff */
[----:B------:R-:W2:Y:S04]  /*e590*/  LDL.LU R5, [R1+0x20] ;  /* 0x0000200001057983 */ /* 0x000ea80000300800 */
[----:B------:R-:W2:Y:S04]  /*e5a0*/  LDL.LU R3, [R1+0x18] ;  /* 0x0000180001037983 */ /* 0x000ea80000300800 */
[----:B------:R-:W2:Y:S01]  /*e5b0*/  LDL.LU R0, [R1+0x14] ;  /* 0x0000140001007983 */ /* 0x000ea20000300800 */
[----:B----4-:R-:W-:Y:S02]  /*e5c0*/  IMAD R167, R167, UR10, RZ ;  /* 0x0000000aa7a77c24 */ /* 0x010fe4000f8e02ff */
[----:B---3--:R-:W-:-:S03]  /*e5d0*/  IMAD R2, R2, UR10, RZ ;  /* 0x0000000a02027c24 */ /* 0x008fc6000f8e02ff */
[----:B------:R0:W-:Y:S01]  /*e5e0*/  STL [R1+0x4], R167 ;  /* 0x000004a701007387 */ /* 0x0001e20000100800 */
[----:B------:R-:W-:-:S03]  /*e5f0*/  IMAD R4, R4, UR10, RZ ;  /* 0x0000000a04047c24 */ /* 0x000fc6000f8e02ff */
[----:B0-----:R-:W3:Y:S01]  /*e600*/  LDL.LU R167, [R1+0xf74] ;  /* 0x000f740001a77983 */ /* 0x001ee20000300800 */
[----:B--2---:R-:W-:-:S03]  /*e610*/  IMAD R5, R5, UR10, RZ ;  /* 0x0000000a05057c24 */ /* 0x004fc6000f8e02ff */
[----:B------:R0:W-:Y:S04]  /*e620*/  STL [R1+0x10], R2 ;  /* 0x0000100201007387 */ /* 0x0001e80000100800 */
[----:B0-----:R-:W2:Y:S04]  /*e630*/  LDL.LU R2, [R1+0xf70] ;  /* 0x000f700001027983 */ /* 0x001ea80000300800 */
[----:B------:R0:W-:Y:S04]  /*e640*/  STL [R1+0x1c], R4 ;  /* 0x00001c0401007387 */ /* 0x0001e80000100800 */
[----:B0-----:R-:W4:Y:S04]  /*e650*/  LDL.LU R4, [R1+0xf6c] ;  /* 0x000f6c0001047983 */ /* 0x001f280000300800 */
[----:B------:R0:W-:Y:S04]  /*e660*/  STL [R1+0x20], R5 ;  /* 0x0000200501007387 */ /* 0x0001e80000100800 */
[----:B0-----:R-:W3:Y:S01]  /*e670*/  LDL.LU R5, [R1+0xf68] ;  /* 0x000f680001057983 */ /* 0x001ee20000300800 */
[----:B------:R-:W-:-:S05]  /*e680*/  IMAD R3, R3, UR10, RZ ;  /* 0x0000000a03037c24 */ /* 0x000fca000f8e02ff */
[----:B------:R3:W-:Y:S02]  /*e690*/  STL [R1+0x18], R3 ;  /* 0x0000180301007387 */ /* 0x0007e40000100800 */
[----:B---3--:R-:W-:Y:S02]  /*e6a0*/  IMAD R3, R5, UR10, RZ ;  /* 0x0000000a05037c24 */ /* 0x008fe4000f8e02ff */
[----:B------:R-:W3:Y:S01]  /*e6b0*/  LDL.LU R5, [R1+0xf64] ;  /* 0x000f640001057983 */ /* 0x000ee20000300800 */
[----:B------:R-:W-:-:S05]  /*e6c0*/  IMAD R0, R0, UR10, RZ ;  /* 0x0000000a00007c24 */ /* 0x000fca000f8e02ff */
[----:B------:R3:W-:Y:S02]  /*e6d0*/  STL [R1+0x14], R0 ;  /* 0x0000140001007387 */ /* 0x0007e40000100800 */
[----:B---3--:R-:W-:-:S05]  /*e6e0*/  LEA R0, P5, R160, R5, 0x1 ;  /* 0x00000005a0007211 */ /* 0x008fca00078a08ff */
[----:B------:R0:W-:Y:S02]  /*e6f0*/  STL [R1+0x2fc], R0 ;  /* 0x0002fc0001007387 */ /* 0x0001e40000100800 */
[----:B0-----:R-:W-:-:S05]  /*e700*/  LEA R0, P3, R156, R5, 0x1 ;  /* 0x000000059c007211 */ /* 0x001fca00078608ff */
        /* <DEDUP_REMOVED lines=10> */
[----:B------:R0:W-:Y:S04]  /*e7b0*/  STL [R1+0x32c], R0 ;  /* 0x00032c0001007387 */ /* 0x0001e80000100800 */
[----:B0-----:R-:W3:Y:S01]  /*e7c0*/  LDL.LU R0, [R1+0xf60] ;  /* 0x000f600001007983 */ /* 0x001ee20000300800 */
[----:B------:R-:W-:Y:S02]  /*e7d0*/  IMAD R127, R127, UR10, RZ ;  /* 0x0000000a7f7f7c24 */ /* 0x000fe4000f8e02ff */
[----:B------:R-:W-:Y:S02]  /*e7e0*/  IMAD R117, R117, UR10, RZ ;  /* 0x0000000a75757c24 */ /* 0x000fe4000f8e02ff */
[----:B------:R-:W-:Y:S02]  /*e7f0*/  IMAD R113, R113, UR10, RZ ;  /* 0x0000000a71717c24 */ /* 0x000fe4000f8e02ff */
[----:B------:R-:W-:-:S02]  /*e800*/  IMAD R111, R111, UR10, RZ ;  /* 0x0000000a6f6f7c24 */ /* 0x000fc4000f8e02ff */
[----:B------:R-:W-:Y:S02]  /*e810*/  IMAD R109, R109, UR10, RZ ;  /* 0x0000000a6d6d7c24 */ /* 0x000fe4000f8e02ff */
[----:B------:R-:W-:Y:S02]  /*e820*/  IMAD R107, R107, UR10, RZ ;  /* 0x0000000a6b6b7c24 */ /* 0x000fe4000f8e02ff */
        /* <DEDUP_REMOVED lines=30> */
[----:B------:R-:W-:Y:S01]  /*ea10*/  IMAD R15, R15, UR10, RZ ;  /* 0x0000000a0f0f7c24 */ /* 0x000fe2000f8e02ff */
[-C--:B---3--:R-:W-:Y:S02]  /*ea20*/  LEA.HI.X.SX32 R160, R160, R0.reuse, 0x1, P5 ;  /* 0x00000000a0a07211 */ /* 0x088fe400028f0eff */
[----:B------:R-:W-:-:S03]  /*ea30*/  LEA.HI.X.SX32 R156, R156, R0, 0x1, P3 ;  /* 0x000000009c9c7211 */ /* 0x000fc600018f0eff */
[----:B------:R0:W-:Y:S01]  /*ea40*/  STL [R1+0x2f8], R160 ;  /* 0x0002f8a001007387 */ /* 0x0001e20000100800 */
[----:B------:R-:W-:Y:S02]  /*ea50*/  LEA.HI.X.SX32 R146, R146, R0, 0x1, P1 ;  /* 0x0000000092927211 */ /* 0x000fe400008f0eff */
[----:B0-----:R-:W-:-:S05]  /*ea60*/  LEA R160, P5, R136, R5, 0x1 ;  /* 0x0000000588a07211 */ /* 0x001fca00078a08ff */
[----:B------:R0:W-:Y:S04]  /*ea70*/  STL [R1+0x334], R160 ;  /* 0x000334a001007387 */ /* 0x0001e80000100800 */
[----:B------:R1:W-:Y:S01]  /*ea80*/  STL [R1+0x300], R156 ;  /* 0x0003009c01007387 */ /* 0x0003e20000100800 */
[-C--:B0-----:R-:W-:Y:S02]  /*ea90*/  LEA R160, P3, R128, R5.reuse, 0x1 ;  /* 0x0000000580a07211 */ /* 0x081fe400078608ff */
[----:B-1----:R-:W-:Y:S02]  /*eaa0*/  LEA.HI.X.SX32 R156, R151, R0, 0x1, P2 ;  /* 0x00000000979c7211 */ /* 0x002fe400010f0eff */
[-C--:B------:R-:W-:Y:S01]  /*eab0*/  LEA R151, P2, R127, R5.reuse, 0x1 ;  /* 0x000000057f977211 */ /* 0x080fe200078408ff */
[----:B------:R-:W-:Y:S04]  /*eac0*/  STL [R1+0x33c], R160 ;  /* 0x00033ca001007387 */ /* 0x000fe80000100800 */
[----:B------:R0:W-:Y:S04]  /*ead0*/  STL [R1+0x308], R156 ;  /* 0x0003089c01007387 */ /* 0x0001e80000100800 */
[----:B------:R1:W-:Y:S04]  /*eae0*/  STL [R1+0x344], R151 ;  /* 0x0003449701007387 */ /* 0x0003e80000100800 */
[----:B------:R3:W-:Y:S01]  /*eaf0*/  STL [R1+0x310], R146 ;  /* 0x0003109201007387 */ /* 0x0007e20000100800 */
[----:B0-----:R-:W-:-:S02]  /*eb00*/  LEA R156, P1, R120, R5, 0x1 ;  /* 0x00000005789c7211 */ /* 0x001fc400078208ff */
[-C--:B-1----:R-:W-:Y:S02]  /*eb10*/  LEA.HI.X.SX32 R151, R142, R0.reuse, 0x1, P0 ;  /* 0x000000008e977211 */ /* 0x082fe400000f0eff */
[-C--:B------:R-:W-:Y:S02]  /*eb20*/  LEA.HI.X.SX32 R142, R140, R0.reuse, 0x1, P4 ;  /* 0x000000008c8e7211 */ /* 0x080fe400020f0eff */
[-C--:B---3--:R-:W-:Y:S01]  /*eb30*/  LEA R146, P0, R117, R5.reuse, 0x1 ;  /* 0x0000000575927211 */ /* 0x088fe200078008ff */
[----:B------:R-:W-:Y:S01]  /*eb40*/  STL [R1+0x34c], R156 ;  /* 0x00034c9c01007387 */ /* 0x000fe20000100800 */
[-C--:B------:R-:W-:Y:S02]  /*eb50*/  LEA R140, P4, R113, R5.reuse, 0x1 ;  /* 0x00000005718c7211 */ /* 0x080fe400078808ff */
[----:B------:R-:W-:Y:S01]  /*eb60*/  LEA.HI.X.SX32 R138, R138, R0, 0x1, P6 ;  /* 0x000000008a8a7211 */ /* 0x000fe200030f0eff */
[----:B------:R-:W-:Y:S04]  /*eb70*/  STL [R1+0x318], R151 ;  /* 0x0003189701007387 */ /* 0x000fe80000100800 */
        /* <DEDUP_REMOVED lines=197> */
[----:B-1----:R-:W-:-:S03]  /*f7d0*/  LEA.HI.X.SX32 R38, R34, R0, 0x1, P6 ;  /* 0x0000000022267211 */ /* 0x002fc600030f0eff */
[----:B------:R-:W-:Y:S01]  /*f7e0*/  STL [R1+0x4e8], R39 ;  /* 0x0004e82701007387 */ /* 0x000fe20000100800 */
[-C--:B------:R-:W-:Y:S02]  /*f7f0*/  LEA.HI.X.SX32 R34, R30, R0.reuse, 0x1, P5 ;  /* 0x000000001e227211 */ /* 0x080fe400028f0eff */
[-C--:B---3--:R-:W-:Y:S01]  /*f800*/  LEA R37, P6, R18, R5.reuse, 0x1 ;  /* 0x0000000512257211 */ /* 0x088fe200078c08ff */
[----:B------:R-:W-:Y:S01]  /*f810*/  STL [R1+0x4b4], R38 ;  /* 0x0004b42601007387 */ /* 0x000fe20000100800 */
[-C--:B------:R-:W-:Y:S02]  /*f820*/  LEA R30, P5, R17, R5.reuse, 0x1 ;  /* 0x00000005111e7211 */ /* 0x080fe400078a08ff */
[----:B------:R-:W-:Y:S01]  /*f830*/  LEA.HI.X.SX32 R26, R26, R0, 0x1, P3 ;  /* 0x000000001a1a7211 */ /* 0x000fe200018f0eff */
[----:B------:R-:W-:Y:S04]  /*f840*/  STL [R1+0x4f0], R37 ;  /* 0x0004f02501007387 */ /* 0x000fe80000100800 */
[----:B------:R-:W3:Y:S04]  /*f850*/  LDL.LU R140, [R1+0x4] ;  /* 0x00000400018c7983 */ /* 0x000ee80000300800 */
[----:B------:R-:W-:Y:S04]  /*f860*/  STL [R1+0x4bc], R34 ;  /* 0x0004bc2201007387 */ /* 0x000fe80000100800 */
[----:B------:R0:W-:Y:S04]  /*f870*/  STL [R1+0x4f8], R30 ;  /* 0x0004f81e01007387 */ /* 0x0001e80000100800 */
[----:B------:R-:W3:Y:S04]  /*f880*/  LDL.LU R142, [R1+0x10] ;  /* 0x00001000018e7983 */ /* 0x000ee80000300800 */
[----:B------:R1:W-:Y:S01]  /*f890*/  STL [R1+0x4c4], R26 ;  /* 0x0004c41a01007387 */ /* 0x0003e20000100800 */
[----:B0-----:R-:W-:-:S03]  /*f8a0*/  LEA R30, P3, R16, R5, 0x1 ;  /* 0x00000005101e7211 */ /* 0x001fc600078608ff */
[----:B------:R-:W3:Y:S01]  /*f8b0*/  LDL.LU R146, [R1+0x1c] ;  /* 0x00001c0001927983 */ /* 0x000ee20000300800 */
[----:B-1----:R-:W-:-:S03]  /*f8c0*/  LEA.HI.X.SX32 R26, R24, R0, 0x1, P2 ;  /* 0x00000000181a7211 */ /* 0x002fc600010f0eff */
[----:B------:R-:W-:Y:S01]  /*f8d0*/  STL [R1+0x500], R30 ;  /* 0x0005001e01007387 */ /* 0x000fe20000100800 */
[----:B------:R-:W-:-:S03]  /*f8e0*/  LEA R24, P2, R15, R5, 0x1 ;  /* 0x000000050f187211 */ /* 0x000fc600078408ff */
[----:B------:R-:W3:Y:S04]  /*f8f0*/  LDL.LU R151, [R1+0x20] ;  /* 0x0000200001977983 */ /* 0x000ee80000300800 */
[----:B------:R0:W-:Y:S04]  /*f900*/  STL [R1+0x4cc], R26 ;  /* 0x0004cc1a01007387 */ /* 0x0001e80000100800 */
[----:B------:R-:W3:Y:S04]  /*f910*/  LDL.LU R156, [R1+0x18] ;  /* 0x00001800019c7983 */ /* 0x000ee80000300800 */
[----:B------:R1:W-:Y:S04]  /*f920*/  STL [R1+0x508], R24 ;  /* 0x0005081801007387 */ /* 0x0003e80000100800 */
[----:B------:R-:W3:Y:S01]  /*f930*/  LDL.LU R160, [R1+0x14] ;  /* 0x0000140001a07983 */ /* 0x000ee20000300800 */
[----:B------:R-:W-:Y:S01]  /*f940*/  IMAD R14, R14, UR10, RZ ;  /* 0x0000000a0e0e7c24 */ /* 0x000fe2000f8e02ff */
[----:B------:R-:W-:Y:S01]  /*f950*/  LEA.HI.X.SX32 R22, R22, R0, 0x1, P1 ;  /* 0x0000000016167211 */ /* 0x000fe200008f0eff */
[----:B------:R-:W-:-:S02]  /*f960*/  IMAD R13, R13, UR10, RZ ;  /* 0x0000000a0d0d7c24 */ /* 0x000fc4000f8e02ff */
[----:B------:R-:W-:Y:S01]  /*f970*/  IMAD R12, R12, UR10, RZ ;  /* 0x0000000a0c0c7c24 */ /* 0x000fe2000f8e02ff */
[-C--:B0-----:R-:W-:Y:S01]  /*f980*/  LEA R26, P1, R14, R5.reuse, 0x1 ;  /* 0x000000050e1a7211 */ /* 0x081fe200078208ff */
[----:B------:R0:W-:Y:S01]  /*f990*/  STL [R1+0x4d4], R22 ;  /* 0x0004d41601007387 */ /* 0x0001e20000100800 */
[-C--:B-1----:R-:W-:Y:S01]  /*f9a0*/  LEA.HI.X.SX32 R24, R20, R0.reuse, 0x1, P0 ;  /* 0x0000000014187211 */ /* 0x082fe200000f0eff */
[----:B------:R-:W-:Y:S01]  /*f9b0*/  IMAD R11, R11, UR10, RZ ;  /* 0x0000000a0b0b7c24 */ /* 0x000fe2000f8e02ff */
[-C--:B------:R-:W-:Y:S01]  /*f9c0*/  LEA.HI.X.SX32 R20, R19, R0.reuse, 0x1, P4 ;  /* 0x0000000013147211 */ /* 0x080fe200020f0eff */
[----:B------:R-:W-:Y:S01]  /*f9d0*/  STL [R1+0x510], R26 ;  /* 0x0005101a01007387 */ /* 0x000fe20000100800 */
[-C--:B------:R-:W-:Y:S01]  /*f9e0*/  LEA R19, P4, R12, R5.reuse, 0x1 ;  /* 0x000000050c137211 */ /* 0x080fe200078808ff */
[----:B------:R-:W-:Y:S01]  /*f9f0*/  IMAD R10, R10, UR10, RZ ;  /* 0x0000000a0a0a7c24 */ /* 0x000fe2000f8e02ff */
[----:B------:R-:W-:Y:S02]  /*fa00*/  LEA.HI.X.SX32 R18, R18, R0, 0x1, P6 ;  /* 0x0000000012127211 */ /* 0x000fe400030f0eff */
[----:B0-----:R-:W-:Y:S01]  /*fa10*/  LEA R22, P0, R13, R5, 0x1 ;  /* 0x000000050d167211 */ /* 0x001fe200078008ff */
[----:B------:R-:W-:Y:S01]  /*fa20*/  STL [R1+0x4dc], R24 ;  /* 0x0004dc1801007387 */ /* 0x000fe20000100800 */
[----:B------:R-:W-:-:S03]  /*fa30*/  IMAD R9, R9, UR10, RZ ;  /* 0x0000000a09097c24 */ /* 0x000fc6000f8e02ff */
[----:B------:R-:W-:Y:S04]  /*fa40*/  STL [R1+0x518], R22 ;  /* 0x0005181601007387 */ /* 0x000fe80000100800 */
[----:B------:R0:W-:Y:S04]  /*fa50*/  STL [R1+0x4e4], R20 ;  /* 0x0004e41401007387 */ /* 0x0001e80000100800 */
[----:B------:R1:W-:Y:S01]  /*fa60*/  STL [R1+0x520], R19 ;  /* 0x0005201301007387 */ /* 0x0003e20000100800 */
[----:B------:R-:W-:-:S03]  /*fa70*/  IMAD R8, R8, UR10, RZ ;  /* 0x0000000a08087c24 */ /* 0x000fc6000f8e02ff */
[----:B------:R2:W-:Y:S01]  /*fa80*/  STL [R1+0x4ec], R18 ;  /* 0x0004ec1201007387 */ /* 0x0005e20000100800 */
[-C--:B0-----:R-:W-:Y:S02]  /*fa90*/  LEA R20, P6, R11, R5.reuse, 0x1 ;  /* 0x000000050b147211 */ /* 0x081fe400078c08ff */
[-C--:B-1----:R-:W-:Y:S02]  /*faa0*/  LEA.HI.X.SX32 R19, R17, R0.reuse, 0x1, P5 ;  /* 0x0000000011137211 */ /* 0x082fe400028f0eff */
[-C--:B------:R-:W-:Y:S02]  /*fab0*/  LEA.HI.X.SX32 R17, R16, R0.reuse, 0x1, P3 ;  /* 0x0000000010117211 */ /* 0x080fe400018f0eff */
[-C--:B--2---:R-:W-:Y:S01]  /*fac0*/  LEA R18, P5, R10, R5.reuse, 0x1 ;  /* 0x000000050a127211 */ /* 0x084fe200078a08ff */
[----:B------:R-:W-:Y:S01]  /*fad0*/  STL [R1+0x528], R20 ;  /* 0x0005281401007387 */ /* 0x000fe20000100800 */
[----:B------:R-:W-:Y:S01]  /*fae0*/  LEA R16, P3, R9, R5, 0x1 ;  /* 0x0000000509107211 */ /* 0x000fe200078608ff */
[----:B------:R-:W-:Y:S01]  /*faf0*/  IMAD R7, R7, UR10, RZ ;  /* 0x0000000a07077c24 */ /* 0x000fe2000f8e02ff */
[----:B------:R-:W-:Y:S01]  /*fb00*/  LEA.HI.X.SX32 R15, R15, R0, 0x1, P2 ;  /* 0x000000000f0f7211 */ /* 0x000fe200010f0eff */
        /* <DEDUP_REMOVED lines=21> */
[-C--:B------:R-:W-:Y:S01]  /*fc60*/  LEA.HI.X.SX32 R11, R10, R0.reuse, 0x1, P5 ;  /* 0x000000000a0b7211 */ /* 0x080fe200028f0eff */
[----:B------:R-:W-:Y:S01]  /*fc70*/  STL [R1+0x558], R14 ;  /* 0x0005580e01007387 */ /* 0x000fe20000100800 */
[----:B------:R-:W-:-:S03]  /*fc80*/  LEA.HI.X.SX32 R9, R9, R0, 0x1, P3 ;  /* 0x0000000009097211 */ /* 0x000fc600018f0eff */
[----:B------:R-:W-:Y:S01]  /*fc90*/  STL [R1+0x524], R13 ;  /* 0x0005240d01007387 */ /* 0x000fe20000100800 */
[----:B------:R-:W-:Y:S01]  /*fca0*/  LEA.HI.X.SX32 R6, R6, R0, 0x1, P0 ;  /* 0x0000000006067211 */ /* 0x000fe200000f0eff */
[----:B----4-:R-:W-:Y:S02]  /*fcb0*/  IMAD R4, R4, UR10, RZ ;  /* 0x0000000a04047c24 */ /* 0x010fe4000f8e02ff */
        /* <DEDUP_REMOVED lines=19> */
[----:B---3--:R-:W-:-:S05]  /*fdf0*/  LEA R12, P6, R140, R5, 0x1 ;  /* 0x000000058c0c7211 */ /* 0x008fca00078c08ff */
[----:B------:R-:W-:Y:S01]  /*fe00*/  STL [R1+0x560], R12 ;  /* 0x0005600c01007387 */ /* 0x000fe20000100800 */
[----:B------:R-:W-:-:S03]  /*fe10*/  LEA R10, P5, R142, R5, 0x1 ;  /* 0x000000058e0a7211 */ /* 0x000fc600078a08ff */
[----:B------:R0:W-:Y:S04]  /*fe20*/  STL [R1+0x52c], R11 ;  /* 0x00052c0b01007387 */ /* 0x0001e80000100800 */
[----:B------:R1:W-:Y:S04]  /*fe30*/  STL [R1+0x568], R10 ;  /* 0x0005680a01007387 */ /* 0x0003e80000100800 */
[----:B------:R2:W-:Y:S01]  /*fe40*/  STL [R1+0x534], R9 ;  /* 0x0005340901007387 */ /* 0x0005e20000100800 */
[----:B0-----:R-:W-:Y:S02]  /*fe50*/  LEA R11, P3, R146, R5, 0x1 ;  /* 0x00000005920b7211 */ /* 0x001fe400078608ff */
[----:B-1----:R-:W-:-:S02]  /*fe60*/  LEA.HI.X.SX32 R10, R8, R0, 0x1, P2 ;  /* 0x00000000080a7211 */ /* 0x002fc400010f0eff */
[----:B------:R-:W-:Y:S02]  /*fe70*/  LEA.HI.X.SX32 R8, R7, R0, 0x1, P1 ;  /* 0x0000000007087211 */ /* 0x000fe400008f0eff */
[-C--:B--2---:R-:W-:Y:S01]  /*fe80*/  LEA R9, P2, R151, R5.reuse, 0x1 ;  /* 0x0000000597097211 */ /* 0x084fe200078408ff */
[----:B------:R-:W-:Y:S04]  /*fe90*/  STL [R1+0x570], R11 ;  /* 0x0005700b01007387 */ /* 0x000fe80000100800 */
[----:B------:R-:W-:Y:S01]  /*fea0*/  STL [R1+0x53c], R10 ;  /* 0x00053c0a01007387 */ /* 0x000fe20000100800 */
[----:B------:R-:W-:-:S03]  /*feb0*/  LEA R7, P1, R156, R5, 0x1 ;  /* 0x000000059c077211 */ /* 0x000fc600078208ff */
[----:B------:R-:W-:Y:S04]  /*fec0*/  STL [R1+0x578], R9 ;  /* 0x0005780901007387 */ /* 0x000fe80000100800 */
[----:B------:R0:W-:Y:S04]  /*fed0*/  STL [R1+0x544], R8 ;  /* 0x0005440801007387 */ /* 0x0001e80000100800 */
[----:B------:R1:W-:Y:S04]  /*fee0*/  STL [R1+0x580], R7 ;  /* 0x0005800701007387 */ /* 0x0003e80000100800 */
[----:B------:R2:W-:Y:S01]  /*fef0*/  STL [R1+0x54c], R6 ;  /* 0x00054c0601007387 */ /* 0x0005e20000100800 */
[----:B0-----:R-:W-:-:S02]  /*ff00*/  LEA R8, P0, R160, R5, 0x1 ;  /* 0x00000005a0087211 */ /* 0x001fc400078008ff */
[----:B-1----:R-:W-:-:S03]  /*ff10*/  LEA.HI.X.SX32 R7, R164, R0, 0x1, P4 ;  /* 0x00000000a4077211 */ /* 0x002fc600020f0eff */
[----:B------:R0:W-:Y:S01]  /*ff20*/  STL [R1+0x588], R8 ;  /* 0x0005880801007387 */ /* 0x0001e20000100800 */
[----:B--2---:R-:W-:-:S03]  /*ff30*/  LEA R6, P4, R3, R5, 0x1 ;  /* 0x0000000503067211 */ /* 0x004fc600078808ff */
[----:B------:R1:W-:Y:S04]  /*ff40*/  STL [R1+0x554], R7 ;  /* 0x0005540701007387 */ /* 0x0003e80000100800 */
[----:B------:R2:W-:Y:S01]  /*ff50*/  STL [R1+0x590], R6 ;  /* 0x0005900601007387 */ /* 0x0005e20000100800 */
[----:B0-----:R-:W-:Y:S02]  /*ff60*/  LEA.HI.X.SX32 R8, R140, R0, 0x1, P6 ;  /* 0x000000008c087211 */ /* 0x001fe400030f0eff */
[----:B-1----:R-:W-:-:S03]  /*ff70*/  LEA R7, P6, R4, R5, 0x1 ;  /* 0x0000000504077211 */ /* 0x002fc600078c08ff */
[----:B------:R0:W-:Y:S01]  /*ff80*/  STL [R1+0x55c], R8 ;  /* 0x00055c0801007387 */ /* 0x0001e20000100800 */
[----:B--2---:R-:W-:-:S03]  /*ff90*/  LEA.HI.X.SX32 R6, R142, R0, 0x1, P5 ;  /* 0x000000008e067211 */ /* 0x004fc600028f0eff */
[----:B------:R1:W-:Y:S04]  /*ffa0*/  STL [R1+0x598], R7 ;  /* 0x0005980701007387 */ /* 0x0003e80000100800 */
[----:B------:R2:W-:Y:S01]  /*ffb0*/  STL [R1+0x564], R6 ;  /* 0x0005640601007387 */ /* 0x0005e20000100800 */
[----:B0-----:R-:W-:Y:S02]  /*ffc0*/  LEA R8, P5, R2, R5, 0x1 ;  /* 0x0000000502087211 */ /* 0x001fe400078a08ff */
        /* <DEDUP_REMOVED lines=15> */
[----:B------:R1:W-:Y:S01]  /*100c0*/  STL [R1+0x584], R7 ;  /* 0x0005840701007387 */ /* 0x0003e20000100800 */
[----:B0-----:R-:W-:-:S03]  /*100d0*/  LEA.HI.X.SX32 R8, R3, R0, 0x1, P4 ;  /* 0x0000000003087211 */ /* 0x001fc600020f0eff */
[----:B------:R-:W2:Y:S04]  /*100e0*/  LDL.LU R3, [R1+0xf5c] ;  /* 0x000f5c0001037983 */ /* 0x000ea80000300800 */
[----:B------:R0:W-:Y:S01]  /*100f0*/  STL [R1+0x5c0], R6 ;  /* 0x0005c00601007387 */ /* 0x0001e20000100800 */
[----:B-1----:R-:W-:-:S03]  /*10100*/  LEA.HI.X.SX32 R7, R4, R0, 0x1, P6 ;  /* 0x0000000004077211 */ /* 0x002fc600030f0eff */
[----:B------:R1:W-:Y:S04]  /*10110*/  STL [R1+0x58c], R8 ;  /* 0x00058c0801007387 */ /* 0x0003e80000100800 */
[----:B------:R3:W5:Y:S01]  /*10120*/  LDL.LU R4, [R1+0xf58] ;  /* 0x000f580001047983 */ /* 0x0007620000300800 */
[----:B0-----:R-:W-:-:S05]  /*10130*/  LEA R6, P4, R175, R5, 0x1 ;  /* 0x00000005af067211 */ /* 0x001fca00078808ff */
[----:B------:R0:W-:Y:S01]  /*10140*/  STL [R1+0x5c8], R6 ;  /* 0x0005c80601007387 */ /* 0x0001e20000100800 */
[----:B-1----:R-:W-:-:S03]  /*10150*/  LEA.HI.X.SX32 R8, R2, R0, 0x1, P5 ;  /* 0x0000000002087211 */ /* 0x002fc600028f0eff */
[----:B------:R1:W-:Y:S04]  /*10160*/  STL [R1+0x594], R7 ;  /* 0x0005940701007387 */ /* 0x0003e80000100800 */
[----:B------:R-:W4:Y:S01]  /*10170*/  LDL.LU R2, [R1+0xf54] ;  /* 0x000f540001027983 */ /* 0x000f220000300800 */
[-C--:B0-----:R-:W-:Y:S02]  /*10180*/  LEA R6, P6, R177, R5.reuse, 0x1 ;  /* 0x00000005b1067211 */ /* 0x081fe400078c08ff */
[----:B-1----:R-:W-:-:S03]  /*10190*/  LEA R7, P5, R179, R5, 0x1 ;  /* 0x00000005b3077211 */ /* 0x002fc600078a08ff */
[----:B------:R0:W-:Y:S04]  /*101a0*/  STL [R1+0x5d0], R6 ;  /* 0x0005d00601007387 */ /* 0x0001e80000100800 */
[----:B------:R1:W-:Y:S01]  /*101b0*/  STL [R1+0x59c], R8 ;  /* 0x00059c0801007387 */ /* 0x0003e20000100800 */
[----:B0-----:R-:W-:-:S03]  /*101c0*/  LEA.HI.X.SX32 R6, R167, R0, 0x1, P3 ;  /* 0x00000000a7067211 */ /* 0x001fc600018f0eff */
[----:B------:R0:W-:Y:S01]  /*101d0*/  STL [R1+0x5d8], R7 ;  /* 0x0005d80701007387 */ /* 0x0001e20000100800 */
[----:B-1----:R-:W-:-:S03]  /*101e0*/  LEA R8, P3, R181, R5, 0x1 ;  /* 0x00000005b5087211 */ /* 0x002fc600078608ff */
[----:B------:R1:W-:Y:S01]  /*101f0*/  STL [R1+0x5a4], R6 ;  /* 0x0005a40601007387 */ /* 0x0003e20000100800 */
[----:B0-----:R-:W-:-:S03]  /*10200*/  LEA.HI.X.SX32 R7, R169, R0, 0x1, P2 ;  /* 0x00000000a9077211 */ /* 0x001fc600010f0eff */
[----:B------:R0:W-:Y:S01]  /*10210*/  STL [R1+0x5e0], R8 ;  /* 0x0005e00801007387 */ /* 0x0001e20000100800 */
[----:B-1----:R-:W-:-:S03]  /*10220*/  LEA R6, P2, R183, R5, 0x1 ;  /* 0x00000005b7067211 */ /* 0x002fc600078408ff */
[----:B------:R1:W-:Y:S04]  /*10230*/  STL [R1+0x5ac], R7 ;  /* 0x0005ac0701007387 */ /* 0x0003e80000100800 */
[----:B------:R3:W-:Y:S01]  /*10240*/  STL [R1+0x5e8], R6 ;  /* 0x0005e80601007387 */ /* 0x0007e20000100800 */
[----:B0-----:R-:W-:Y:S02]  /*10250*/  LEA.HI.X.SX32 R8, R171, R0, 0x1, P1 ;  /* 0x00000000ab087211 */ /* 0x001fe400008f0eff */
[----:B-1----:R-:W-:-:S03]  /*10260*/  LEA R7, P1, R185, R5, 0x1 ;  /* 0x00000005b9077211 */ /* 0x002fc600078208ff */
[----:B------:R0:W-:Y:S01]  /*10270*/  STL [R1+0x5b4], R8 ;  /* 0x0005b40801007387 */ /* 0x0001e20000100800 */
[----:B---3--:R-:W-:-:S03]  /*10280*/  LEA.HI.X.SX32 R6, R173, R0, 0x1, P0 ;  /* 0x00000000ad067211 */ /* 0x008fc600000f0eff */
[----:B------:R1:W-:Y:S04]  /*10290*/  STL [R1+0x5f0], R7 ;  /* 0x0005f00701007387 */ /* 0x0003e80000100800 */
[----:B------:R3:W-:Y:S01]  /*102a0*/  STL [R1+0x5bc], R6 ;  /* 0x0005bc0601007387 */ /* 0x0007e20000100800 */
[----:B0-----:R-:W-:Y:S02]  /*102b0*/  LEA R8, P0, R187, R5, 0x1 ;  /* 0x00000005bb087211 */ /* 0x001fe400078008ff */
[----:B-1----:R-:W-:-:S03]  /*102c0*/  LEA.HI.X.SX32 R7, R175, R0, 0x1, P4 ;  /* 0x00000000af077211 */ /* 0x002fc600020f0eff */
[----:B------:R0:W-:Y:S01]  /*102d0*/  STL [R1+0x5f8], R8 ;  /* 0x0005f80801007387 */ /* 0x0001e20000100800 */
[----:B---3--:R-:W-:-:S03]  /*102e0*/  LEA R6, P4, R189, R5, 0x1 ;  /* 0x00000005bd067211 */ /* 0x008fc600078808ff */
        /* <DEDUP_REMOVED lines=18> */
[----:B------:R1:W-:Y:S01]  /*10410*/  STL [R1+0x620], R7 ;  /* 0x0006200701007387 */ /* 0x0003e20000100800 */
[----:B------:R-:W-:-:S03]  /*10420*/  IMAD R203, R203, UR10, RZ ;  /* 0x0000000acbcb7c24 */ /* 0x000fc6000f8e02ff */
[----:B------:R3:W-:Y:S01]  /*10430*/  STL [R1+0x5ec], R6 ;  /* 0x0005ec0601007387 */ /* 0x0007e20000100800 */
[----:B0-----:R-:W-:Y:S02]  /*10440*/  LEA R8, P1, R199, R5, 0x1 ;  /* 0x00000005c7087211 */ /* 0x001fe400078208ff */
[----:B-1----:R-:W-:-:S03]  /*10450*/  LEA.HI.X.SX32 R7, R187, R0, 0x1, P0 ;  /* 0x00000000bb077211 */ /* 0x002fc600000f0eff */
[----:B------:R0:W-:Y:S01]  /*10460*/  STL [R1+0x628], R8 ;  /* 0x0006280801007387 */ /* 0x0001e20000100800 */
[----:B---3--:R-:W-:-:S03]  /*10470*/  LEA R6, P0, R201, R5, 0x1 ;  /* 0x00000005c9067211 */ /* 0x008fc600078008ff */
[----:B------:R1:W-:Y:S01]  /*10480*/  STL [R1+0x5f4], R7 ;  /* 0x0005f40701007387 */ /* 0x0003e20000100800 */
[----:B------:R-:W-:-:S03]  /*10490*/  IMAD R205, R205, UR10, RZ ;  /* 0x0000000acdcd7c24 */ /* 0x000fc6000f8e02ff */
[----:B------:R3:W-:Y:S01]  /*104a0*/  STL [R1+0x630], R6 ;  /* 0x0006300601007387 */ /* 0x0007e20000100800 */
[----:B0-----:R-:W-:Y:S01]  /*104b0*/  LEA.HI.X.SX32 R8, R189, R0, 0x1, P4 ;  /* 0x00000000bd087211 */ /* 0x001fe200020f0eff */
[----:B------:R-:W-:Y:S01]  /*104c0*/  IMAD R207, R207, UR10, RZ ;  /* 0x0000000acfcf7c24 */ /* 0x000fe2000f8e02ff */
        /* <DEDUP_REMOVED lines=753> */
[----:B------:R1:W-:Y:S04]  /*133e0*/  STL [R1+0xee8], R7 ;  /* 0x000ee80701007387 */ /* 0x0003e80000100800 */
[----:B------:R3:W-:Y:S01]  /*133f0*/  STL [R1+0xecc], R6 ;  /* 0x000ecc0601007387 */ /* 0x0007e20000100800 */
[----:B0-----:R-:W-:Y:S02]  /*13400*/  LEA R8, P2, R162, R5, 0x1 ;  /* 0x00000005a2087211 */ /* 0x001fe400078408ff */
[----:B-1----:R-:W-:-:S03]  /*13410*/  LEA.HI.X.SX32 R7, R154, R0, 0x1, P1 ;  /* 0x000000009a077211 */ /* 0x002fc600008f0eff */
[----:B------:R-:W-:Y:S01]  /*13420*/  STL [R1+0xeec], R8 ;  /* 0x000eec0801007387 */ /* 0x000fe20000100800 */
[----:B---3--:R-:W-:Y:S02]  /*13430*/  LEA R6, P1, R166, R5, 0x1 ;  /* 0x00000005a6067211 */ /* 0x008fe400078208ff */
[-C--:B------:R-:W-:Y:S01]  /*13440*/  LEA.HI.X.SX32 R5, R158, R0.reuse, 0x1, P0 ;  /* 0x000000009e057211 */ /* 0x080fe200000f0eff */
[----:B------:R-:W-:Y:S04]  /*13450*/  STL [R1+0xed4], R7 ;  /* 0x000ed40701007387 */ /* 0x000fe80000100800 */
[----:B------:R0:W-:Y:S04]  /*13460*/  STL [R1+0xae8], R6 ;  /* 0x000ae80601007387 */ /* 0x0001e80000100800 */
[----:B------:R1:W-:Y:S01]  /*13470*/  STL [R1+0xad4], R5 ;  /* 0x000ad40501007387 */ /* 0x0003e20000100800 */
[----:B0-----:R-:W-:-:S02]  /*13480*/  LEA.HI.X.SX32 R6, R182, R0, 0x1, P4 ;  /* 0x00000000b6067211 */ /* 0x001fc400020f0eff */
[----:B-1----:R-:W-:-:S03]  /*13490*/  LEA.HI.X.SX32 R5, R198, R0, 0x1, P6 ;  /* 0x00000000c6057211 */ /* 0x002fc600030f0eff */
[----:B------:R0:W-:Y:S01]  /*134a0*/  STL [R1+0xad8], R6 ;  /* 0x000ad80601007387 */ /* 0x0001e20000100800 */
[----:B------:R-:W-:-:S03]  /*134b0*/  LEA.HI.X.SX32 R7, R246, R0, 0x1, P5 ;  /* 0x00000000f6077211 */ /* 0x000fc600028f0eff */
[----:B------:R1:W-:Y:S01]  /*134c0*/  STL [R1+0xadc], R5 ;  /* 0x000adc0501007387 */ /* 0x0003e20000100800 */
[C---:B--2---:R-:W-:Y:S02]  /*134d0*/  LEA R16, P0, R3.reuse, UR8, 0x1 ;  /* 0x0000000803107c11 */ /* 0x044fe4000f8008ff */
[-C--:B0-----:R-:W-:Y:S01]  /*134e0*/  LEA.HI.X.SX32 R6, R214, R0.reuse, 0x1, P3 ;  /* 0x00000000d6067211 */ /* 0x081fe200018f0eff */
[----:B------:R-:W-:Y:S01]  /*134f0*/  STL [R1+0xaec], R7 ;  /* 0x000aec0701007387 */ /* 0x000fe20000100800 */
[-C--:B-1----:R-:W-:Y:S02]  /*13500*/  LEA.HI.X.SX32 R5, R162, R0.reuse, 0x1, P2 ;  /* 0x00000000a2057211 */ /* 0x082fe400010f0eff */
[----:B------:R-:W-:Y:S01]  /*13510*/  LEA.HI.X.SX32 R0, R166, R0, 0x1, P1 ;  /* 0x00000000a6007211 */ /* 0x000fe200008f0eff */
[----:B------:R-:W-:Y:S01]  /*13520*/  STL [R1+0xae0], R6 ;  /* 0x000ae00601007387 */ /* 0x000fe20000100800 */
[----:B------:R-:W-:-:S03]  /*13530*/  LEA.HI.X.SX32 R15, R3, UR9, 0x1, P0 ;  /* 0x00000009030f7c11 */ /* 0x000fc600080f0eff */
[----:B------:R0:W-:Y:S04]  /*13540*/  STL [R1+0xae4], R5 ;  /* 0x000ae40501007387 */ /* 0x0001e80000100800 */
[----:B------:R1:W-:Y:S04]  /*13550*/  STL [R1+0x6d8], R0 ;  /* 0x0006d80001007387 */ /* 0x0003e80000100800 */
[----:B------:R-:W2:Y:S01]  /*13560*/  LDL.LU R3, [R1+0xf50] ;  /* 0x000f500001037983 */ /* 0x000ea20000300800 */
[----:B0-----:R-:W0:Y:S03]  /*13570*/  LDC R5, c[0x0][0x238] ;  /* 0x00008e00ff057b82 */ /* 0x001e260000000800 */
[----:B------:R-:W-:Y:S04]  /*13580*/  STL [R1+0x2f4], RZ ;  /* 0x0002f4ff01007387 */ /* 0x000fe80000100800 */
[----:B------:R-:W-:Y:S04]  /*13590*/  STL [R1], RZ ;  /* 0x000000ff01007387 */ /* 0x000fe80000100800 */
[----:B------:R-:W-:Y:S04]  /*135a0*/  STL [R1+0x4], RZ ;  /* 0x000004ff01007387 */ /* 0x000fe80000100800 */
        /* <DEDUP_REMOVED lines=125> */
[----:B------:R-:W-:Y:S01]  /*13d80*/  STL [R1+0x1fc], RZ ;  /* 0x0001fcff01007387 */ /* 0x000fe20000100800 */
[----:B------:R-:W-:Y:S01]  /*13d90*/  UIADD3 UR5, UR4, 0x10000, URZ ;  /* 0x0001000004057890 */ /* 0x000fe2000fffe03f */
        /* <DEDUP_REMOVED lines=40> */
[----:B------:R-:W-:Y:S01]  /*14020*/  CS2R R104, SRZ ;  /* 0x0000000000687805 */ /* 0x000fe2000001ff00 */
[----:B------:R-:W-:Y:S01]  /*14030*/  USHF.R.U32.HI UR38, URZ, 0x4, UR4 ;  /* 0x000000043f267899 */ /* 0x000fe20008011604 */
[----:B------:R-:W-:Y:S01]  /*14040*/  UMOV UR8, URZ ;  /* 0x0000003f00087c82 */ /* 0x000fe20008000000 */
[----:B------:R-:W-:Y:S01]  /*14050*/  UMOV UR9, URZ ;  /* 0x0000003f00097c82 */ /* 0x000fe20008000000 */
[----:B------:R-:W-:-:S02]  /*14060*/  USHF.L.U32 UR60, UR60, 0x7, URZ ;  /* 0x000000073c3c7899 */ /* 0x000fc4000800063f */
[----:B------:R-:W-:Y:S01]  /*14070*/  USHF.R.U32.HI UR5, URZ, 0x4, UR5 ;  /* 0x000000043f057899 */ /* 0x000fe20008011605 */
[----:B-1----:R-:W1:Y:S01]  /*14080*/  LDC R0, c[0x0][0x230] ;  /* 0x00008c00ff007b82 */ /* 0x002e620000000800 */
[C---:B0-----:R-:W-:Y:S01]  /*14090*/  IMAD R151, R5.reuse, 0xfe, RZ ;  /* 0x000000fe05977824 */ /* 0x041fe200078e02ff */
[----:B------:R-:W-:Y:S01]  /*140a0*/  USGXT.U32 UR38, UR38, 0xe ;  /* 0x0000000e2626789a */ /* 0x000fe20008000000 */
[C---:B------:R-:W-:Y:S01]  /*140b0*/  IMAD R152, R5.reuse, 0xfa, RZ ;  /* 0x000000fa05987824 */ /* 0x040fe200078e02ff */
[----:B------:R-:W-:Y:S01]  /*140c0*/  USGXT.U32 UR36, UR5, 0xe ;  /* 0x0000000e0524789a */ /* 0x000fe20008000000 */
[C---:B------:R-:W-:Y:S01]  /*140d0*/  IMAD R153, R5.reuse, 0xf6, RZ ;  /* 0x000000f605997824 */ /* 0x040fe200078e02ff */
[----:B------:R-:W-:Y:S01]  /*140e0*/  UIADD3 UR13, UP0, UR38, 0x2, URZ ;  /* 0x00000002260d7890 */ /* 0x000fe2000ff1e03f */
[C---:B------:R-:W-:Y:S01]  /*140f0*/  IMAD R154, R5.reuse, 0xf2, RZ ;  /* 0x000000f2059a7824 */ /* 0x040fe200078e02ff */
[----:B------:R-:W-:Y:S01]  /*14100*/  USHF.R.S32.HI UR10, URZ, 0x1f, UR60 ;  /* 0x0000001f3f0a7899 */ /* 0x000fe2000801143c */
[C---:B------:R-:W-:Y:S01]  /*14110*/  IMAD R155, R5.reuse, 0xee, RZ ;  /* 0x000000ee059b7824 */ /* 0x040fe200078e02ff */
[----:B------:R-:W-:Y:S01]  /*14120*/  UIADD3.X UR11, UR9, 0x40000040, URZ, UP0, !UPT ;  /* 0x40000040090b7890 */ /* 0x000fe200087fe43f */
[C---:B------:R-:W-:Y:S01]  /*14130*/  IMAD R156, R5.reuse, 0xea, RZ ;  /* 0x000000ea059c7824 */ /* 0x040fe200078e02ff */
[----:B------:R-:W-:Y:S01]  /*14140*/  UIADD3 UR12, UP0, UR36, 0x80, URZ ;  /* 0x00000080240c7890 */ /* 0x000fe2000ff1e03f */
[C---:B------:R-:W-:Y:S01]  /*14150*/  IMAD R157, R5.reuse, 0xe6, RZ ;  /* 0x000000e6059d7824 */ /* 0x040fe200078e02ff */
[----:B------:R-:W-:Y:S01]  /*14160*/  USHF.L.U32 UR5, UR60, 0x1, URZ ;  /* 0x000000013c057899 */ /* 0x000fe2000800063f */
[C---:B------:R-:W-:Y:S01]  /*14170*/  IMAD R158, R5.reuse, 0x7f, RZ ;  /* 0x0000007f059e7824 */ /* 0x040fe200078e02ff */
[----:B------:R-:W-:Y:S01]  /*14180*/  UIADD3.X UR9, UR8, 0x40000040, URZ, UP0, !UPT ;  /* 0x4000004008097890 */ /* 0x000fe200087fe43f */
[C---:B------:R-:W-:Y:S01]  /*14190*/  IMAD R159, R5.reuse, 0xe2, RZ ;  /* 0x000000e2059f7824 */ /* 0x040fe200078e02ff */
[----:B------:R-:W-:Y:S01]  /*141a0*/  USHF.L.U64.HI UR60, UR60, 0x1, UR10 ;  /* 0x000000013c3c7899 */ /* 0x000fe2000801020a */
[C---:B------:R-:W-:Y:S01]  /*141b0*/  IMAD R160, R5.reuse, 0x7d, RZ ;  /* 0x0000007d05a07824 */ /* 0x040fe200078e02ff */
[----:B------:R-:W-:Y:S01]  /*141c0*/  UMOV UR8, UR12 ;  /* 0x0000000c00087c82 */ /* 0x000fe20008000000 */
[C---:B------:R-:W-:Y:S01]  /*141d0*/  IMAD R161, R5.reuse, 0xde, RZ ;  /* 0x000000de05a17824 */ /* 0x040fe200078e02ff */
[----:B------:R-:W-:Y:S01]  /*141e0*/  UMOV UR10, UR13 ;  /* 0x0000000d000a7c82 */ /* 0x000fe20008000000 */
[C---:B------:R-:W-:Y:S01]  /*141f0*/  IMAD R162, R5.reuse, 0x7b, RZ ;  /* 0x0000007b05a27824 */ /* 0x040fe200078e02ff */
[----:B------:R-:W-:Y:S01]  /*14200*/  UIADD3.64 UR42, UR8, 0x380, URZ ;  /* 0x00000380082a7897 */ /* 0x000fe2000fffe03f */
[----:B-1----:R-:W-:Y:S01]  /*14210*/  VIADD R0, R0, 0x7f ;  /* 0x0000007f00007836 */ /* 0x002fe20000000000 */
[----:B------:R-:W-:Y:S01]  /*14220*/  UIADD3.64 UR40, UR8, 0x400, URZ ;  /* 0x0000040008287897 */ /* 0x000fe2000fffe03f */
[C---:B------:R-:W-:Y:S01]  /*14230*/  IMAD R163, R5.reuse, 0xda, RZ ;  /* 0x000000da05a37824 */ /* 0x040fe200078e02ff */
[----:B------:R-:W-:Y:S01]  /*14240*/  UIADD3.64 UR14, UR10, 0x2, URZ ;  /* 0x000000020a0e7897 */ /* 0x000fe2000fffe03f */
[C---:B------:R-:W-:Y:S01]  /*14250*/  IMAD R164, R5.reuse, 0x79, RZ ;  /* 0x0000007905a47824 */ /* 0x040fe200078e02ff */
[----:B------:R-:W-:Y:S01]  /*14260*/  SHF.R.S32.HI R7, RZ, 0x1f, R0 ;  /* 0x0000001fff077819 */ /* 0x000fe20000011400 */
[C---:B------:R-:W-:Y:S01]  /*14270*/  IMAD R165, R5.reuse, 0xd6, RZ ;  /* 0x000000d605a57824 */ /* 0x040fe200078e02ff */
[----:B------:R-:W-:Y:S01]  /*14280*/  UIADD3.64 UR18, UR10, 0x4, URZ ;  /* 0x000000040a127897 */ /* 0x000fe2000fffe03f */
[----:B------:R-:W-:Y:S01]  /*14290*/  IMAD R166, R5, 0x77, RZ ;  /* 0x0000007705a67824 */ /* 0x000fe200078e02ff */
[----:B------:R-:W-:Y:S01]  /*142a0*/  LEA.HI R7, R7, R0, RZ, 0x7 ;  /* 0x0000000007077211 */ /* 0x000fe200078f38ff */
[C---:B------:R-:W-:Y:S01]  /*142b0*/  IMAD R167, R5.reuse, 0xd2, RZ ;  /* 0x000000d205a77824 */ /* 0x040fe200078e02ff */
[----:B------:R-:W-:Y:S01]  /*142c0*/  UIADD3.64 UR22, UR10, 0x7fe, URZ ;  /* 0x000007fe0a167897 */ /* 0x000fe2000fffe03f */
[C---:B------:R-:W-:Y:S01]  /*142d0*/  IMAD R168, R5.reuse, 0x75, RZ ;  /* 0x0000007505a87824 */ /* 0x040fe200078e02ff */
[----:B------:R-:W-:Y:S01]  /*142e0*/  SHF.R.S32.HI R6, RZ, 0x7, R7 ;  /* 0x00000007ff067819 */ /* 0x000fe20000011407 */
[----:B------:R-:W-:Y:S01]  /*142f0*/  IMAD R169, R5, 0xce, RZ ;  /* 0x000000ce05a97824 */ /* 0x000fe200078e02ff */
[-C--:B------:R-:W-:Y:S01]  /*14300*/  IADD3 R6, P2, R151, R16.reuse, RZ ;  /* 0x0000001097067210 */ /* 0x080fe20007f5e0ff */
[C---:B------:R-:W-:Y:S01]  /*14310*/  IMAD R170, R5.reuse, 0x73, RZ ;  /* 0x0000007305aa7824 */ /* 0x040fe200078e02ff */
[-C--:B------:R-:W-:Y:S01]  /*14320*/  IADD3 R7, P4, R152, R16.reuse, RZ ;  /* 0x0000001098077210 */ /* 0x080fe20007f9e0ff */
[----:B------:R-:W-:Y:S01]  /*14330*/  IMAD R171, R5, 0xca, RZ ;  /* 0x000000ca05ab7824 */ /* 0x000fe200078e02ff */
[-C--:B------:R-:W-:Y:S01]  /*14340*/  IADD3 R151, P5, R153, R16.reuse, RZ ;  /* 0x0000001099977210 */ /* 0x080fe20007fbe0ff */
[----:B------:R0:W-:Y:S01]  /*14350*/  STL [R1+0x6e0], R6 ;  /* 0x0006e00601007387 */ /* 0x0001e20000100800 */
[C---:B------:R-:W-:Y:S01]  /*14360*/  IMAD R172, R5.reuse, 0x71, RZ ;  /* 0x0000007105ac7824 */ /* 0x040fe200078e02ff */
[----:B------:R-:W-:Y:S01]  /*14370*/  UIADD3.64 UR26, UR10, 0x800, URZ ;  /* 0x000008000a1a7897 */ /* 0x000fe2000fffe03f */
[C---:B------:R-:W-:Y:S01]  /*14380*/  IMAD R173, R5.reuse, 0xc6, RZ ;  /* 0x000000c605ad7824 */ /* 0x040fe200078e02ff */
[----:B------:R1:W-:Y:S01]  /*14390*/  STL [R1+0x6f0], R7 ;  /* 0x0006f00701007387 */ /* 0x0003e20000100800 */
[C---:B------:R-:W-:Y:S01]  /*143a0*/  IMAD R174, R5.reuse, 0x6f, RZ ;  /* 0x0000006f05ae7824 */ /* 0x040fe200078e02ff */
[----:B------:R-:W-:Y:S01]  /*143b0*/  UIADD3.64 UR30, UR10, 0x802, URZ ;  /* 0x000008020a1e7897 */ /* 0x000fe2000fffe03f */
[C---:B------:R-:W-:Y:S01]  /*143c0*/  IMAD R175, R5.reuse, 0xc2, RZ ;  /* 0x000000c205af7824 */ /* 0x040fe200078e02ff */
[----:B------:R3:W-:Y:S01]  /*143d0*/  STL [R1+0x700], R151 ;  /* 0x0007009701007387 */ /* 0x0007e20000100800 */
[C---:B------:R-:W-:Y:S01]  /*143e0*/  IMAD R176, R5.reuse, 0x6d, RZ ;  /* 0x0000006d05b07824 */ /* 0x040fe200078e02ff */
[-C--:B0-----:R-:W-:Y:S01]  /*143f0*/  IADD3 R6, P6, R154, R16.reuse, RZ ;  /* 0x000000109a067210 */ /* 0x081fe20007fde0ff */
[C---:B------:R-:W-:Y:S01]  /*14400*/  IMAD R177, R5.reuse, 0xbe, RZ ;  /* 0x000000be05b17824 */ /* 0x040fe200078e02ff */
[----:B------:R-:W-:Y:S01]  /*14410*/  UIADD3.64 UR34, UR10, 0x804, URZ ;  /* 0x000008040a227897 */ /* 0x000fe2000fffe03f */
[----:B------:R-:W-:Y:S01]  /*14420*/  IMAD R178, R5, 0x6b, RZ ;  /* 0x0000006b05b27824 */ /* 0x000fe200078e02ff */
[-C--:B-1----:R-:W-:Y:S01]  /*14430*/  IADD3 R7, P0, R155, R16.reuse, RZ ;  /* 0x000000109b077210 */ /* 0x082fe20007f1e0ff */
[----:B------:R0:W-:Y:S01]  /*14440*/  STL [R1+0x710], R6 ;  /* 0x0007100601007387 */ /* 0x0001e20000100800 */
[C---:B------:R-:W-:Y:S01]  /*14450*/  IMAD R179, R5.reuse, 0xba, RZ ;  /* 0x000000ba05b37824 */ /* 0x040fe200078e02ff */
[----:B------:R-:W-:Y:S01]  /*14460*/  UIADD3.64 UR12, UR8, 0x80, URZ ;  /* 0x00000080080c7897 */ /* 0x000fe2000fffe03f */
[-C--:B---3--:R-:W-:Y:S01]  /*14470*/  IADD3 R151, P3, R156, R16.reuse, RZ ;  /* 0x000000109c977210 */ /* 0x088fe20007f7e0ff */
[----:B------:R1:W-:Y:S01]  /*14480*/  STL [R1+0x720], R7 ;  /* 0x0007200701007387 */ /* 0x0003e20000100800 */
[C---:B------:R-:W-:Y:S01]  /*14490*/  IMAD R180, R5.reuse, 0x69, RZ ;  /* 0x0000006905b47824 */ /* 0x040fe200078e02ff */
[----:B------:R-:W-:Y:S01]  /*144a0*/  UIADD3.64 UR16, UR8, 0x100, URZ ;  /* 0x0000010008107897 */ /* 0x000fe2000fffe03f */
[C---:B------:R-:W-:Y:S01]  /*144b0*/  IMAD R181, R5.reuse, 0xb6, RZ ;  /* 0x000000b605b57824 */ /* 0x040fe200078e02ff */
[----:B------:R3:W-:Y:S01]  /*144c0*/  STL [R1+0x730], R151 ;  /* 0x0007309701007387 */ /* 0x0007e20000100800 */
[----:B------:R-:W-:Y:S01]  /*144d0*/  IMAD R182, R5, 0x67, RZ ;  /* 0x0000006705b67824 */ /* 0x000fe200078e02ff */
[-C--:B0-----:R-:W-:Y:S01]  /*144e0*/  IADD3 R6, P1, R157, R16.reuse, RZ ;  /* 0x000000109d067210 */ /* 0x081fe20007f3e0ff */
[C---:B------:R-:W-:Y:S01]  /*144f0*/  IMAD R183, R5.reuse, 0xb2, RZ ;  /* 0x000000b205b77824 */ /* 0x040fe200078e02ff */
[----:B------:R-:W-:Y:S01]  /*14500*/  UIADD3.64 UR20, UR8, 0x180, URZ ;  /* 0x0000018008147897 */ /* 0x000fe2000fffe03f */
[C---:B------:R-:W-:Y:S01]  /*14510*/  IMAD R184, R5.reuse, 0x65, RZ ;  /* 0x0000006505b87824 */ /* 0x040fe200078e02ff */
[-C--:B-1----:R-:W-:Y:S01]  /*14520*/  LEA.HI.X.SX32 R7, R158, R15.reuse, 0x1, P2 ;  /* 0x0000000f9e077211 */ /* 0x082fe200010f0eff */
[----:B------:R0:W-:Y:S01]  /*14530*/  STL [R1+0x740], R6 ;  /* 0x0007400601007387 */ /* 0x0001e20000100800 */
[----:B------:R-:W-:Y:S01]  /*14540*/  IMAD R185, R5, 0xae, RZ ;  /* 0x000000ae05b97824 */ /* 0x000fe200078e02ff */
[----:B------:R-:W-:Y:S01]  /*14550*/  UIADD3.64 UR24, UR8, 0x200, URZ ;  /* 0x0000020008187897 */ /* 0x000fe2000fffe03f */
[-C--:B---3--:R-:W-:Y:S01]  /*14560*/  IADD3 R151, P2, R159, R16.reuse, RZ ;  /* 0x000000109f977210 */ /* 0x088fe20007f5e0ff */
[----:B------:R1:W-:Y:S01]  /*14570*/  STL [R1+0x6dc], R7 ;  /* 0x0006dc0701007387 */ /* 0x0003e20000100800 */
[C---:B------:R-:W-:Y:S01]  /*14580*/  IMAD R186, R5.reuse, 0x63, RZ ;  /* 0x0000006305ba7824 */ /* 0x040fe200078e02ff */
[----:B------:R-:W-:Y:S01]  /*14590*/  UIADD3.64 UR28, UR8, 0x280, URZ ;  /* 0x00000280081c7897 */ /* 0x000fe2000fffe03f */
[C---:B------:R-:W-:Y:S01]  /*145a0*/  IMAD R187, R5.reuse, 0xaa, RZ ;  /* 0x000000aa05bb7824 */ /* 0x040fe200078e02ff */
[----:B------:R3:W-:Y:S01]  /*145b0*/  STL [R1+0x750], R151 ;  /* 0x0007509701007387 */ /* 0x0007e20000100800 */
[C---:B------:R-:W-:Y:S01]  /*145c0*/  IMAD R188, R5.reuse, 0x61, RZ ;  /* 0x0000006105bc7824 */ /* 0x040fe200078e02ff */
[-C--:B0-----:R-:W-:Y:S01]  /*145d0*/  LEA.HI.X.SX32 R6, R160, R15.reuse, 0x1, P4 ;  /* 0x0000000fa0067211 */ /* 0x081fe200020f0eff */
[C---:B------:R-:W-:Y:S01]  /*145e0*/  IMAD R189, R5.reuse, 0xa6, RZ ;  /* 0x000000a605bd7824 */ /* 0x040fe200078e02ff */
[----:B------:R-:W-:Y:S01]  /*145f0*/  UIADD3.64 UR32, UR8, 0x300, URZ ;  /* 0x0000030008207897 */ /* 0x000fe2000fffe03f */
[----:B------:R-:W-:Y:S01]  /*14600*/  IMAD R190, R5, 0x5f, RZ ;  /* 0x0000005f05be7824 */ /* 0x000fe200078e02ff */
[-C--:B-1----:R-:W-:Y:S01]  /*14610*/  IADD3 R7, P4, R161, R16.reuse, RZ ;  /* 0x00000010a1077210 */ /* 0x082fe20007f9e0ff */
[----:B------:R0:W-:Y:S01]  /*14620*/  STL [R1+0x6ec], R6 ;  /* 0x0006ec0601007387 */ /* 0x0001e20000100800 */
[C---:B------:R-:W-:Y:S01]  /*14630*/  IMAD R191, R5.reuse, 0xa2, RZ ;  /* 0x000000a205bf7824 */ /* 0x040fe200078e02ff */
[----:B------:R-:W-:Y:S01]  /*14640*/  UIADD3.64 UR42, UR8, 0x480, URZ ;  /* 0x00000480082a7897 */ /* 0x000fe2000fffe03f */
[-C--:B---3--:R-:W-:Y:S01]  /*14650*/  LEA.HI.X.SX32 R151, R162, R15.reuse, 0x1, P5 ;  /* 0x0000000fa2977211 */ /* 0x088fe200028f0eff */
        /* <DEDUP_REMOVED lines=25> */
[----:B-1----:R-:W-:Y:S01]  /*147f0*/  IADD3 R7, P0, R167, R16, RZ ;  /* 0x00000010a7077210 */ /* 0x002fe20007f1e0ff */
[----:B------:R0:W-:Y:S01]  /*14800*/  STL [R1+0x71c], R6 ;  /* 0x00071c0601007387 */ /* 0x0001e20000100800 */
[C---:B------:R-:W-:Y:S01]  /*14810*/  IMAD R203, R5.reuse, 0x8a, RZ ;  /* 0x0000008a05cb7824 */ /* 0x040fe200078e02ff */
[----:B------:R-:W-:Y:S01]  /*14820*/  UMOV UR39, 0x40000040 ;  /* 0x4000004000277882 */ /* 0x000fe20000000000 */
[----:B---3--:R-:W-:Y:S01]  /*14830*/  LEA.HI.X.SX32 R151, R168, R15, 0x1, P3 ;  /* 0x0000000fa8977211 */ /* 0x008fe200018f0eff */
[----:B------:R1:W-:Y:S01]  /*14840*/  STL [R1+0x790], R7 ;  /* 0x0007900701007387 */ /* 0x0003e20000100800 */
[----:B------:R-:W-:-:S02]  /*14850*/  IMAD R204, R5, 0x51, RZ ;  /* 0x0000005105cc7824 */ /* 0x000fc400078e02ff */
[C---:B------:R-:W-:Y:S01]  /*14860*/  IMAD R205, R5.reuse, 0x86, RZ ;  /* 0x0000008605cd7824 */ /* 0x040fe200078e02ff */
[----:B------:R3:W-:Y:S01]  /*14870*/  STL [R1+0x72c], R151 ;  /* 0x00072c9701007387 */ /* 0x0007e20000100800 */
[----:B------:R-:W-:Y:S01]  /*14880*/  IMAD R206, R5, 0x4f, RZ ;  /* 0x0000004f05ce7824 */ /* 0x000fe200078e02ff */
[-C--:B0-----:R-:W-:Y:S01]  /*14890*/  IADD3 R6, P3, R169, R16.reuse, RZ ;  /* 0x00000010a9067210 */ /* 0x081fe20007f7e0ff */
[C---:B------:R-:W-:Y:S02]  /*148a0*/  IMAD R207, R5.reuse, 0x82, RZ ;  /* 0x0000008205cf7824 */ /* 0x040fe400078e02ff */
[C---:B------:R-:W-:Y:S01]  /*148b0*/  IMAD R208, R5.reuse, 0x4d, RZ ;  /* 0x0000004d05d07824 */ /* 0x040fe200078e02ff */
[----:B-1----:R-:W-:Y:S01]  /*148c0*/  LEA.HI.X.SX32 R7, R170, R15, 0x1, P1 ;  /* 0x0000000faa077211 */ /* 0x002fe200008f0eff */
[----:B------:R0:W-:Y:S01]  /*148d0*/  STL [R1+0x7a0], R6 ;  /* 0x0007a00601007387 */ /* 0x0001e20000100800 */
[----:B------:R-:W-:Y:S01]  /*148e0*/  IMAD R209, R5, 0xfc, RZ ;  /* 0x000000fc05d17824 */ /* 0x000fe200078e02ff */
[----:B---3--:R-:W-:-:S02]  /*148f0*/  IADD3 R151, P1, R171, R16, RZ ;  /* 0x00000010ab977210 */ /* 0x008fc40007f3e0ff */
[----:B------:R1:W-:Y:S01]  /*14900*/  STL [R1+0x73c], R7 ;  /* 0x00073c0701007387 */ /* 0x0003e20000100800 */
[C---:B------:R-:W-:Y:S02]  /*14910*/  IMAD R210, R5.reuse, 0x4b, RZ ;  /* 0x0000004b05d27824 */ /* 0x040fe400078e02ff */
[C---:B------:R-:W-:Y:S01]  /*14920*/  IMAD R211, R5.reuse, 0xf4, RZ ;  /* 0x000000f405d37824 */ /* 0x040fe200078e02ff */
[----:B------:R3:W-:Y:S01]  /*14930*/  STL [R1+0x7b0], R151 ;  /* 0x0007b09701007387 */ /* 0x0007e20000100800 */
[C---:B------:R-:W-:Y:S01]  /*14940*/  IMAD R212, R5.reuse, 0x49, RZ ;  /* 0x0000004905d47824 */ /* 0x040fe200078e02ff */
[-C--:B0-----:R-:W-:Y:S01]  /*14950*/  LEA.HI.X.SX32 R6, R172, R15.reuse, 0x1, P2 ;  /* 0x0000000fac067211 */ /* 0x081fe200010f0eff */
[C---:B------:R-:W-:Y:S02]  /*14960*/  IMAD R213, R5.reuse, 0xec, RZ ;  /* 0x000000ec05d57824 */ /* 0x040fe400078e02ff */
[----:B------:R-:W-:Y:S01]  /*14970*/  IMAD R214, R5, 0x47, RZ ;  /* 0x0000004705d67824 */ /* 0x000fe200078e02ff */
[----:B-1----:R-:W-:Y:S01]  /*14980*/  IADD3 R7, P2, R173, R16, RZ ;  /* 0x00000010ad077210 */ /* 0x002fe20007f5e0ff */
[----:B------:R0:W-:Y:S01]  /*14990*/  STL [R1+0x74c], R6 ;  /* 0x00074c0601007387 */ /* 0x0001e20000100800 */
[----:B------:R-:W-:Y:S01]  /*149a0*/  IMAD R215, R5, 0xe4, RZ ;  /* 0x000000e405d77824 */ /* 0x000fe200078e02ff */
[----:B---3--:R-:W-:-:S02]  /*149b0*/  LEA.HI.X.SX32 R151, R174, R15, 0x1, P4 ;  /* 0x0000000fae977211 */ /* 0x008fc400020f0eff */
[----:B------:R1:W-:Y:S01]  /*149c0*/  STL [R1+0x7c0], R7 ;  /* 0x0007c00701007387 */ /* 0x0003e20000100800 */
[C---:B------:R-:W-:Y:S02]  /*149d0*/  IMAD R216, R5.reuse, 0x45, RZ ;  /* 0x0000004505d87824 */ /* 0x040fe400078e02ff */
        /* <DEDUP_REMOVED lines=179> */
[-C--:B------:R-:W-:Y:S01]  /*15510*/  LEA.HI.X.SX32 R9, R9, R15.reuse, 0x1, P0 ;  /* 0x0000000f09097211 */ /* 0x080fe200000f0eff */
[C---:B------:R-:W-:Y:S02]  /*15520*/  IMAD R146, R5.reuse, 0x30, RZ ;  /* 0x0000003005927824 */ /* 0x040fe400078e02ff */
[----:B------:R3:W-:Y:S01]  /*15530*/  STL [R1+0x8e0], R151 ;  /* 0x0008e09701007387 */ /* 0x0007e20000100800 */
[----:B------:R-:W-:Y:S01]  /*15540*/  IMAD R147, R5, 0x18, RZ ;  /* 0x0000001805937824 */ /* 0x000fe200078e02ff */
[----:B0-----:R-:W-:Y:S01]  /*15550*/  LEA.HI.X.SX32 R6, R219, R15, 0x1, P6 ;  /* 0x0000000fdb067211 */ /* 0x001fe200030f0eff */
[C---:B------:R-:W-:Y:S02]  /*15560*/  IMAD R148, R5.reuse, 0xc, RZ ;  /* 0x0000000c05947824 */ /* 0x040fe400078e02ff */
[C---:B------:R-:W-:Y:S01]  /*15570*/  IMAD R149, R5.reuse, 0x6, RZ ;  /* 0x0000000605957824 */ /* 0x040fe200078e02ff */
[----:B-1----:R-:W-:Y:S01]  /*15580*/  IADD3 R7, P6, R220, R16, RZ ;  /* 0x00000010dc077210 */ /* 0x002fe20007fde0ff */
[----:B------:R0:W-:Y:S01]  /*15590*/  STL [R1+0x8cc], R6 ;  /* 0x0008cc0601007387 */ /* 0x0001e20000100800 */
[----:B------:R-:W-:-:S02]  /*155a0*/  IMAD.SHL.U32 R150, R5, 0x2, RZ ;  /* 0x0000000205967824 */ /* 0x000fc400078e00ff */
[C---:B------:R-:W-:Y:S01]  /*155b0*/  IMAD.SHL.U32 R152, R5.reuse, 0x20, RZ ;  /* 0x0000002005987824 */ /* 0x040fe200078e00ff */
[----:B------:R1:W-:Y:S01]  /*155c0*/  STL [R1+0x788], R7 ;  /* 0x0007880701007387 */ /* 0x0003e20000100800 */
[C---:B---3--:R-:W-:Y:S02]  /*155d0*/  IMAD.SHL.U32 R151, R5.reuse, 0x10, RZ ;  /* 0x0000001005977824 */ /* 0x048fe400078e00ff */
[----:B------:R-:W-:Y:S01]  /*155e0*/  IMAD.SHL.U32 R8, R5, 0x80, RZ ;  /* 0x0000008005087824 */ /* 0x000fe200078e00ff */
[----:B------:R3:W-:Y:S01]  /*155f0*/  STL [R1+0x6e4], R9 ;  /* 0x0006e40901007387 */ /* 0x0007e20000100800 */
[----:B0-----:R-:W-:-:S03]  /*15600*/  IADD3 R6, P0, R10, R16, RZ ;  /* 0x000000100a067210 */ /* 0x001fc60007f1e0ff */
[----:B------:R-:W-:Y:S02]  /*15610*/  SHF.R.S32.HI R0, RZ, 0x1f, R8 ;  /* 0x0000001fff007819 */ /* 0x000fe40000011408 */
[-C--:B-1----:R-:W-:Y:S01]  /*15620*/  LEA.HI.X.SX32 R7, R221, R15.reuse, 0x1, P5 ;  /* 0x0000000fdd077211 */ /* 0x082fe200028f0eff */
[----:B------:R0:W-:Y:S01]  /*15630*/  STL [R1+0x8f0], R6 ;  /* 0x0008f00601007387 */ /* 0x0001e20000100800 */
[C---:B------:R-:W-:Y:S01]  /*15640*/  SHF.L.U64.HI R0, R8.reuse, 0x1, R0 ;  /* 0x0000000108007819 */ /* 0x040fe20000010200 */
[----:B------:R-:W-:Y:S01]  /*15650*/  IMAD.SHL.U32 R8, R8, 0x2, RZ ;  /* 0x0000000208087824 */ /* 0x000fe200078e00ff */
[----:B---3--:R-:W-:Y:S01]  /*15660*/  IADD3 R9, P5, R222, R16, RZ ;  /* 0x00000010de097210 */ /* 0x008fe20007fbe0ff */
[----:B------:R1:W-:Y:S04]  /*15670*/  STL [R1+0x8dc], R7 ;  /* 0x0008dc0701007387 */ /* 0x0003e80000100800 */
[----:B------:R3:W-:Y:S01]  /*15680*/  STL [R1+0x7a8], R9 ;  /* 0x0007a80901007387 */ /* 0x0007e20000100800 */
[----:B0-----:R-:W-:-:S02]  /*15690*/  LEA.HI.X.SX32 R6, R10, R15, 0x1, P3 ;  /* 0x0000000f0a067211 */ /* 0x001fc400018f0eff */
[----:B-1----:R-:W-:-:S03]  /*156a0*/  IADD3 R7, P3, R11, R16, RZ ;  /* 0x000000100b077210 */ /* 0x002fc60007f7e0ff */
[----:B------:R0:W-:Y:S01]  /*156b0*/  STL [R1+0x704], R6 ;  /* 0x0007040601007387 */ /* 0x0001e20000100800 */
[----:B---3--:R-:W-:-:S03]  /*156c0*/  LEA.HI.X.SX32 R9, R223, R15, 0x1, P0 ;  /* 0x0000000fdf097211 */ /* 0x008fc600000f0eff */
[----:B------:R1:W-:Y:S04]  /*156d0*/  STL [R1+0x900], R7 ;  /* 0x0009000701007387 */ /* 0x0003e80000100800 */
[----:B------:R3:W-:Y:S01]  /*156e0*/  STL [R1+0x8ec], R9 ;  /* 0x0008ec0901007387 */ /* 0x0007e20000100800 */
[----:B0-----:R-:W-:Y:S02]  /*156f0*/  IADD3 R6, P0, R224, R16, RZ ;  /* 0x00000010e0067210 */ /* 0x001fe40007f1e0ff */
[----:B-1----:R-:W-:-:S03]  /*15700*/  LEA.HI.X.SX32 R7, R11, R15, 0x1, P1 ;  /* 0x0000000f0b077211 */ /* 0x002fc600008f0eff */
[----:B------:R0:W-:Y:S01]  /*15710*/  STL [R1+0x7c8], R6 ;  /* 0x0007c80601007387 */ /* 0x0001e20000100800 */
[----:B---3--:R-:W-:-:S03]  /*15720*/  IADD3 R9, P1, R12, R16, RZ ;  /* 0x000000100c097210 */ /* 0x008fc60007f3e0ff */
[----:B------:R1:W-:Y:S04]  /*15730*/  STL [R1+0x724], R7 ;  /* 0x0007240701007387 */ /* 0x0003e80000100800 */
[----:B------:R3:W-:Y:S01]  /*15740*/  STL [R1+0x910], R9 ;  /* 0x0009100901007387 */ /* 0x0007e20000100800 */
[----:B0-----:R-:W-:Y:S02]  /*15750*/  LEA.HI.X.SX32 R6, R225, R15, 0x1, P3 ;  /* 0x0000000fe1067211 */ /* 0x001fe400018f0eff */
        /* <DEDUP_REMOVED lines=92> */
[----:B------:R-:W-:Y:S02]  /*15d20*/  CS2R R106, SRZ ;  /* 0x00000000006a7805 */ /* 0x000fe4000001ff00 */
[-C--:B---3--:R-:W-:Y:S01]  /*15d30*/  IADD3 R9, P0, R108, R16.reuse, RZ ;  /* 0x000000106c097210 */ /* 0x088fe20007f1e0ff */
        /* <DEDUP_REMOVED lines=13> */
[----:B------:R-:W-:Y:S01]  /*15e10*/  STL [R1+0x9e0], R9 ;  /* 0x0009e00901007387 */ /* 0x000fe20000100800 */
[-C--:B0-----:R-:W-:Y:S02]  /*15e20*/  LEA.HI.X.SX32 R6, R109, R15.reuse, 0x1, P1 ;  /* 0x0000000f6d067211 */ /* 0x081fe400008f0eff */
[----:B------:R-:W-:Y:S02]  /*15e30*/  CS2R R108, SRZ ;  /* 0x00000000006c7805 */ /* 0x000fe4000001ff00 */
[----:B------:R-:W-:Y:S01]  /*15e40*/  IADD3 R10, P1, R252, R16, RZ ;  /* 0x00000010fc0a7210 */ /* 0x000fe20007f3e0ff */
[----:B-1----:R-:W-:Y:S01]  /*15e50*/  IMAD R7, R5, 0x1f, RZ ;  /* 0x0000001f05077824 */ /* 0x002fe200078e02ff */
[----:B------:R0:W-:Y:S04]  /*15e60*/  STL [R1+0x6f4], R6 ;  /* 0x0006f40601007387 */ /* 0x0001e80000100800 */
[----:B------:R1:W-:Y:S01]  /*15e70*/  STL [R1+0x838], R10 ;  /* 0x0008380a01007387 */ /* 0x0003e20000100800 */
[----:B------:R-:W-:-:S02]  /*15e80*/  LEA.HI.X.SX32 R7, R7, R15, 0x1, P0 ;  /* 0x0000000f07077211 */ /* 0x000fc400000f0eff */
[----:B0-----:R-:W-:Y:S02]  /*15e90*/  LEA.HI.X.SX32 R6, R110, R15, 0x1, P3 ;  /* 0x0000000f6e067211 */ /* 0x001fe400018f0eff */
[-C--:B------:R-:W-:Y:S02]  /*15ea0*/  IADD3 R9, P3, R111, R16.reuse, RZ ;  /* 0x000000106f097210 */ /* 0x080fe40007f7e0ff */
[----:B-1----:R-:W-:Y:S01]  /*15eb0*/  IADD3 R10, P0, R112, R16, RZ ;  /* 0x00000010700a7210 */ /* 0x002fe20007f1e0ff */
[----:B------:R0:W-:Y:S04]  /*15ec0*/  STL [R1+0x8e4], R6 ;  /* 0x0008e40601007387 */ /* 0x0001e80000100800 */
[----:B------:R1:W-:Y:S04]  /*15ed0*/  STL [R1+0x908], R9 ;  /* 0x0009080901007387 */ /* 0x0003e80000100800 */
[----:B------:R3:W-:Y:S01]  /*15ee0*/  STL [R1+0x9dc], R7 ;  /* 0x0009dc0701007387 */ /* 0x0007e20000100800 */
[----:B0-----:R-:W-:-:S03]  /*15ef0*/  IMAD R6, R5, 0x98, RZ ;  /* 0x0000009805067824 */ /* 0x001fc600078e02ff */
[----:B------:R0:W-:Y:S01]  /*15f00*/  STL [R1+0x9f0], R10 ;  /* 0x0009f00a01007387 */ /* 0x0001e20000100800 */
[-C--:B-1----:R-:W-:Y:S02]  /*15f10*/  LEA.HI.X.SX32 R9, R111, R15.reuse, 0x1, P2 ;  /* 0x0000000f6f097211 */ /* 0x082fe400010f0eff */
[----:B------:R-:W-:Y:S01]  /*15f20*/  CS2R R110, SRZ ;  /* 0x00000000006e7805 */ /* 0x000fe2000001ff00 */
[----:B---3--:R-:W-:Y:S02]  /*15f30*/  IMAD R7, R5, 0x1d, RZ ;  /* 0x0000001d05077824 */ /* 0x008fe400078e02ff */
[----:B------:R1:W-:Y:S01]  /*15f40*/  STL [R1+0x734], R9 ;  /* 0x0007340901007387 */ /* 0x0003e20000100800 */
[-C--:B0-----:R-:W-:Y:S02]  /*15f50*/  IADD3 R10, P2, R6, R16.reuse, RZ ;  /* 0x00000010060a7210 */ /* 0x081fe40007f5e0ff */
[-C--:B------:R-:W-:Y:S02]  /*15f60*/  LEA.HI.X.SX32 R6, R112, R15.reuse, 0x1, P3 ;  /* 0x0000000f70067211 */ /* 0x080fe400018f0eff */
[----:B------:R-:W-:Y:S01]  /*15f70*/  LEA.HI.X.SX32 R7, R7, R15, 0x1, P0 ;  /* 0x0000000f07077211 */ /* 0x000fe200000f0eff */
[----:B------:R0:W-:Y:S01]  /*15f80*/  STL [R1+0x878], R10 ;  /* 0x0008780a01007387 */ /* 0x0001e20000100800 */
[----:B-1----:R-:W-:-:S03]  /*15f90*/  IADD3 R9, P3, R113, R16, RZ ;  /* 0x0000001071097210 */ /* 0x002fc60007f7e0ff */
[----:B------:R1:W-:Y:S04]  /*15fa0*/  STL [R1+0x904], R6 ;  /* 0x0009040601007387 */ /* 0x0003e80000100800 */
[----:B------:R3:W-:Y:S01]  /*15fb0*/  STL [R1+0x928], R9 ;  /* 0x0009280901007387 */ /* 0x0007e20000100800 */
[----:B0-----:R-:W-:-:S03]  /*15fc0*/  IADD3 R10, P0, R114, R16, RZ ;  /* 0x00000010720a7210 */ /* 0x001fc60007f1e0ff */
[----:B------:R0:W-:Y:S01]  /*15fd0*/  STL [R1+0x9ec], R7 ;  /* 0x0009ec0701007387 */ /* 0x0001e20000100800 */
[----:B-1----:R-:W-:-:S03]  /*15fe0*/  IMAD R6, R5, 0x88, RZ ;  /* 0x0000008805067824 */ /* 0x002fc600078e02ff */
[----:B------:R1:W-:Y:S01]  /*15ff0*/  STL [R1+0xa00], R10 ;  /* 0x000a000a01007387 */ /* 0x0003e20000100800 */
[-C--:B---3--:R-:W-:Y:S02]  /*16000*/  LEA.HI.X.SX32 R9, R113, R15.reuse, 0x1, P4 ;  /* 0x0000000f71097211 */ /* 0x088fe400020f0eff */
[----:B------:R-:W-:Y:S01]  /*16010*/  CS2R R112, SRZ ;  /* 0x0000000000707805 */ /* 0x000fe2000001ff00 */
[----:B0-----:R-:W-:Y:S02]  /*16020*/  IMAD R7, R5, 0x1b, RZ ;  /* 0x0000001b05077824 */ /* 0x001fe400078e02ff */
[----:B------:R0:W-:Y:S01]  /*16030*/  STL [R1+0x774], R9 ;  /* 0x0007740901007387 */ /* 0x0001e20000100800 */
[-C--:B-1----:R-:W-:Y:S02]  /*16040*/  IADD3 R10, P4, R6, R16.reuse, RZ ;  /* 0x00000010060a7210 */ /* 0x082fe40007f9e0ff */
[-C--:B------:R-:W-:Y:S02]  /*16050*/  LEA.HI.X.SX32 R6, R114, R15.reuse, 0x1, P3 ;  /* 0x0000000f72067211 */ /* 0x080fe400018f0eff */
[----:B------:R-:W-:Y:S01]  /*16060*/  LEA.HI.X.SX32 R7, R7, R15, 0x1, P0 ;  /* 0x0000000f07077211 */ /* 0x000fe200000f0eff */
[----:B------:R1:W-:Y:S01]  /*16070*/  STL [R1+0x8b8], R10 ;  /* 0x0008b80a01007387 */ /* 0x0003e20000100800 */
[----:B0-----:R-:W-:-:S03]  /*16080*/  IADD3 R9, P3, R115, R16, RZ ;  /* 0x0000001073097210 */ /* 0x001fc60007f7e0ff */
[----:B------:R0:W-:Y:S04]  /*16090*/  STL [R1+0x924], R6 ;  /* 0x0009240601007387 */ /* 0x0001e80000100800 */
[----:B------:R3:W-:Y:S01]  /*160a0*/  STL [R1+0x948], R9 ;  /* 0x0009480901007387 */ /* 0x0007e20000100800 */
[----:B-1----:R-:W-:-:S03]  /*160b0*/  IADD3 R10, P0, R116, R16, RZ ;  /* 0x00000010740a7210 */ /* 0x002fc60007f1e0ff */
[----:B------:R1:W-:Y:S01]  /*160c0*/  STL [R1+0x9fc], R7 ;  /* 0x0009fc0701007387 */ /* 0x0003e20000100800 */
[----:B0-----:R-:W-:-:S03]  /*160d0*/  IMAD R6, R5, 0xf0, RZ ;  /* 0x000000f005067824 */ /* 0x001fc600078e02ff */
[----:B------:R0:W-:Y:S01]  /*160e0*/  STL [R1+0xa10], R10 ;  /* 0x000a100a01007387 */ /* 0x0001e20000100800 */
[-C--:B---3--:R-:W-:Y:S02]  /*160f0*/  LEA.HI.X.SX32 R9, R115, R15.reuse, 0x1, P6 ;  /* 0x0000000f73097211 */ /* 0x088fe400030f0eff */
[----:B------:R-:W-:Y:S01]  /*16100*/  CS2R R114, SRZ ;  /* 0x0000000000727805 */ /* 0x000fe2000001ff00 */
[----:B-1----:R-:W-:Y:S02]  /*16110*/  IMAD R7, R5, 0x19, RZ ;  /* 0x0000001905077824 */ /* 0x002fe400078e02ff */
        /* <DEDUP_REMOVED lines=56> */
[----:B------:R-:W-:Y:S01]  /*164a0*/  STL [R1+0xa50], R10 ;  /* 0x000a500a01007387 */ /* 0x000fe20000100800 */
[-C--:B---3--:R-:W-:Y:S02]  /*164b0*/  LEA.HI.X.SX32 R9, R123, R15.reuse, 0x1, P4 ;  /* 0x0000000f7b097211 */ /* 0x088fe400020f0eff */
[----:B------:R-:W-:Y:S02]  /*164c0*/  CS2R R122, SRZ ;  /* 0x00000000007a7805 */ /* 0x000fe4000001ff00 */
[----:B------:R-:W-:Y:S01]  /*164d0*/  IADD3 R6, P4, R6, R16, RZ ;  /* 0x0000001006067210 */ /* 0x000fe20007f9e0ff */
[----:B-1----:R-:W-:Y:S01]  /*164e0*/  IMAD R7, R5, 0x11, RZ ;  /* 0x0000001105077824 */ /* 0x002fe200078e02ff */
[----:B------:R0:W-:Y:S04]  /*164f0*/  STL [R1+0x8b4], R9 ;  /* 0x0008b40901007387 */ /* 0x0001e80000100800 */
[----:B------:R1:W-:Y:S01]  /*16500*/  STL [R1+0x758], R6 ;  /* 0x0007580601007387 */ /* 0x0003e20000100800 */
[----:B0-----:R-:W-:-:S02]  /*16510*/  LEA.HI.X.SX32 R9, R124, R15, 0x1, P3 ;  /* 0x0000000f7c097211 */ /* 0x001fc400018f0eff */
[-C--:B------:R-:W-:Y:S02]  /*16520*/  IADD3 R10, P3, R125, R16.reuse, RZ ;  /* 0x000000107d0a7210 */ /* 0x080fe40007f7e0ff */
[-C--:B-1----:R-:W-:Y:S01]  /*16530*/  LEA.HI.X.SX32 R6, R7, R15.reuse, 0x1, P0 ;  /* 0x0000000f07067211 */ /* 0x082fe200000f0eff */
[----:B------:R0:W-:Y:S01]  /*16540*/  STL [R1+0x9c4], R9 ;  /* 0x0009c40901007387 */ /* 0x0001e20000100800 */
[----:B------:R-:W-:Y:S02]  /*16550*/  LEA.HI.X.SX32 R7, R125, R15, 0x1, P6 ;  /* 0x0000000f7d077211 */ /* 0x000fe400030f0eff */
[----:B------:R-:W-:Y:S01]  /*16560*/  CS2R R124, SRZ ;  /* 0x00000000007c7805 */ /* 0x000fe2000001ff00 */
[----:B------:R1:W-:Y:S04]  /*16570*/  STL [R1+0x8f8], R10 ;  /* 0x0008f80a01007387 */ /* 0x0003e80000100800 */
[----:B------:R3:W-:Y:S01]  /*16580*/  STL [R1+0xa4c], R6 ;  /* 0x000a4c0601007387 */ /* 0x0007e20000100800 */
[----:B0-----:R-:W-:-:S02]  /*16590*/  IADD3 R9, P0, R126, R16, RZ ;  /* 0x000000107e097210 */ /* 0x001fc40007f1e0ff */
[----:B-1----:R-:W-:-:S03]  /*165a0*/  IADD3 R10, P6, R127, R16, RZ ;  /* 0x000000107f0a7210 */ /* 0x002fc60007fde0ff */
[----:B------:R0:W-:Y:S01]  /*165b0*/  STL [R1+0x9e8], R9 ;  /* 0x0009e80901007387 */ /* 0x0001e20000100800 */
[----:B---3--:R-:W-:-:S03]  /*165c0*/  IMAD R6, R5, 0xa0, RZ ;  /* 0x000000a005067824 */ /* 0x008fc600078e02ff */
[----:B------:R1:W-:Y:S04]  /*165d0*/  STL [R1+0x714], R7 ;  /* 0x0007140701007387 */ /* 0x0003e80000100800 */
[----:B------:R-:W-:Y:S01]  /*165e0*/  STL [R1+0xa60], R10 ;  /* 0x000a600a01007387 */ /* 0x000fe20000100800 */
[-C--:B0-----:R-:W-:Y:S02]  /*165f0*/  LEA.HI.X.SX32 R9, R126, R15.reuse, 0x1, P3 ;  /* 0x0000000f7e097211 */ /* 0x081fe400018f0eff */
[----:B------:R-:W-:Y:S01]  /*16600*/  IADD3 R6, P3, R6, R16, RZ ;  /* 0x0000001006067210 */ /* 0x000fe20007f7e0ff */
[----:B-1----:R-:W-:Y:S02]  /*16610*/  IMAD R7, R5, 0xf, RZ ;  /* 0x0000000f05077824 */ /* 0x002fe400078e02ff */
[----:B------:R0:W-:Y:S04]  /*16620*/  STL [R1+0x8f4], R9 ;  /* 0x0008f40901007387 */ /* 0x0001e80000100800 */
[----:B------:R1:W-:Y:S01]  /*16630*/  STL [R1+0x858], R6 ;  /* 0x0008580601007387 */ /* 0x0003e20000100800 */
[----:B0-----:R-:W-:-:S02]  /*16640*/  LEA.HI.X.SX32 R9, R127, R15, 0x1, P0 ;  /* 0x0000000f7f097211 */ /* 0x001fc400000f0eff */
[----:B------:R-:W-:Y:S02]  /*16650*/  CS2R R126, SRZ ;  /* 0x00000000007e7805 */ /* 0x000fe4000001ff00 */
[C---:B------:R-:W-:Y:S02]  /*16660*/  IADD3 R10, P0, R128.reuse, R16, RZ ;  /* 0x00000010800a7210 */ /* 0x040fe40007f1e0ff */
[-C--:B-1----:R-:W-:Y:S01]  /*16670*/  LEA.HI.X.SX32 R6, R7, R15.reuse, 0x1, P6 ;  /* 0x0000000f07067211 */ /* 0x082fe200030f0eff */
[----:B------:R0:W-:Y:S01]  /*16680*/  STL [R1+0x9e4], R9 ;  /* 0x0009e40901007387 */ /* 0x0001e20000100800 */
[----:B------:R-:W-:-:S03]  /*16690*/  LEA.HI.X.SX32 R7, R128, R15, 0x1, P5 ;  /* 0x0000000f80077211 */ /* 0x000fc600028f0eff */
[----:B------:R1:W-:Y:S04]  /*166a0*/  STL [R1+0x938], R10 ;  /* 0x0009380a01007387 */ /* 0x0003e80000100800 */
[----:B------:R3:W-:Y:S01]  /*166b0*/  STL [R1+0xa5c], R6 ;  /* 0x000a5c0601007387 */ /* 0x0007e20000100800 */
[C---:B0-----:R-:W-:Y:S02]  /*166c0*/  IADD3 R9, P6, R129.reuse, R16, RZ ;  /* 0x0000001081097210 */ /* 0x041fe40007fde0ff */
[----:B-1----:R-:W-:-:S03]  /*166d0*/  LEA.HI.X.SX32 R10, R129, R15, 0x1, P0 ;  /* 0x0000000f810a7211 */ /* 0x002fc600000f0eff */
[----:B------:R0:W-:Y:S01]  /*166e0*/  STL [R1+0xa08], R9 ;  /* 0x000a080901007387 */ /* 0x0001e20000100800 */
[----:B------:R-:W-:Y:S01]  /*166f0*/  CS2R R128, SRZ ;  /* 0x0000000000807805 */ /* 0x000fe2000001ff00 */
[C---:B---3--:R-:W-:Y:S02]  /*16700*/  IMAD R6, R5.reuse, 0xc0, RZ ;  /* 0x000000c005067824 */ /* 0x048fe400078e02ff */
[----:B------:R1:W-:Y:S01]  /*16710*/  STL [R1+0x794], R7 ;  /* 0x0007940701007387 */ /* 0x0003e20000100800 */
[----:B0-----:R-:W-:Y:S01]  /*16720*/  IADD3 R9, P5, R130, R16, RZ ;  /* 0x0000001082097210 */ /* 0x001fe20007fbe0ff */
[----:B-1----:R-:W-:-:S04]  /*16730*/  IMAD R7, R5, 0xd, RZ ;  /* 0x0000000d05077824 */ /* 0x002fc800078e02ff */
[----:B------:R0:W-:Y:S04]  /*16740*/  STL [R1+0xa70], R9 ;  /* 0x000a700901007387 */ /* 0x0001e80000100800 */
[----:B------:R1:W-:Y:S01]  /*16750*/  STL [R1+0x934], R10 ;  /* 0x0009340a01007387 */ /* 0x0003e20000100800 */
[-C--:B0-----:R-:W-:Y:S02]  /*16760*/  IADD3 R9, P0, R6, R16.reuse, RZ ;  /* 0x0000001006097210 */ /* 0x081fe40007f1e0ff */
[-C--:B------:R-:W-:Y:S02]  /*16770*/  LEA.HI.X.SX32 R6, R130, R15.reuse, 0x1, P6 ;  /* 0x0000000f82067211 */ /* 0x080fe400030f0eff */
[----:B-1----:R-:W-:Y:S01]  /*16780*/  IADD3 R10, P6, R131, R16, RZ ;  /* 0x00000010830a7210 */ /* 0x002fe20007fde0ff */
[----:B------:R0:W-:Y:S04]  /*16790*/  STL [R1+0x7d8], R9 ;  /* 0x0007d80901007387 */ /* 0x0001e80000100800 */
[----:B------:R1:W-:Y:S04]  /*167a0*/  STL [R1+0xa04], R6 ;  /* 0x000a040601007387 */ /* 0x0003e80000100800 */
[----:B------:R-:W-:Y:S01]  /*167b0*/  STL [R1+0x978], R10 ;  /* 0x0009780a01007387 */ /* 0x000fe20000100800 */
[----:B0-----:R-:W-:-:S02]  /*167c0*/  LEA.HI.X.SX32 R9, R7, R15, 0x1, P5 ;  /* 0x0000000f07097211 */ /* 0x001fc400028f0eff */
[----:B------:R-:W-:Y:S02]  /*167d0*/  LEA.HI.X.SX32 R7, R131, R15, 0x1, P1 ;  /* 0x0000000f83077211 */ /* 0x000fe400008f0eff */
[----:B------:R-:W-:Y:S02]  /*167e0*/  CS2R R130, SRZ ;  /* 0x0000000000827805 */ /* 0x000fe4000001ff00 */
[-C--:B-1----:R-:W-:Y:S01]  /*167f0*/  IADD3 R6, P5, R132, R16.reuse, RZ ;  /* 0x0000001084067210 */ /* 0x082fe20007fbe0ff */
[----:B------:R0:W-:Y:S04]  /*16800*/  STL [R1+0xa6c], R9 ;  /* 0x000a6c0901007387 */ /* 0x0001e80000100800 */
[----:B------:R1:W-:Y:S04]  /*16810*/  STL [R1+0xa28], R6 ;  /* 0x000a280601007387 */ /* 0x0003e80000100800 */
[----:B------:R3:W-:Y:S01]  /*16820*/  STL [R1+0x814], R7 ;  /* 0x0008140701007387 */ /* 0x0007e20000100800 */
[----:B0-----:R-:W-:-:S02]  /*16830*/  IADD3 R9, P1, R133, R16, RZ ;  /* 0x0000001085097210 */ /* 0x001fc40007f3e0ff */
[----:B-1----:R-:W-:-:S03]  /*16840*/  LEA.HI.X.SX32 R6, R132, R15, 0x1, P6 ;  /* 0x0000000f84067211 */ /* 0x002fc600030f0eff */
[----:B------:R0:W-:Y:S01]  /*16850*/  STL [R1+0xa80], R9 ;  /* 0x000a800901007387 */ /* 0x0001e20000100800 */
[----:B---3--:R-:W-:-:S03]  /*16860*/  IMAD R7, R5, 0xb, RZ ;  /* 0x0000000b05077824 */ /* 0x008fc600078e02ff */
[----:B------:R1:W-:Y:S01]  /*16870*/  STL [R1+0x974], R6 ;  /* 0x0009740601007387 */ /* 0x0003e20000100800 */
[----:B0-----:R-:W-:Y:S02]  /*16880*/  IADD3 R9, P6, R134, R16, RZ ;  /* 0x0000001086097210 */ /* 0x001fe40007fde0ff */
[----:B-1----:R-:W-:-:S03]  /*16890*/  LEA.HI.X.SX32 R6, R133, R15, 0x1, P5 ;  /* 0x0000000f85067211 */ /* 0x002fc600028f0eff */
[----:B------:R0:W-:Y:S01]  /*168a0*/  STL [R1+0x9b8], R9 ;  /* 0x0009b80901007387 */ /* 0x0001e20000100800 */
[----:B------:R-:W-:Y:S02]  /*168b0*/  IADD3 R10, P5, R135, R16, RZ ;  /* 0x00000010870a7210 */ /* 0x000fe40007fbe0ff */
[----:B------:R-:W-:Y:S01]  /*168c0*/  CS2R R132, SRZ ;  /* 0x0000000000847805 */ /* 0x000fe2000001ff00 */
[----:B------:R1:W-:Y:S04]  /*168d0*/  STL [R1+0xa24], R6 ;  /* 0x000a240601007387 */ /* 0x0003e80000100800 */
[----:B------:R3:W-:Y:S01]  /*168e0*/  STL [R1+0xa48], R10 ;  /* 0x000a480a01007387 */ /* 0x0007e20000100800 */
[-C--:B0-----:R-:W-:Y:S02]  /*168f0*/  LEA.HI.X.SX32 R9, R7, R15.reuse, 0x1, P1 ;  /* 0x0000000f07097211 */ /* 0x081fe400008f0eff */
[----:B------:R-:W-:-:S02]  /*16900*/  LEA.HI.X.SX32 R7, R134, R15, 0x1, P2 ;  /* 0x0000000f86077211 */ /* 0x000fc400010f0eff */
[C---:B-1----:R-:W-:Y:S01]  /*16910*/  IADD3 R6, P1, R136.reuse, R16, RZ ;  /* 0x0000001088067210 */ /* 0x042fe20007f3e0ff */
[----:B------:R0:W-:Y:S01]  /*16920*/  STL [R1+0xa7c], R9 ;  /* 0x000a7c0901007387 */ /* 0x0001e20000100800 */
[----:B---3--:R-:W-:-:S03]  /*16930*/  LEA.HI.X.SX32 R10, R136, R15, 0x1, P5 ;  /* 0x0000000f880a7211 */ /* 0x008fc600028f0eff */
[----:B------:R1:W-:Y:S04]  /*16940*/  STL [R1+0xa90], R6 ;  /* 0x000a900601007387 */ /* 0x0003e80000100800 */
[----:B------:R3:W-:Y:S01]  /*16950*/  STL [R1+0x894], R7 ;  /* 0x0008940701007387 */ /* 0x0007e20000100800 */
[----:B0-----:R-:W-:Y:S02]  /*16960*/  IADD3 R9, P2, R137, R16, RZ ;  /* 0x0000001089097210 */ /* 0x001fe40007f5e0ff */
[----:B-1----:R-:W-:-:S03]  /*16970*/  LEA.HI.X.SX32 R6, R135, R15, 0x1, P6 ;  /* 0x0000000f87067211 */ /* 0x002fc600030f0eff */
[----:B------:R0:W-:Y:S01]  /*16980*/  STL [R1+0x918], R9 ;  /* 0x0009180901007387 */ /* 0x0001e20000100800 */
[----:B------:R-:W-:Y:S01]  /*16990*/  CS2R R134, SRZ ;  /* 0x0000000000867805 */ /* 0x000fe2000001ff00 */
[----:B---3--:R-:W-:Y:S02]  /*169a0*/  IMAD R7, R5, 0x9, RZ ;  /* 0x0000000905077824 */ /* 0x008fe400078e02ff */
[----:B------:R1:W-:Y:S01]  /*169b0*/  STL [R1+0x9b4], R6 ;  /* 0x0009b40601007387 */ /* 0x0003e20000100800 */
[-C--:B0-----:R-:W-:Y:S02]  /*169c0*/  IADD3 R9, P6, R138, R16.reuse, RZ ;  /* 0x000000108a097210 */ /* 0x081fe40007fde0ff */
[----:B-1----:R-:W-:-:S03]  /*169d0*/  IADD3 R6, P5, R139, R16, RZ ;  /* 0x000000108b067210 */ /* 0x002fc60007fbe0ff */
[----:B------:R0:W-:Y:S04]  /*169e0*/  STL [R1+0x9f8], R9 ;  /* 0x0009f80901007387 */ /* 0x0001e80000100800 */
[----:B------:R1:W-:Y:S04]  /*169f0*/  STL [R1+0xa44], R10 ;  /* 0x000a440a01007387 */ /* 0x0003e80000100800 */
[----:B------:R3:W-:Y:S01]  /*16a00*/  STL [R1+0xa68], R6 ;  /* 0x000a680601007387 */ /* 0x0007e20000100800 */
[----:B0-----:R-:W-:Y:S02]  /*16a10*/  LEA.HI.X.SX32 R9, R7, R15, 0x1, P1 ;  /* 0x0000000f07097211 */ /* 0x001fe400008f0eff */
[----:B------:R-:W-:-:S02]  /*16a20*/  IADD3 R7, P1, R140, R16, RZ ;  /* 0x000000108c077210 */ /* 0x000fc40007f3e0ff */
[-C--:B-1----:R-:W-:Y:S01]  /*16a30*/  LEA.HI.X.SX32 R10, R140, R15.reuse, 0x1, P5 ;  /* 0x0000000f8c0a7211 */ /* 0x082fe200028f0eff */
[----:B------:R0:W-:Y:S01]  /*16a40*/  STL [R1+0xa8c], R9 ;  /* 0x000a8c0901007387 */ /* 0x0001e20000100800 */
[----:B---3--:R-:W-:-:S03]  /*16a50*/  LEA.HI.X.SX32 R6, R137, R15, 0x1, P4 ;  /* 0x0000000f89067211 */ /* 0x008fc600020f0eff */
[----:B------:R1:W-:Y:S01]  /*16a60*/  STL [R1+0xaa0], R7 ;  /* 0x000aa00701007387 */ /* 0x0003e20000100800 */
[----:B------:R-:W-:-:S03]  /*16a70*/  CS2R R136, SRZ ;  /* 0x0000000000887805 */ /* 0x000fc6000001ff00 */
        /* <DEDUP_REMOVED lines=8> */
[----:B------:R-:W-:Y:S01]  /*16b00*/  CS2R R138, SRZ ;  /* 0x00000000008a7805 */ /* 0x000fe2000001ff00 */
[----:B-1----:R-:W-:Y:S02]  /*16b10*/  IMAD R7, R5, 0x7, RZ ;  /* 0x0000000705077824 */ /* 0x002fe400078e02ff */
[----:B------:R0:W-:Y:S01]  /*16b20*/  STL [R1+0x9f4], R9 ;  /* 0x0009f40901007387 */ /* 0x0001e20000100800 */
[----:B---3--:R-:W-:-:S05]  /*16b30*/  IADD3 R6, P6, R143, R16, RZ ;  /* 0x000000108f067210 */ /* 0x008fca0007fde0ff */
[----:B------:R1:W-:Y:S01]  /*16b40*/  STL [R1+0xa88], R6 ;  /* 0x000a880601007387 */ /* 0x0003e20000100800 */
[----:B0-----:R-:W-:-:S03]  /*16b50*/  IADD3 R9, P5, R144, R16, RZ ;  /* 0x0000001090097210 */ /* 0x001fc60007fbe0ff */
[----:B------:R-:W-:Y:S04]  /*16b60*/  STL [R1+0xa64], R10 ;  /* 0x000a640a01007387 */ /* 0x000fe80000100800 */
[----:B------:R0:W-:Y:S01]  /*16b70*/  STL [R1+0xab0], R9 ;  /* 0x000ab00901007387 */ /* 0x0001e20000100800 */
[----:B-1----:R-:W-:Y:S02]  /*16b80*/  LEA.HI.X.SX32 R6, R7, R15, 0x1, P1 ;  /* 0x0000000f07067211 */ /* 0x002fe400008f0eff */
[----:B------:R-:W-:-:S03]  /*16b90*/  IADD3 R7, P1, R145, R16, RZ ;  /* 0x0000001091077210 */ /* 0x000fc60007f3e0ff */
[----:B------:R1:W-:Y:S01]  /*16ba0*/  STL [R1+0xa9c], R6 ;  /* 0x000a9c0601007387 */ /* 0x0003e20000100800 */
[----:B0-----:R-:W-:-:S03]  /*16bb0*/  LEA.HI.X.SX32 R9, R141, R15, 0x1, P3 ;  /* 0x0000000f8d097211 */ /* 0x001fc600018f0eff */
[----:B------:R0:W-:Y:S01]  /*16bc0*/  STL [R1+0x958], R7 ;  /* 0x0009580701007387 */ /* 0x0001e20000100800 */
[----:B------:R-:W-:-:S03]  /*16bd0*/  CS2R R140, SRZ ;  /* 0x00000000008c7805 */ /* 0x000fc6000001ff00 */
[----:B------:R3:W-:Y:S01]  /*16be0*/  STL [R1+0x854], R9 ;  /* 0x0008540901007387 */ /* 0x0007e20000100800 */
[----:B-1----:R-:W-:Y:S02]  /*16bf0*/  IADD3 R6, P3, R146, R16, RZ ;  /* 0x0000001092067210 */ /* 0x002fe40007f7e0ff */
[----:B0-----:R-:W-:-:S03]  /*16c00*/  LEA.HI.X.SX32 R7, R142, R15, 0x1, P4 ;  /* 0x0000000f8e077211 */ /* 0x001fc600020f0eff */
        /* <DEDUP_REMOVED lines=9> */
[-C--:B------:R-:W-:Y:S01]  /*16ca0*/  LEA.HI.X.SX32 R7, R7, R15.reuse, 0x1, P5 ;  /* 0x0000000f07077211 */ /* 0x080fe200028f0eff */
[----:B------:R-:W-:Y:S01]  /*16cb0*/  STL [R1+0xaa8], R10 ;  /* 0x000aa80a01007387 */ /* 0x000fe20000100800 */
[----:B0-----:R-:W-:-:S02]  /*16cc0*/  LEA.HI.X.SX32 R6, R144, R15, 0x1, P6 ;  /* 0x0000000f90067211 */ /* 0x001fc400030f0eff */
[----:B------:R-:W-:-:S03]  /*16cd0*/  IADD3 R9, P6, R149, R16, RZ ;  /* 0x0000001095097210 */ /* 0x000fc60007fde0ff */
[----:B------:R0:W-:Y:S04]  /*16ce0*/  STL [R1+0xa84], R6 ;  /* 0x000a840601007387 */ /* 0x0001e80000100800 */
[----:B------:R1:W-:Y:S04]  /*16cf0*/  STL [R1+0xac0], R9 ;  /* 0x000ac00901007387 */ /* 0x0003e80000100800 */
[----:B------:R3:W-:Y:S01]  /*16d00*/  STL [R1+0xaac], R7 ;  /* 0x000aac0701007387 */ /* 0x0007e20000100800 */
[----:B0-----:R-:W-:Y:S02]  /*16d10*/  LEA R6, P5, R5, R16, 0x7 ;  /* 0x0000001005067211 */ /* 0x001fe400078a38ff */
[----:B-1----:R-:W-:-:S03]  /*16d20*/  LEA.HI.X.SX32 R9, R145, R15, 0x1, P0 ;  /* 0x0000000f91097211 */ /* 0x002fc600000f0eff */
[----:B------:R0:W-:Y:S01]  /*16d30*/  STL [R1+0x8d8], R6 ;  /* 0x0008d80601007387 */ /* 0x0001e20000100800 */
[----:B------:R-:W-:Y:S02]  /*16d40*/  CS2R R144, SRZ ;  /* 0x0000000000907805 */ /* 0x000fe4000001ff00 */
[CC--:B---3--:R-:W-:Y:S01]  /*16d50*/  LEA R7, P0, R5.reuse, R16.reuse, 0x6 ;  /* 0x0000001005077211 */ /* 0x0c8fe200078030ff */
[----:B------:R1:W-:Y:S04]  /*16d60*/  STL [R1+0x7d4], R9 ;  /* 0x0007d40901007387 */ /* 0x0003e80000100800 */
[----:B------:R3:W-:Y:S01]  /*16d70*/  STL [R1+0x9d8], R7 ;  /* 0x0009d80701007387 */ /* 0x0007e20000100800 */
[----:B0-----:R-:W-:Y:S02]  /*16d80*/  LEA.HI.X.SX32 R6, R146, R15, 0x1, P1 ;  /* 0x0000000f92067211 */ /* 0x001fe400008f0eff */
[----:B-1----:R-:W-:-:S03]  /*16d90*/  LEA R9, P1, R5, R16, 0x5 ;  /* 0x0000001005097211 */ /* 0x002fc600078228ff */
[----:B------:R0:W-:Y:S01]  /*16da0*/  STL [R1+0x954], R6 ;  /* 0x0009540601007387 */ /* 0x0001e20000100800 */
[----:B---3--:R-:W-:-:S03]  /*16db0*/  LEA.HI.X.SX32 R7, R147, R15, 0x1, P3 ;  /* 0x0000000f93077211 */ /* 0x008fc600018f0eff */
[----:B------:R1:W-:Y:S01]  /*16dc0*/  STL [R1+0xa58], R9 ;  /* 0x000a580901007387 */ /* 0x0003e20000100800 */
[----:B------:R-:W-:-:S03]  /*16dd0*/  CS2R R146, SRZ ;  /* 0x0000000000927805 */ /* 0x000fc6000001ff00 */
[----:B------:R3:W-:Y:S01]  /*16de0*/  STL [R1+0xa14], R7 ;  /* 0x000a140701007387 */ /* 0x0007e20000100800 */
[----:B0-----:R-:W-:Y:S02]  /*16df0*/  LEA R6, P3, R5, R16, 0x4 ;  /* 0x0000001005067211 */ /* 0x001fe400078620ff */
[----:B-1----:R-:W-:-:S03]  /*16e00*/  LEA.HI.X.SX32 R9, R148, R15, 0x1, P4 ;  /* 0x0000000f94097211 */ /* 0x002fc600020f0eff */
[----:B------:R0:W-:Y:S01]  /*16e10*/  STL [R1+0xa98], R6 ;  /* 0x000a980601007387 */ /* 0x0001e20000100800 */
[----:B---3--:R-:W-:-:S03]  /*16e20*/  LEA R7, P4, R5, R16, 0x3 ;  /* 0x0000001005077211 */ /* 0x008fc600078818ff */
[----:B------:R1:W-:Y:S04]  /*16e30*/  STL [R1+0xa74], R9 ;  /* 0x000a740901007387 */ /* 0x0003e80000100800 */
[----:B------:R3:W-:Y:S01]  /*16e40*/  STL [R1+0xab8], R7 ;  /* 0x000ab80701007387 */ /* 0x0007e20000100800 */
[----:B0-----:R-:W-:Y:S01]  /*16e50*/  IMAD R6, R5, 0x3, RZ ;  /* 0x0000000305067824 */ /* 0x001fe200078e02ff */
[-C--:B-1----:R-:W-:Y:S02]  /*16e60*/  LEA.HI.X.SX32 R9, R149, R15.reuse, 0x1, P2 ;  /* 0x0000000f95097211 */ /* 0x082fe400010f0eff */
[----:B------:R-:W-:Y:S02]  /*16e70*/  CS2R R148, SRZ ;  /* 0x0000000000947805 */ /* 0x000fe4000001ff00 */
[----:B------:R-:W-:Y:S01]  /*16e80*/  IADD3 R11, P2, R150, R16, RZ ;  /* 0x00000010960b7210 */ /* 0x000fe20007f5e0ff */
[----:B---3--:R-:W-:Y:S01]  /*16e90*/  IMAD.SHL.U32 R7, R5, 0x40, RZ ;  /* 0x0000004005077824 */ /* 0x008fe200078e00ff */
[----:B------:R0:W-:Y:S01]  /*16ea0*/  STL [R1+0xaa4], R9 ;  /* 0x000aa40901007387 */ /* 0x0001e20000100800 */
[----:B------:R-:W-:-:S03]  /*16eb0*/  LEA.HI.X.SX32 R10, R6, R15, 0x1, P6 ;  /* 0x0000000f060a7211 */ /* 0x000fc600030f0eff */
[----:B------:R-:W-:Y:S01]  /*16ec0*/  LEA.HI.X.SX32 R6, R7, R15, 0x1, P5 ;  /* 0x0000000f07067211 */ /* 0x000fe200028f0eff */
[----:B------:R1:W-:Y:S01]  /*16ed0*/  STL [R1+0xad0], R11 ;  /* 0x000ad00b01007387 */ /* 0x0003e20000100800 */
[----:B------:R-:W-:-:S03]  /*16ee0*/  IMAD.SHL.U32 R7, R5, 0x4, RZ ;  /* 0x0000000405077824 */ /* 0x000fc600078e00ff */
[----:B------:R3:W-:Y:S01]  /*16ef0*/  STL [R1+0xabc], R10 ;  /* 0x000abc0a01007387 */ /* 0x0007e20000100800 */
[----:B0-----:R-:W-:Y:S02]  /*16f00*/  LEA R9, P6, R5, R16, 0x2 ;  /* 0x0000001005097211 */ /* 0x001fe400078c10ff */
[----:B------:R-:W-:-:S03]  /*16f10*/  LEA.HI.X.SX32 R7, R7, R15, 0x1, P4 ;  /* 0x0000000f07077211 */ /* 0x000fc600020f0eff */
[----:B------:R-:W-:Y:S01]  /*16f20*/  STL [R1+0xac8], R9 ;  /* 0x000ac80901007387 */ /* 0x000fe20000100800 */
[----:B-1----:R-:W-:-:S03]  /*16f30*/  LEA.HI.X.SX32 R11, R152, R15, 0x1, P0 ;  /* 0x0000000f980b7211 */ /* 0x002fc600000f0eff */
[----:B------:R0:W-:Y:S01]  /*16f40*/  STL [R1+0x8d4], R6 ;  /* 0x0008d40601007387 */ /* 0x0001e20000100800 */
[----:B---3--:R-:W-:-:S03]  /*16f50*/  LEA.HI.X.SX32 R10, R151, R15, 0x1, P1 ;  /* 0x0000000f970a7211 */ /* 0x008fc600008f0eff */
[----:B------:R-:W-:Y:S04]  /*16f60*/  STL [R1+0x9d4], R11 ;  /* 0x0009d40b01007387 */ /* 0x000fe80000100800 */
[----:B------:R-:W-:Y:S01]  /*16f70*/  STL [R1+0xa54], R10 ;  /* 0x000a540a01007387 */ /* 0x000fe20000100800 */
[----:B0-----:R-:W-:-:S05]  /*16f80*/  IMAD.SHL.U32 R6, R5, 0x8, RZ ;  /* 0x0000000805067824 */ /* 0x001fca00078e00ff */
[-C--:B------:R-:W-:Y:S02]  /*16f90*/  LEA.HI.X.SX32 R9, R6, R15.reuse, 0x1, P3 ;  /* 0x0000000f06097211 */ /* 0x080fe400018f0eff */
[-C--:B------:R-:W-:Y:S02]  /*16fa0*/  LEA.HI.X.SX32 R6, R5, R15.reuse, 0x1, P2 ;  /* 0x0000000f05067211 */ /* 0x080fe400010f0eff */
[----:B------:R-:W-:Y:S01]  /*16fb0*/  LEA.HI.X.SX32 R5, R150, R15, 0x1, P6 ;  /* 0x0000000f96057211 */ /* 0x000fe200030f0eff */
[----:B------:R-:W-:Y:S01]  /*16fc0*/  STL [R1+0xa94], R9 ;  /* 0x000a940901007387 */ /* 0x000fe20000100800 */
[----:B------:R-:W-:-:S03]  /*16fd0*/  CS2R R150, SRZ ;  /* 0x0000000000967805 */ /* 0x000fc6000001ff00 */
[----:B------:R2:W-:Y:S04]  /*16fe0*/  STL [R1+0xab4], R7 ;  /* 0x000ab40701007387 */ /* 0x0005e80000100800 */
[----:B------:R0:W-:Y:S04]  /*16ff0*/  STL [R1+0xacc], R6 ;  /* 0x000acc0601007387 */ /* 0x0001e80000100800 */
[----:B------:R1:W-:Y:S01]  /*17000*/  STL [R1+0xac4], R5 ;  /* 0x000ac40501007387 */ /* 0x0003e20000100800 */
[C---:B--2---:R-:W-:Y:S02]  /*17010*/  LOP3.LUT R7, R3.reuse, 0x30, RZ, 0x3c, !PT ;  /* 0x0000003003077812 */ /* 0x044fe400078e3cff */
[----:B------:R-:W-:-:S02]  /*17020*/  LOP3.LUT R7, R3, 0x60, RZ, 0x3c, !PT ;  /* 0x0000006003077812 */ /* 0x000fc400078e3cff */
[C---:B0-----:R-:W-:Y:S02]  /*17030*/  LOP3.LUT R6, R3.reuse, 0x10, RZ, 0x3c, !PT ;  /* 0x0000001003067812 */ /* 0x041fe400078e3cff */
[C---:B------:R-:W-:Y:S02]  /*17040*/  LOP3.LUT R6, R3.reuse, 0x40, RZ, 0x3c, !PT ;  /* 0x0000004003067812 */ /* 0x040fe400078e3cff */
[C---:B-1----:R-:W-:Y:S02]  /*17050*/  LOP3.LUT R5, R3.reuse, 0x20, RZ, 0x3c, !PT ;  /* 0x0000002003057812 */ /* 0x042fe400078e3cff */
[C---:B------:R-:W-:Y:S02]  /*17060*/  LOP3.LUT R5, R3.reuse, 0x50, RZ, 0x3c, !PT ;  /* 0x0000005003057812 */ /* 0x040fe400078e3cff */
[----:B------:R-:W-:Y:S02]  /*17070*/  LOP3.LUT R6, R3, 0x70, RZ, 0x3c, !PT ;  /* 0x0000007003067812 */ /* 0x000fe400078e3cff */
[----:B----4-:R-:W-:-:S02]  /*17080*/  LOP3.LUT R5, R2, 0x10, RZ, 0x3c, !PT ;  /* 0x0000001002057812 */ /* 0x010fc400078e3cff */
[C---:B------:R-:W-:Y:S02]  /*17090*/  LOP3.LUT R7, R2.reuse, 0x20, RZ, 0x3c, !PT ;  /* 0x0000002002077812 */ /* 0x040fe400078e3cff */
[C---:B------:R-:W-:Y:S02]  /*170a0*/  LOP3.LUT R6, R2.reuse, 0x30, RZ, 0x3c, !PT ;  /* 0x0000003002067812 */ /* 0x040fe400078e3cff */
[C---:B------:R-:W-:Y:S02]  /*170b0*/  LOP3.LUT R5, R2.reuse, 0x40, RZ, 0x3c, !PT ;  /* 0x0000004002057812 */ /* 0x040fe400078e3cff */
[C---:B------:R-:W-:Y:S02]  /*170c0*/  LOP3.LUT R7, R2.reuse, 0x50, RZ, 0x3c, !PT ;  /* 0x0000005002077812 */ /* 0x040fe400078e3cff */
[C---:B------:R-:W-:Y:S02]  /*170d0*/  LOP3.LUT R6, R2.reuse, 0x60, RZ, 0x3c, !PT ;  /* 0x0000006002067812 */ /* 0x040fe400078e3cff */
[----:B------:R-:W-:-:S07]  /*170e0*/  LOP3.LUT R5, R2, 0x70, RZ, 0x3c, !PT ;  /* 0x0000007002057812 */ /* 0x000fce00078e3cff */
.L_x_1:
[----:B-----5:R-:W-:Y:S04]  /*170f0*/  STL [R1+0x140c], R2 ;  /* 0x00140c0201007387 */ /* 0x020fe80000100800 */
[----:B------:R-:W-:Y:S04]  /*17100*/  STL [R1+0x1408], R130 ;  /* 0x0014088201007387 */ /* 0x000fe80000100800 */
        /* <DEDUP_REMOVED lines=142> */
[----:B------:R-:W2:Y:S01]  /*179f0*/  LDL.LU R8, [R1+0x2f4] ;  /* 0x0002f40001087983 */ /* 0x000ea20000300800 */
[----:B------:R-:W-:-:S02]  /*17a00*/  MOV R5, UR49 ;  /* 0x0000003100057c02 */ /* 0x000fc40008000f00 */
[----:B------:R-:W-:Y:S01]  /*17a10*/  MOV R7, UR53 ;  /* 0x0000003500077c02 */ /* 0x000fe20008000f00 */
[----:B------:R0:W-:Y:S01]  /*17a20*/  STL [R1+0xfe0], R0 ;  /* 0x000fe00001007387 */ /* 0x0001e20000100800 */
[----:B------:R-:W-:-:S03]  /*17a30*/  MOV R6, UR52 ;  /* 0x0000003400067c02 */ /* 0x000fc60008000f00 */
[----:B0-----:R-:W3:Y:S01]  /*17a40*/  LDL.LU R0, [R1+0xab8] ;  /* 0x000ab80001007983 */ /* 0x001ee20000300800 */
[----:B------:R-:W-:Y:S02]  /*17a50*/  PRMT R14, RZ, 0x7610, R14 ;  /* 0x00007610ff0e7816 */ /* 0x000fe4000000000e */
[----:B------:R-:W-:Y:S01]  /*17a60*/  PRMT R61, RZ, 0x7610, R61 ;  /* 0x00007610ff3d7816 */ /* 0x000fe2000000003d */
[----:B-----5:R-:W-:Y:S01]  /*17a70*/  STL [R1+0xf50], R4 ;  /* 0x000f500401007387 */ /* 0x020fe20000100800 */
[----:B------:R-:W-:Y:S02]  /*17a80*/  PRMT R130, RZ, 0x7610, R130 ;  /* 0x00007610ff827816 */ /* 0x000fe40000000082 */
[----:B------:R-:W-:Y:S01]  /*17a90*/  PRMT R121, RZ, 0x7610, R121 ;  /* 0x00007610ff797816 */ /* 0x000fe20000000079 */
[----:B------:R0:W-:Y:S01]  /*17aa0*/  STL [R1+0xf08], R5 ;  /* 0x000f080501007387 */ /* 0x0001e20000100800 */
[----:B------:R-:W-:Y:S02]  /*17ab0*/  PRMT R111, RZ, 0x7610, R111 ;  /* 0x00007610ff6f7816 */ /* 0x000fe4000000006f */
[----:B------:R-:W-:Y:S01]  /*17ac0*/  PRMT R101, RZ, 0x7610, R101 ;  /* 0x00007610ff657816 */ /* 0x000fe20000000065 */
[----:B------:R-:W-:Y:S01]  /*17ad0*/  STL [R1+0xf00], R7 ;  /* 0x000f000701007387 */ /* 0x000fe20000100800 */
[----:B------:R-:W-:-:S02]  /*17ae0*/  PRMT R88, RZ, 0x7610, R88 ;  /* 0x00007610ff587816 */ /* 0x000fc40000000058 */
[----:B------:R-:W-:Y:S01]  /*17af0*/  PRMT R78, RZ, 0x7610, R78 ;  /* 0x00007610ff4e7816 */ /* 0x000fe2000000004e */
[----:B------:R-:W4:Y:S01]  /*17b00*/  LDL R146, [R1+0xad0] ;  /* 0x000ad00001927983 */ /* 0x000f220000100800 */
[----:B------:R-:W-:Y:S02]  /*17b10*/  PRMT R13, RZ, 0x7610, R13 ;  /* 0x00007610ff0d7816 */ /* 0x000fe4000000000d */
[----:B0-----:R-:W-:Y:S01]  /*17b20*/  MOV R5, UR57 ;  /* 0x0000003900057c02 */ /* 0x001fe20008000f00 */
[----:B------:R-:W-:Y:S01]  /*17b30*/  STL [R1+0xefc], R6 ;  /* 0x000efc0601007387 */ /* 0x000fe20000100800 */
[----:B------:R-:W-:Y:S02]  /*17b40*/  PRMT R60, RZ, 0x7610, R60 ;  /* 0x00007610ff3c7816 */ /* 0x000fe4000000003c */
[----:B------:R-:W-:Y:S01]  /*17b50*/  PRMT R131, RZ, 0x7610, R131 ;  /* 0x00007610ff837816 */ /* 0x000fe20000000083 */
[----:B------:R-:W3:Y:S01]  /*17b60*/  LDL R135, [R1+0xac8] ;  /* 0x000ac80001877983 */ /* 0x000ee20000100800 */
[----:B------:R-:W-:-:S02]  /*17b70*/  PRMT R118, RZ, 0x7610, R118 ;  /* 0x00007610ff767816 */ /* 0x000fc40000000076 */
[----:B------:R-:W-:Y:S01]  /*17b80*/  PRMT R108, RZ, 0x7610, R108 ;  /* 0x00007610ff6c7816 */ /* 0x000fe2000000006c */
[----:B------:R0:W-:Y:S01]  /*17b90*/  STL [R1+0xef8], R5 ;  /* 0x000ef80501007387 */ /* 0x0001e20000100800 */
[----:B------:R-:W-:Y:S02]  /*17ba0*/  PRMT R98, RZ, 0x7610, R98 ;  /* 0x00007610ff627816 */ /* 0x000fe40000000062 */
[----:B------:R-:W-:Y:S01]  /*17bb0*/  PRMT R89, RZ, 0x7610, R89 ;  /* 0x00007610ff597816 */ /* 0x000fe20000000059 */
[----:B------:R-:W3:Y:S01]  /*17bc0*/  LDL R148, [R1+0xacc] ;  /* 0x000acc0001947983 */ /* 0x000ee20000100800 */
[----:B------:R-:W-:Y:S02]  /*17bd0*/  PRMT R79, RZ, 0x7610, R79 ;  /* 0x00007610ff4f7816 */ /* 0x000fe4000000004f */
[----:B------:R-:W-:Y:S01]  /*17be0*/  PRMT R12, RZ, 0x7610, R12 ;  /* 0x00007610ff0c7816 */ /* 0x000fe2000000000c */
[----:B------:R-:W3:Y:S01]  /*17bf0*/  LDL R141, [R1+0xac4] ;  /* 0x000ac400018d7983 */ /* 0x000ee20000100800 */
[----:B------:R-:W-:-:S02]  /*17c00*/  PRMT R63, RZ, 0x7610, R63 ;  /* 0x00007610ff3f7816 */ /* 0x000fc4000000003f */
[----:B0-----:R-:W-:Y:S02]  /*17c10*/  MOV R5, UR56 ;  /* 0x0000003800057c02 */ /* 0x001fe40008000f00 */
[----:B------:R-:W-:Y:S02]  /*17c20*/  PRMT R128, RZ, 0x7610, R128 ;  /* 0x00007610ff807816 */ /* 0x000fe40000000080 */
[----:B------:R-:W-:Y:S01]  /*17c30*/  PRMT R119, RZ, 0x7610, R119 ;  /* 0x00007610ff777816 */ /* 0x000fe20000000077 */
[----:B------:R0:W-:Y:S01]  /*17c40*/  STL [R1+0xef4], R5 ;  /* 0x000ef40501007387 */ /* 0x0001e20000100800 */
[----:B------:R-:W-:Y:S02]  /*17c50*/  PRMT R109, RZ, 0x7610, R109 ;  /* 0x00007610ff6d7816 */ /* 0x000fe4000000006d */
[----:B------:R-:W-:Y:S01]  /*17c60*/  PRMT R99, RZ, 0x7610, R99 ;  /* 0x00007610ff637816 */ /* 0x000fe20000000063 */
[----:B------:R-:W3:Y:S01]  /*17c70*/  LDL R133, [R1+0xabc] ;  /* 0x000abc0001857983 */ /* 0x000ee20000100800 */
[----:B------:R-:W-:-:S02]  /*17c80*/  PRMT R86, RZ, 0x7610, R86 ;  /* 0x00007610ff567816 */ /* 0x000fc40000000056 */
[----:B------:R-:W-:Y:S02]  /*17c90*/  PRMT R76, RZ, 0x7610, R76 ;  /* 0x00007610ff4c7816 */ /* 0x000fe4000000004c */
[----:B------:R-:W-:Y:S01]  /*17ca0*/  PRMT R11, RZ, 0x7610, R11 ;  /* 0x00007610ff0b7816 */ /* 0x000fe2000000000b */
[----:B0-----:R-:W2:Y:S01]  /*17cb0*/  LDC R5, c[0x0][0x230] ;  /* 0x00008c00ff057b82 */ /* 0x001ea20000000800 */
[----:B------:R-:W-:Y:S02]  /*17cc0*/  PRMT R62, RZ, 0x7610, R62 ;  /* 0x00007610ff3e7816 */ /* 0x000fe4000000003e */
[----:B------:R-:W-:Y:S02]  /*17cd0*/  PRMT R129, RZ, 0x7610, R129 ;  /* 0x00007610ff817816 */ /* 0x000fe40000000081 */
[----:B------:R-:W-:Y:S02]  /*17ce0*/  PRMT R116, RZ, 0x7610, R116 ;  /* 0x00007610ff747816 */ /* 0x000fe40000000074 */
[----:B------:R-:W-:-:S02]  /*17cf0*/  PRMT R106, RZ, 0x7610, R106 ;  /* 0x00007610ff6a7816 */ /* 0x000fc4000000006a */
[----:B------:R-:W-:Y:S02]  /*17d00*/  PRMT R96, RZ, 0x7610, R96 ;  /* 0x00007610ff607816 */ /* 0x000fe40000000060 */
[----:B------:R-:W-:Y:S02]  /*17d10*/  PRMT R87, RZ, 0x7610, R87 ;  /* 0x00007610ff577816 */ /* 0x000fe40000000057 */
        /* <DEDUP_REMOVED lines=109> */
[----:B------:R-:W-:Y:S01]  /*183f0*/  PRMT R195, RZ, 0x7610, R195 ;  /* 0x00007610ffc37816 */ /* 0x000fe200000000c3 */
[----:B--2---:R-:W-:Y:S01]  /*18400*/  IMAD R5, R8, -0x80, R5 ;  /* 0xffffff8008057824 */ /* 0x004fe200078e0205 */
[----:B------:R-:W-:Y:S02]  /*18410*/  PRMT R194, RZ, 0x7610, R194 ;  /* 0x00007610ffc27816 */ /* 0x000fe400000000c2 */
[----:B------:R-:W-:-:S02]  /*18420*/  PRMT R193, RZ, 0x7610, R193 ;  /* 0x00007610ffc17816 */ /* 0x000fc400000000c1 */
[----:B------:R-:W-:Y:S01]  /*18430*/  ISETP.GT.AND P0, PT, R5, RZ, PT ;  /* 0x000000ff0500720c */ /* 0x000fe20003f04270 */
[----:B------:R-:W-:Y:S01]  /*18440*/  STL [R1+0x1238], R8 ;  /* 0x0012380801007387 */ /* 0x000fe20000100800 */
[----:B------:R-:W-:Y:S02]  /*18450*/  PRMT R192, RZ, 0x7610, R192 ;  /* 0x00007610ffc07816 */ /* 0x000fe400000000c0 */
[----:B------:R-:W-:Y:S01]  /*18460*/  PRMT R191, RZ, 0x7610, R191 ;  /* 0x00007610ffbf7816 */ /* 0x000fe200000000bf */
[----:B------:R-:W-:Y:S01]  /*18470*/  STL [R1+0x123c], R16 ;  /* 0x00123c1001007387 */ /* 0x000fe20000100800 */
[----:B------:R-:W-:Y:S02]  /*18480*/  PRMT R190, RZ, 0x7610, R190 ;  /* 0x00007610ffbe7816 */ /* 0x000fe400000000be */
[----:B------:R-:W-:Y:S01]  /*18490*/  PRMT R189, RZ, 0x7610, R189 ;  /* 0x00007610ffbd7816 */ /* 0x000fe200000000bd */
[----:B------:R0:W-:Y:S01]  /*184a0*/  STL [R1+0xfe4], R15 ;  /* 0x000fe40f01007387 */ /* 0x0001e20000100800 */
[----:B------:R-:W-:-:S02]  /*184b0*/  PRMT R188, RZ, 0x7610, R188 ;  /* 0x00007610ffbc7816 */ /* 0x000fc400000000bc */
[----:B------:R-:W-:Y:S01]  /*184c0*/  PRMT R187, RZ, 0x7610, R187 ;  /* 0x00007610ffbb7816 */ /* 0x000fe200000000bb */
[----:B------:R-:W-:Y:S01]  /*184d0*/  @P0 IMAD.MOV.U32 R7, RZ, RZ, R15 ;  /* 0x000000ffff070224 */ /* 0x000fe200078e000f */
[----:B------:R-:W-:Y:S02]  /*184e0*/  PRMT R186, RZ, 0x7610, R186 ;  /* 0x00007610ffba7816 */ /* 0x000fe400000000ba */
[----:B------:R-:W-:Y:S02]  /*184f0*/  PRMT R185, RZ, 0x7610, R185 ;  /* 0x00007610ffb97816 */ /* 0x000fe400000000b9 */
[----:B------:R-:W-:Y:S01]  /*18500*/  PRMT R184, RZ, 0x7610, R184 ;  /* 0x00007610ffb87816 */ /* 0x000fe200000000b8 */
[----:B0-----:R-:W2:Y:S01]  /*18510*/  LDL.LU R15, [R1+0xac0] ;  /* 0x000ac000010f7983 */ /* 0x001ea20000300800 */
[C---:B------:R-:W-:Y:S01]  /*18520*/  ISETP.GT.AND P1, PT, R5.reuse, 0x1, PT ;  /* 0x000000010500780c */ /* 0x040fe20003f24270 */
[----:B------:R-:W-:Y:S01]  /*18530*/  @P0 IMAD.MOV.U32 R6, RZ, RZ, R16 ;  /* 0x000000ffff060224 */ /* 0x000fe200078e0010 */
[----:B------:R-:W-:-:S02]  /*18540*/  ISETP.GT.AND P2, PT, R5, 0x2, PT ;  /* 0x000000020500780c */ /* 0x000fc40003f44270 */
[----:B------:R-:W-:Y:S02]  /*18550*/  ISETP.GT.AND P3, PT, R5, 0x3, PT ;  /* 0x000000030500780c */ /* 0x000fe40003f64270 */
[----:B------:R4:W2:Y:S01]  /*18560*/  @P0 LDG.E.U16 R14, desc[UR6][R6.64] ;  /* 0x00000006060e0981 */ /* 0x0008a2000c1e1500 */
[----:B------:R-:W-:Y:S02]  /*18570*/  PRMT R183, RZ, 0x7610, R183 ;  /* 0x00007610ffb77816 */ /* 0x000fe400000000b7 */
[----:B------:R-:W-:Y:S02]  /*18580*/  PRMT R182, RZ, 0x7610, R182 ;  /* 0x00007610ffb67816 */ /* 0x000fe400000000b6 */
[----:B------:R-:W-:Y:S02]  /*18590*/  PRMT R181, RZ, 0x7610, R181 ;  /* 0x00007610ffb57816 */ /* 0x000fe400000000b5 */
[----:B------:R-:W-:Y:S02]  /*185a0*/  PRMT R180, RZ, 0x7610, R180 ;  /* 0x00007610ffb47816 */ /* 0x000fe400000000b4 */
[----:B------:R-:W-:Y:S01]  /*185b0*/  PRMT R179, RZ, 0x7610, R179 ;  /* 0x00007610ffb37816 */ /* 0x000fe200000000b3 */
[----:B----4-:R-:W-:Y:S01]  /*185c0*/  @P1 IMAD.MOV.U32 R6, RZ, RZ, R146 ;  /* 0x000000ffff061224 */ /* 0x010fe200078e0092 */
[----:B------:R-:W-:Y:S01]  /*185d0*/  PRMT R178, RZ, 0x7610, R178 ;  /* 0x00007610ffb27816 */ /* 0x000fe200000000b2 */
[----:B------:R-:W4:Y:S01]  /*185e0*/  LDL R146, [R1+0xab0] ;  /* 0x000ab00001927983 */ /* 0x000f220000100800 */
[----:B------:R-:W-:Y:S01]  /*185f0*/  PRMT R177, RZ, 0x7610, R177 ;  /* 0x00007610ffb17816 */ /* 0x000fe200000000b1 */
[----:B---3--:R-:W-:Y:S01]  /*18600*/  @P1 IMAD.MOV.U32 R7, RZ, RZ, R148 ;  /* 0x000000ffff071224 */ /* 0x008fe200078e0094 */
[----:B------:R-:W-:Y:S01]  /*18610*/  PRMT R176, RZ, 0x7610, R176 ;  /* 0x00007610ffb07816 */ /* 0x000fe200000000b0 */
[----:B------:R-:W3:Y:S01]  /*18620*/  LDL R148, [R1+0xaac] ;  /* 0x000aac0001947983 */ /* 0x000ee20000100800 */
[----:B------:R-:W-:-:S02]  /*18630*/  PRMT R175, RZ, 0x7610, R175 ;  /* 0x00007610ffaf7816 */ /* 0x000fc400000000af */
[----:B------:R-:W-:Y:S01]  /*18640*/  PRMT R174, RZ, 0x7610, R174 ;  /* 0x00007610ffae7816 */ /* 0x000fe200000000ae */
[----:B------:R0:W3:Y:S01]  /*18650*/  @P1 LDG.E.U16 R61, desc[UR6][R6.64] ;  /* 0x00000006063d1981 */ /* 0x0000e2000c1e1500 */
[----:B------:R-:W-:Y:S02]  /*18660*/  PRMT R173, RZ, 0x7610, R173 ;  /* 0x00007610ffad7816 */ /* 0x000fe400000000ad */
[----:B------:R-:W-:Y:S02]  /*18670*/  PRMT R172, RZ, 0x7610, R172 ;  /* 0x00007610ffac7816 */ /* 0x000fe400000000ac */
[----:B------:R-:W-:Y:S02]  /*18680*/  PRMT R171, RZ, 0x7610, R171 ;  /* 0x00007610ffab7816 */ /* 0x000fe400000000ab */
[----:B------:R-:W-:Y:S02]  /*18690*/  PRMT R170, RZ, 0x7610, R170 ;  /* 0x00007610ffaa7816 */ /* 0x000fe400000000aa */
[----:B------:R-:W-:Y:S01]  /*186a0*/  PRMT R169, RZ, 0x7610, R169 ;  /* 0x00007610ffa97816 */ /* 0x000fe200000000a9 */
[----:B0-----:R-:W-:Y:S01]  /*186b0*/  @P2 IMAD.MOV.U32 R6, RZ, RZ, R135 ;  /* 0x000000ffff062224 */ /* 0x001fe200078e0087 */
[----:B------:R-:W-:Y:S01]  /*186c0*/  PRMT R168, RZ, 0x7610, R168 ;  /* 0x00007610ffa87816 */ /* 0x000fe200000000a8 */
[----:B------:R-:W-:Y:S01]  /*186d0*/  @P2 IMAD.MOV.U32 R7, RZ, RZ, R141 ;  /* 0x000000ffff072224 */ /* 0x000fe200078e008d */
[----:B------:R-:W3:Y:S01]  /*186e0*/  LDL R135, [R1+0xa9c] ;  /* 0x000a9c0001877983 */ /* 0x000ee20000100800 */
[----:B------:R-:W-:-:S02]  /*186f0*/  PRMT R167, RZ, 0x7610, R167 ;  /* 0x00007610ffa77816 */ /* 0x000fc400000000a7 */
[----:B------:R-:W-:Y:S01]  /*18700*/  PRMT R166, RZ, 0x7610, R166 ;  /* 0x00007610ffa67816 */ /* 0x000fe200000000a6 */
[----:B------:R0:W3:Y:S01]  /*18710*/  @P2 LDG.E.U16 R130, desc[UR6][R6.64] ;  /* 0x0000000606822981 */ /* 0x0000e2000c1e1500 */
[----:B------:R-:W-:Y:S02]  /*18720*/  PRMT R165, RZ, 0x7610, R165 ;  /* 0x00007610ffa57816 */ /* 0x000fe400000000a5 */
[----:B------:R-:W-:Y:S01]  /*18730*/  PRMT R164, RZ, 0x7610, R164 ;  /* 0x00007610ffa47816 */ /* 0x000fe200000000a4 */
[----:B------:R-:W3:Y:S01]  /*18740*/  LDL R141, [R1+0xaa8] ;  /* 0x000aa800018d7983 */ /* 0x000ee20000100800 */
[----:B------:R-:W-:Y:S02]  /*18750*/  PRMT R163, RZ, 0x7610, R163 ;  /* 0x00007610ffa37816 */ /* 0x000fe400000000a3 */
[----:B------:R-:W-:Y:S02]  /*18760*/  PRMT R162, RZ, 0x7610, R162 ;  /* 0x00007610ffa27816 */ /* 0x000fe400000000a2 */
[----:B------:R-:W-:Y:S01]  /*18770*/  PRMT R161, RZ, 0x7610, R161 ;  /* 0x00007610ffa17816 */ /* 0x000fe200000000a1 */
[----:B0-----:R-:W-:Y:S01]  /*18780*/  @P3 IMAD.MOV.U32 R7, RZ, RZ, R133 ;  /* 0x000000ffff073224 */ /* 0x001fe200078e0085 */
[----:B------:R-:W-:Y:S01]  /*18790*/  PRMT R160, RZ, 0x7610, R160 ;  /* 0x00007610ffa07816 */ /* 0x000fe200000000a0 */
[----:B------:R-:W3:Y:S01]  /*187a0*/  LDL R133, [R1+0xaa0] ;  /* 0x000aa00001857983 */ /* 0x000ee20000100800 */
        /* <DEDUP_REMOVED lines=61> */
[----:B------:R-:W-:Y:S01]  /*18b80*/  MOV R151, UR48 ;  /* 0x0000003000977c02 */ /* 0x000fe20008000f00 */
[----:B--2---:R-:W-:Y:S01]  /*18b90*/  @P3 IMAD.MOV.U32 R6, RZ, RZ, R15 ;  /* 0x000000ffff063224 */ /* 0x004fe200078e000f */
[----:B------:R-:W-:Y:S04]  /*18ba0*/  STL [R1+0x1240], R15 ;  /* 0x0012400f01007387 */ /* 0x000fe80000100800 */
[----:B------:R0:W2:Y:S04]  /*18bb0*/  @P3 LDG.E.U16 R121, desc[UR6][R6.64] ;  /* 0x0000000606793981 */ /* 0x0000a8000c1e1500 */
[----:B------:R-:W4:Y:S01]  /*18bc0*/  LDL R7, [R1+0xab4] ;  /* 0x000ab40001077983 */ /* 0x000f220000100800 */
[----:B------:R-:W-:-:S02]  /*18bd0*/  ISETP.GT.AND P0, PT, R5, 0x4, PT ;  /* 0x000000040500780c */ /* 0x000fc40003f04270 */
[----:B------:R-:W-:-:S11]  /*18be0*/  ISETP.GT.AND P1, PT, R5, 0x5, PT ;  /* 0x000000050500780c */ /* 0x000fd60003f24270 */
[----:B0-----:R-:W-:Y:S01]  /*18bf0*/  @P0 IMAD.MOV.U32 R6, RZ, RZ, R0 ;  /* 0x000000ffff060224 */ /* 0x001fe200078e0000 */
[----:B------:R-:W-:Y:S04]  /*18c00*/  STL [R1+0x1244], R0 ;  /* 0x0012440001007387 */ /* 0x000fe80000100800 */
[----:B----4-:R0:W4:Y:S02]  /*18c10*/  @P0 LDG.E.U16 R111, desc[UR6][R6.64] ;  /* 0x00000006066f0981 */ /* 0x010124000c1e1500 */
[----:B0-----:R-:W-:Y:S02]  /*18c20*/  @P1 IMAD.MOV.U32 R6, RZ, RZ, R146 ;  /* 0x000000ffff061224 */ /* 0x001fe400078e0092 */
[----:B---3--:R-:W-:Y:S01]  /*18c30*/  @P1 IMAD.MOV.U32 R7, RZ, RZ, R148 ;  /* 0x000000ffff071224 */ /* 0x008fe200078e0094 */
[C---:B------:R-:W-:Y:S01]  /*18c40*/  ISETP.GT.AND P2, PT, R5.reuse, 0x6, PT ;  /* 0x000000060500780c */ /* 0x040fe20003f44270 */
[----:B------:R-:W3:Y:S04]  /*18c50*/  LDL R148, [R1+0xa8c] ;  /* 0x000a8c0001947983 */ /* 0x000ee80000100800 */
[----:B------:R0:W4:Y:S01]  /*18c60*/  @P1 LDG.E.U16 R101, desc[UR6][R6.64] ;  /* 0x0000000606651981 */ /* 0x000122000c1e1500 */
[----:B------:R-:W-:-:S03]  /*18c70*/  ISETP.GT.AND P3, PT, R5, 0x7, PT ;  /* 0x000000070500780c */ /* 0x000fc60003f64270 */
[----:B------:R-:W2:Y:S04]  /*18c80*/  LDL R146, [R1+0xa90] ;  /* 0x000a900001927983 */ /* 0x000ea80000100800 */
[----:B------:R-:W3:Y:S01]  /*18c90*/  LDL R7, [R1+0xaa4] ;  /* 0x000aa40001077983 */ /* 0x000ee20000100800 */
[----:B0-----:R-:W-:Y:S01]  /*18ca0*/  @P2 IMAD.MOV.U32 R6, RZ, RZ, R141 ;  /* 0x000000ffff062224 */ /* 0x001fe200078e008d */
[C---:B------:R-:W-:Y:S02]  /*18cb0*/  ISETP.GT.AND P0, PT, R5.reuse, 0x8, PT ;  /* 0x000000080500780c */ /* 0x040fe40003f04270 */
[----:B------:R-:W-:Y:S01]  /*18cc0*/  ISETP.GT.AND P1, PT, R5, 0x9, PT ;  /* 0x000000090500780c */ /* 0x000fe20003f24270 */
[----:B------:R-:W4:Y:S04]  /*18cd0*/  LDL R141, [R1+0xa88] ;  /* 0x000a8800018d7983 */ /* 0x000f280000100800 */
[----:B---3--:R0:W3:Y:S02]  /*18ce0*/  @P2 LDG.E.U16 R88, desc[UR6][R6.64] ;  /* 0x0000000606582981 */ /* 0x0080e4000c1e1500 */
[----:B0-----:R-:W-:-:S02]  /*18cf0*/  @P3 IMAD.MOV.U32 R6, RZ, RZ, R133 ;  /* 0x000000ffff063224 */ /* 0x001fc400078e0085 */
[----:B------:R-:W-:Y:S01]  /*18d00*/  @P3 IMAD.MOV.U32 R7, RZ, RZ, R135 ;  /* 0x000000ffff073224 */ /* 0x000fe200078e0087 */
[----:B------:R-:W3:Y:S04]  /*18d10*/  LDL R133, [R1+0xa80] ;  /* 0x000a800001857983 */ /* 0x000ee80000100800 */
[----:B------:R0:W3:Y:S04]  /*18d20*/  @P3 LDG.E.U16 R78, desc[UR6][R6.64] ;  /* 0x00000006064e3981 */ /* 0x0000e8000c1e1500 */
[----:B------:R-:W3:Y:S04]  /*18d30*/  LDL R135, [R1+0xa7c] ;  /* 0x000a7c0001877983 */ /* 0x000ee80000100800 */
[----:B------:R-:W0:Y:S04]  /*18d40*/  LDL R6, [R1+0xa94] ;  /* 0x000a940001067983 */ /* 0x000e280000100800 */
[----:B------:R-:W0:Y:S02]  /*18d50*/  LDL R7, [R1+0xa98] ;  /* 0x000a980001077983 */ /* 0x000e240000100800 */
[----:B0-----:R-:W-:-:S04]  /*18d60*/  @P0 LOP3.LUT R7, R7, R6, RZ, 0x3c, !PT ;  /* 0x0000000607070212 */ /* 0x001fc800078e3cff */
[----:B------:R-:W-:-:S04]  /*18d70*/  @P0 LOP3.LUT R6, R7, R6, RZ, 0x3c, !PT ;  /* 0x0000000607060212 */ /* 0x000fc800078e3cff */
[----:B------:R-:W-:-:S05]  /*18d80*/  @P0 LOP3.LUT R7, R7, R6, RZ, 0x3c, !PT ;  /* 0x0000000607070212 */ /* 0x000fca00078e3cff */
[----:B------:R2:W3:Y:S02]  /*18d90*/  @P0 LDG.E.U16 R13, desc[UR6][R6.64] ;  /* 0x00000006060d0981 */ /* 0x0004e4000c1e1500 */
[----:B--2---:R-:W-:Y:S02]  /*18da0*/  @P1 IMAD.MOV.U32 R6, RZ, RZ, R146 ;  /* 0x000000ffff061224 */ /* 0x004fe400078e0092 */
[----:B------:R-:W-:Y:S01]  /*18db0*/  @P1 IMAD.MOV.U32 R7, RZ, RZ, R148 ;  /* 0x000000ffff071224 */ /* 0x000fe200078e0094 */
[C---:B------:R-:W-:Y:S01]  /*18dc0*/  ISETP.GT.AND P2, PT, R5.reuse, 0xa, PT ;  /* 0x0000000a0500780c */ /* 0x040fe20003f44270 */
[----:B------:R-:W2:Y:S04]  /*18dd0*/  LDL R148, [R1+0xa6c] ;  /* 0x000a6c0001947983 */ /* 0x000ea80000100800 */
[----:B------:R4:W2:Y:S01]  /*18de0*/  @P1 LDG.E.U16 R60, desc[UR6][R6.64] ;  /* 0x00000006063c1981 */ /* 0x0008a2000c1e1500 */
[----:B------:R-:W-:-:S03]  /*18df0*/  ISETP.GT.AND P3, PT, R5, 0xb, PT ;  /* 0x0000000b0500780c */ /* 0x000fc60003f64270 */
[----:B------:R-:W2:Y:S04]  /*18e00*/  LDL R146, [R1+0xa70] ;  /* 0x000a700001927983 */ /* 0x000ea80000100800 */
[----:B------:R-:W3:Y:S01]  /*18e10*/  LDL R7, [R1+0xa84] ;  /* 0x000a840001077983 */ /* 0x000ee20000100800 */
[----:B----4-:R-:W-:Y:S01]  /*18e20*/  @P2 IMAD.MOV.U32 R6, RZ, RZ, R141 ;  /* 0x000000ffff062224 */ /* 0x010fe200078e008d */
        /* <DEDUP_REMOVED lines=404> */
[----:B------:R-:W-:-:S02]  /*1a770*/  ISETP.GT.AND P3, PT, R5, 0x4f, PT ;  /* 0x0000004f0500780c */ /* 0x000fc40003f64270 */
[----:B------:R-:W-:Y:S01]  /*1a780*/  PRMT R4, RZ, 0x7610, R4 ;  /* 0x00007610ff047816 */ /* 0x000fe20000000004 */
        /* <DEDUP_REMOVED lines=201> */
[----:B------:R-:W-:Y:S01]  /*1b420*/  ISETP.GT.AND P4, PT, R5, 0x72, PT ;  /* 0x000000720500780c */ /* 0x000fe20003f84270 */
        /* <DEDUP_REMOVED lines=11> */
[----:B------:R-:W2:Y:S04]  /*1b4e0*/  LDL R146, [R1+0x730] ;  /* 0x0007300001927983 */ /* 0x000ea80000100800 */
[----:B------:R0:W2:Y:S04]  /*1b4f0*/  @P1 LDG.E.U16 R223, desc[UR6][R6.64] ;  /* 0x0000000606df1981 */ /* 0x0000a8000c1e1500 */
[----:B------:R-:W2:Y:S04]  /*1b500*/  LDL R148, [R1+0x72c] ;  /* 0x00072c0001947983 */ /* 0x000ea80000100800 */
[----:B------:R-:W0:Y:S04]  /*1b510*/  LDL R6, [R1+0x744] ;  /* 0x0007440001067983 */ /* 0x000e280000100800 */
[----:B------:R-:W0:Y:S01]  /*1b520*/  LDL R7, [R1+0x748] ;  /* 0x0007480001077983 */ /* 0x000e220000100800 */
[----:B------:R-:W-:-:S02]  /*1b530*/  ISETP.GT.AND P0, PT, R5, 0x73, PT ;  /* 0x000000730500780c */ /* 0x000fc40003f04270 */
[----:B0-----:R-:W-:-:S04]  /*1b540*/  @P4 LOP3.LUT R7, R7, R6, RZ, 0x3c, !PT ;  /* 0x0000000607074212 */ /* 0x001fc800078e3cff */
[----:B------:R-:W-:-:S04]  /*1b550*/  @P4 LOP3.LUT R6, R7, R6, RZ, 0x3c, !PT ;  /* 0x0000000607064212 */ /* 0x000fc800078e3cff */
[----:B------:R-:W-:-:S05]  /*1b560*/  @P4 LOP3.LUT R7, R7, R6, RZ, 0x3c, !PT ;  /* 0x0000000607074212 */ /* 0x000fca00078e3cff */
[----:B------:R4:W2:Y:S04]  /*1b570*/  @P4 LDG.E.U16 R222, desc[UR6][R6.64] ;  /* 0x0000000606de4981 */ /* 0x0008a8000c1e1500 */
[----:B------:R-:W3:Y:S01]  /*1b580*/  LDL R7, [R1+0x73c] ;  /* 0x00073c0001077983 */ /* 0x000ee20000100800 */
[C---:B------:R-:W-:Y:S01]  /*1b590*/  ISETP.GT.AND P1, PT, R5.reuse, 0x74, PT ;  /* 0x000000740500780c */ /* 0x040fe20003f24270 */
[----:B----4-:R-:W-:Y:S02]  /*1b5a0*/  @P0 IMAD.MOV.U32 R6, RZ, RZ, R141 ;  /* 0x000000ffff060224 */ /* 0x010fe400078e008d */
[----:B------:R-:W4:Y:S04]  /*1b5b0*/  LDL R141, [R1+0x720] ;  /* 0x00072000018d7983 */ /* 0x000f280000100800 */
[----:B---3--:R0:W3:Y:S01]  /*1b5c0*/  @P0 LDG.E.U16 R221, desc[UR6][R6.64] ;  /* 0x0000000606dd0981 */ /* 0x0080e2000c1e1500 */
[----:B------:R-:W-:-:S05]  /*1b5d0*/  ISETP.GT.AND P0, PT, R5, 0x75, PT ;  /* 0x000000750500780c */ /* 0x000fca0003f04270 */
[----:B0-----:R-:W-:Y:S02]  /*1b5e0*/  @P1 IMAD.MOV.U32 R6, RZ, RZ, R133 ;  /* 0x000000ffff061224 */ /* 0x001fe400078e0085 */
[----:B------:R-:W-:Y:S01]  /*1b5f0*/  @P1 IMAD.MOV.U32 R7, RZ, RZ, R135 ;  /* 0x000000ffff071224 */ /* 0x000fe200078e0087 */
[----:B------:R-:W3:Y:S04]  /*1b600*/  LDL R133, [R1+0x718] ;  /* 0x0007180001857983 */ /* 0x000ee80000100800 */
[----:B------:R2:W3:Y:S04]  /*1b610*/  @P1 LDG.E.U16 R220, desc[UR6][R6.64] ;  /* 0x0000000606dc1981 */ /* 0x0004e8000c1e1500 */
[----:B------:R-:W3:Y:S01]  /*1b620*/  LDL R135, [R1+0x714] ;  /* 0x0007140001877983 */ /* 0x000ee20000100800 */
[----:B--2---:R-:W-:-:S02]  /*1b630*/  @P0 IMAD.MOV.U32 R6, RZ, RZ, R146 ;  /* 0x000000ffff060224 */ /* 0x004fc400078e0092 */
[----:B------:R-:W-:Y:S01]  /*1b640*/  @P0 IMAD.MOV.U32 R7, RZ, RZ, R148 ;  /* 0x000000ffff070224 */ /* 0x000fe200078e0094 */
[C---:B------:R-:W-:Y:S01]  /*1b650*/  ISETP.GT.AND P1, PT, R5.reuse, 0x76, PT ;  /* 0x000000760500780c */ /* 0x040fe20003f24270 */
        /* <DEDUP_REMOVED lines=41> */
[----:B------:R-:W-:Y:S02]  /*1b8f0*/  @P1 IMAD.MOV.U32 R7, RZ, RZ, R135 ;  /* 0x000000ffff071224 */ /* 0x000fe400078e0087 */
[----:B------:R-:W4:Y:S04]  /*1b900*/  LDL R135, [R1+0xef0] ;  /* 0x000ef00001877983 */ /* 0x000f280000100800 */
[----:B------:R2:W3:Y:S02]  /*1b910*/  @P1 LDG.E.U16 R212, desc[UR6][R6.64] ;  /* 0x0000000606d41981 */ /* 0x0004e4000c1e1500 */
[----:B--2---:R-:W-:-:S02]  /*1b920*/  @P0 IMAD.MOV.U32 R6, RZ, RZ, R146 ;  /* 0x000000ffff060224 */ /* 0x004fc400078e0092 */
[----:B------:R-:W-:Y:S01]  /*1b930*/  @P0 IMAD.MOV.U32 R7, RZ, RZ, R148 ;  /* 0x000000ffff070224 */ /* 0x000fe200078e0094 */
[C---:B------:R-:W-:Y:S01]  /*1b940*/  ISETP.GT.AND P1, PT, R5.reuse, 0x7e, PT ;  /* 0x0000007e0500780c */ /* 0x040fe20003f24270 */
[----:B------:R-:W0:Y:S03]  /*1b950*/  S2R R133, SR_TID.X ;  /* 0x0000000000857919 */ /* 0x000e260000002100 */
[----:B------:R1:W2:Y:S01]  /*1b960*/  @P0 LDG.E.U16 R211, desc[UR6][R6.64] ;  /* 0x0000000606d30981 */ /* 0x0002a2000c1e1500 */
[----:B------:R-:W-:-:S03]  /*1b970*/  ISETP.GT.AND P2, PT, R5, 0x7f, PT ;  /* 0x0000007f0500780c */ /* 0x000fc60003f44270 */
[----:B------:R-:W3:Y:S04]  /*1b980*/  LDL R148, [R1+0xed0] ;  /* 0x000ed00001947983 */ /* 0x000ee80000100800 */
[----:B------:R-:W2:Y:S04]  /*1b990*/  LDL R146, [R1+0xe8c] ;  /* 0x000e8c0001927983 */ /* 0x000ea80000100800 */
[----:B------:R-:W1:Y:S04]  /*1b9a0*/  LDL R6, [R1+0x6e4] ;  /* 0x0006e40001067983 */ /* 0x000e680000100800 */
[----:B------:R-:W1:Y:S02]  /*1b9b0*/  LDL R7, [R1+0x6e8] ;  /* 0x0006e80001077983 */ /* 0x000e640000100800 */
[----:B-1----:R-:W-:-:S04]  /*1b9c0*/  @P1 LOP3.LUT R7, R7, R6, RZ, 0x3c, !PT ;  /* 0x0000000607071212 */ /* 0x002fc800078e3cff */
[----:B------:R-:W-:-:S04]  /*1b9d0*/  @P1 LOP3.LUT R6, R7, R6, RZ, 0x3c, !PT ;  /* 0x0000000607061212 */ /* 0x000fc800078e3cff */
[----:B------:R-:W-:-:S05]  /*1b9e0*/  @P1 LOP3.LUT R7, R7, R6, RZ, 0x3c, !PT ;  /* 0x0000000607071212 */ /* 0x000fca00078e3cff */
[----:B------:R1:W2:Y:S04]  /*1b9f0*/  @P1 LDG.E.U16 R210, desc[UR6][R6.64] ;  /* 0x0000000606d21981 */ /* 0x0002a8000c1e1500 */
[----:B------:R-:W1:Y:S04]  /*1ba00*/  LDL R6, [R1+0x6dc] ;  /* 0x0006dc0001067983 */ /* 0x000e680000100800 */
[----:B------:R-:W1:Y:S01]  /*1ba10*/  LDL R7, [R1+0x6e0] ;  /* 0x0006e00001077983 */ /* 0x000e620000100800 */
[----:B0-----:R-:W-:-:S04]  /*1ba20*/  LOP3.LUT R133, R133, 0x7f, RZ, 0xc0, !PT ;  /* 0x0000007f85857812 */ /* 0x001fc800078ec0ff */
[----:B------:R-:W-:Y:S02]  /*1ba30*/  ISETP.GE.AND P0, PT, R133, R5, PT ;  /* 0x000000058500720c */ /* 0x000fe40003f06270 */
[----:B------:R-:W2:Y:S01]  /*1ba40*/  LDL R133, [R1+0xe90] ;  /* 0x000e900001857983 */ /* 0x000ea20000100800 */
[----:B-1----:R-:W-:-:S04]  /*1ba50*/  @P2 LOP3.LUT R7, R7, R6, RZ, 0x3c, !PT ;  /* 0x0000000607072212 */ /* 0x002fc800078e3cff */
[----:B------:R-:W-:-:S04]  /*1ba60*/  @P2 LOP3.LUT R6, R7, R6, RZ, 0x3c, !PT ;  /* 0x0000000607062212 */ /* 0x000fc800078e3cff */
[----:B------:R-:W-:-:S05]  /*1ba70*/  @P2 LOP3.LUT R7, R7, R6, RZ, 0x3c, !PT ;  /* 0x0000000607072212 */ /* 0x000fca00078e3cff */
[----:B------:R4:W2:Y:S01]  /*1ba80*/  @P2 LDG.E.U16 R209, desc[UR6][R6.64] ;  /* 0x0000000606d12981 */ /* 0x0008a2000c1e1500 */
[----:B------:R-:W-:Y:S01]  /*1ba90*/  BAR.SYNC.DEFER_BLOCKING 0x0 ;  /* 0x0000000000007b1d */ /* 0x000fe20000010000 */
[----:B----4-:R-:W-:Y:S02]  /*1baa0*/  @!P0 IMAD.MOV.U32 R6, RZ, RZ, R135 ;  /* 0x000000ffff068224 */ /* 0x010fe400078e0087 */
[----:B------:R-:W-:-:S03]  /*1bab0*/  @!P0 IMAD.MOV.U32 R7, RZ, RZ, R141 ;  /* 0x000000ffff078224 */ /* 0x000fc600078e008d */
[----:B------:R-:W4:Y:S04]  /*1bac0*/  LDL R135, [R1+0xdd0] ;  /* 0x000dd00001877983 */ /* 0x000f280000100800 */
[----:B------:R-:W4:Y:S04]  /*1bad0*/  LDL R141, [R1+0xdcc] ;  /* 0x000dcc00018d7983 */ /* 0x000f280000100800 */
[----:B------:R3:W4:Y:S04]  /*1bae0*/  @!P0 LDG.E.U16 R208, desc[UR6][R6.64] ;  /* 0x0000000606d08981 */ /* 0x000728000c1e1500 */
[----:B------:R-:W2:Y:S01]  /*1baf0*/  LDL R7, [R1+0xecc] ;  /* 0x000ecc0001077983 */ /* 0x000ea20000100800 */
[----:B---3--:R-:W-:-:S03]  /*1bb00*/  @!P0 IMAD.MOV.U32 R6, RZ, RZ, R148 ;  /* 0x000000ffff068224 */ /* 0x008fc600078e0094 */
[----:B------:R-:W3:Y:S04]  /*1bb10*/  LDL R148, [R1+0xd90] ;  /* 0x000d900001947983 */ /* 0x000ee80000100800 */
[----:B--2---:R0:W2:Y:S02]  /*1bb20*/  @!P0 LDG.E.U16 R207, desc[UR6][R6.64] ;  /* 0x0000000606cf8981 */ /* 0x0040a4000c1e1500 */
[----:B0-----:R-:W-:Y:S02]  /*1bb30*/  @!P0 IMAD.MOV.U32 R6, RZ, RZ, R133 ;  /* 0x000000ffff068224 */ /* 0x001fe400078e0085 */
[----:B------:R-:W-:Y:S01]  /*1bb40*/  @!P0 IMAD.MOV.U32 R7, RZ, RZ, R146 ;  /* 0x000000ffff078224 */ /* 0x000fe200078e0092 */
[----:B------:R-:W2:Y:S04]  /*1bb50*/  LDL R133, [R1+0xd50] ;  /* 0x000d500001857983 */ /* 0x000ea80000100800 */
[----:B------:R0:W2:Y:S04]  /*1bb60*/  @!P0 LDG.E.U16 R206, desc[UR6][R6.64] ;  /* 0x0000000606ce8981 */ /* 0x0000a8000c1e1500 */
[----:B------:R-:W2:Y:S04]  /*1bb70*/  LDL R146, [R1+0xd4c] ;  /* 0x000d4c0001927983 */ /* 0x000ea80000100800 */
[----:B------:R-:W0:Y:S04]  /*1bb80*/  LDL R6, [R1+0xe4c] ;  /* 0x000e4c0001067983 */ /* 0x000e280000100800 */
[----:B------:R-:W0:Y:S02]  /*1bb90*/  LDL R7, [R1+0xe50] ;  /* 0x000e500001077983 */ /* 0x000e240000100800 */
[----:B0-----:R-:W-:-:S04]  /*1bba0*/  @!P0 LOP3.LUT R7, R7, R6, RZ, 0x3c, !PT ;  /* 0x0000000607078212 */ /* 0x001fc800078e3cff */
[----:B------:R-:W-:-:S04]  /*1bbb0*/  @!P0 LOP3.LUT R6, R7, R6, RZ, 0x3c, !PT ;  /* 0x0000000607068212 */ /* 0x000fc800078e3cff */
[----:B------:R-:W-:-:S05]  /*1bbc0*/  @!P0 LOP3.LUT R7, R7, R6, RZ, 0x3c, !PT ;  /* 0x0000000607078212 */ /* 0x000fca00078e3cff */
[----:B------:R0:W2:Y:S04]  /*1bbd0*/  @!P0 LDG.E.U16 R205, desc[UR6][R6.64] ;  /* 0x0000000606cd8981 */ /* 0x0000a8000c1e1500 */
[----:B------:R-:W0:Y:S04]  /*1bbe0*/  LDL R6, [R1+0xe0c] ;  /* 0x000e0c0001067983 */ /* 0x000e280000100800 */
[----:B------:R-:W0:Y:S02]  /*1bbf0*/  LDL R7, [R1+0xe10] ;  /* 0x000e100001077983 */ /* 0x000e240000100800 */
[----:B0-----:R-:W-:-:S04]  /*1bc00*/  @!P0 LOP3.LUT R7, R7, R6, RZ, 0x3c, !PT ;  /* 0x0000000607078212 */ /* 0x001fc800078e3cff */
[----:B------:R-:W-:-:S04]  /*1bc10*/  @!P0 LOP3.LUT R6, R7, R6, RZ, 0x3c, !PT ;  /* 0x0000000607068212 */ /* 0x000fc800078e3cff */
[----:B------:R-:W-:-:S05]  /*1bc20*/  @!P0 LOP3.LUT R7, R7, R6, RZ, 0x3c, !PT ;  /* 0x0000000607078212 */ /* 0x000fca00078e3cff */
[----:B------:R4:W2:Y:S02]  /*1bc30*/  @!P0 LDG.E.U16 R204, desc[UR6][R6.64] ;  /* 0x0000000606cc8981 */ /* 0x0008a4000c1e1500 */
[----:B----4-:R-:W-:Y:S02]  /*1bc40*/  @!P0 IMAD.MOV.U32 R6, RZ, RZ, R135 ;  /* 0x000000ffff068224 */ /* 0x010fe400078e0087 */
[----:B------:R-:W-:Y:S01]  /*1bc50*/  @!P0 IMAD.MOV.U32 R7, RZ, RZ, R141 ;  /* 0x000000ffff078224 */ /* 0x000fe200078e008d */
[----:B------:R-:W4:Y:S04]  /*1bc60*/  LDL R135, [R1+0xc90] ;  /* 0x000c900001877983 */ /* 0x000f280000100800 */
[----:B------:R3:W4:Y:S04]  /*1bc70*/  @!P0 LDG.E.U16 R203, desc[UR6][R6.64] ;  /* 0x0000000606cb8981 */ /* 0x000728000c1e1500 */
[----:B------:R-:W4:Y:S04]  /*1bc80*/  LDL R141, [R1+0xc8c] ;  /* 0x000c8c00018d7983 */ /* 0x000f280000100800 */
        /* <DEDUP_REMOVED lines=101> */
[----:B------:R-:W4:Y:S04]  /*1c2e0*/  LDL.LU R135, [R1+0x370] ;  /* 0x0003700001877983 */ /* 0x000f280000300800 */
[----:B------:R-:W4:Y:S04]  /*1c2f0*/  LDL.LU R141, [R1+0x334] ;  /* 0x00033400018d7983 */ /* 0x000f280000300800 */
        /* <DEDUP_REMOVED lines=21> */
[----:B------:R0:W2:Y:S04]  /*1c450*/  @!P0 LDG.E.U16 R179, desc[UR6][R6.64] ;  /* 0x0000000606b38981 */ /* 0x0000a8000c1e1500 */
[----:B------:R-:W0:Y:S02]  /*1c460*/  LDL R7, [R1+0x374] ;  /* 0x0003740001077983 */ /* 0x000e240000100800 */
[----:B0-----:R-:W-:Y:S02]  /*1c470*/  @!P0 IMAD.MOV.U32 R6, RZ, RZ, R7 ;  /* 0x000000ffff068224 */ /* 0x001fe400078e0007 */
[----:B----4-:R-:W-:-:S05]  /*1c480*/  @!P0 IMAD.MOV.U32 R7, RZ, RZ, R135 ;  /* 0x000000ffff078224 */ /* 0x010fca00078e0087 */
[----:B------:R0:W4:Y:S04]  /*1c490*/  @!P0 LDG.E.U16 R178, desc[UR6][R6.64] ;  /* 0x0000000606b28981 */ /* 0x000128000c1e1500 */
[----:B------:R-:W3:Y:S01]  /*1c4a0*/  LDL R7, [R1+0x330] ;  /* 0x0003300001077983 */ /* 0x000ee20000100800 */
[----:B0-----:R-:W-:-:S05]  /*1c4b0*/  @!P0 IMAD.MOV.U32 R6, RZ, RZ, R141 ;  /* 0x000000ffff068224 */ /* 0x001fca00078e008d */
[----:B---3--:R0:W3:Y:S04]  /*1c4c0*/  @!P0 LDG.E.U16 R177, desc[UR6][R6.64] ;  /* 0x0000000606b18981 */ /* 0x0080e8000c1e1500 */
[----:B------:R-:W2:Y:S01]  /*1c4d0*/  LDL R7, [R1+0x6d8] ;  /* 0x0006d80001077983 */ /* 0x000ea20000100800 */
[----:B0-----:R-:W-:-:S03]  /*1c4e0*/  @!P0 IMAD.MOV.U32 R6, RZ, RZ, R148 ;  /* 0x000000ffff068224 */ /* 0x001fc600078e0094 */
[----:B------:R-:W4:Y:S04]  /*1c4f0*/  LDL R148, [R1+0xd88] ;  /* 0x000d880001947983 */ /* 0x000f280000100800 */
[----:B--2---:R0:W2:Y:S02]  /*1c500*/  @!P0 LDG.E.U16 R176, desc[UR6][R6.64] ;  /* 0x0000000606b08981 */ /* 0x0040a4000c1e1500 */
[----:B0-----:R-:W-:Y:S02]  /*1c510*/  @!P0 IMAD.MOV.U32 R6, RZ, RZ, R133 ;  /* 0x000000ffff068224 */ /* 0x001fe400078e0085 */
[----:B------:R-:W-:Y:S01]  /*1c520*/  @!P0 IMAD.MOV.U32 R7, RZ, RZ, R146 ;  /* 0x000000ffff078224 */ /* 0x000fe200078e0092 */
[----:B------:R-:W3:Y:S04]  /*1c530*/  LDL R133, [R1+0xd48] ;  /* 0x000d480001857983 */ /* 0x000ee80000100800 */
        /* <DEDUP_REMOVED lines=26> */
[----:B------:R-:W3:Y:S01]  /*1c6e0*/  LDL R7, [R1+0xd84] ;  /* 0x000d840001077983 */ /* 0x000ee20000100800 */
[----:B----4-:R-:W-:-:S03]  /*1c6f0*/  @!P0 IMAD.MOV.U32 R6, RZ, RZ, R148 ;  /* 0x000000ffff068224 */ /* 0x010fc600078e0094 */
[----:B------:R-:W4:Y:S04]  /*1c700*/  LDL R148, [R1+0xc08] ;  /* 0x000c080001947983 */ /* 0x000f280000100800 */
[----:B---3--:R0:W3:Y:S02]  /*1c710*/  @!P0 LDG.E.U16 R170, desc[UR6][R6.64] ;  /* 0x0000000606aa8981 */ /* 0x0080e4000c1e1500 */
[----:B0-----:R-:W-:Y:S02]  /*1c720*/  @!P0 IMAD.MOV.U32 R6, RZ, RZ, R133 ;  /* 0x000000ffff068224 */ /* 0x001fe400078e0085 */
[----:B--2---:R-:W-:Y:S01]  /*1c730*/  @!P0 IMAD.MOV.U32 R7, RZ, RZ, R146 ;  /* 0x000000ffff078224 */ /* 0x004fe200078e0092 */
[----:B------:R-:W2:Y:S04]  /*1c740*/  LDL R133, [R1+0xbc8] ;  /* 0x000bc80001857983 */ /* 0x000ea80000100800 */
[----:B------:R0:W3:Y:S04]  /*1c750*/  @!P0 LDG.E.U16 R169, desc[UR6][R6.64] ;  /* 0x0000000606a98981 */ /* 0x0000e8000c1e1500 */
[----:B------:R-:W3:Y:S04]  /*1c760*/  LDL R146, [R1+0xbc4] ;  /* 0x000bc40001927983 */ /* 0x000ee80000100800 */
[----:B------:R-:W0:Y:S04]  /*1c770*/  LDL R6, [R1+0xd04] ;  /* 0x000d040001067983 */ /* 0x000e280000100800 */
[----:B------:R-:W0:Y:S02]  /*1c780*/  LDL R7, [R1+0xd08] ;  /* 0x000d080001077983 */ /* 0x000e240000100800 */
[----:B0-----:R-:W-:-:S04]  /*1c790*/  @!P0 LOP3.LUT R7, R7, R6, RZ, 0x3c, !PT ;  /* 0x0000000607078212 */ /* 0x001fc800078e3cff */
[----:B------:R-:W-:-:S04]  /*1c7a0*/  @!P0 LOP3.LUT R6, R7, R6, RZ, 0x3c, !PT ;  /* 0x0000000607068212 */ /* 0x000fc800078e3cff */
[----:B------:R-:W-:-:S05]  /*1c7b0*/  @!P0 LOP3.LUT R7, R7, R6, RZ, 0x3c, !PT ;  /* 0x0000000607078212 */ /* 0x000fca00078e3cff */
[----:B------:R0:W3:Y:S04]  /*1c7c0*/  @!P0 LDG.E.U16 R168, desc[UR6][R6.64] ;  /* 0x0000000606a88981 */ /* 0x0000e8000c1e1500 */
        /* <DEDUP_REMOVED lines=18> */
[----:B------:R-:W2:Y:S01]  /*1c8f0*/  LDL R7, [R1+0xc04] ;  /* 0x000c040001077983 */ /* 0x000ea20000100800 */
[----:B----4-:R-:W-:-:S03]  /*1c900*/  @!P0 IMAD.MOV.U32 R6, RZ, RZ, R148 ;  /* 0x000000ffff068224 */ /* 0x010fc600078e0094 */
[----:B------:R-:W4:Y:S04]  /*1c910*/  LDL R148, [R1+0x670] ;  /* 0x0006700001947983 */ /* 0x000f280000100800 */
[----:B--2---:R0:W2:Y:S02]  /*1c920*/  @!P0 LDG.E.U16 R164, desc[UR6][R6.64] ;  /* 0x0000000606a48981 */ /* 0x0040a4000c1e1500 */
[----:B0-----:R-:W-:Y:S02]  /*1c930*/  @!P0 IMAD.MOV.U32 R6, RZ, RZ, R133 ;  /* 0x000000ffff068224 */ /* 0x001fe400078e0085 */
[----:B---3--:R-:W-:Y:S01]  /*1c940*/  @!P0 IMAD.MOV.U32 R7, RZ, RZ, R146 ;  /* 0x000000ffff078224 */ /* 0x008fe200078e0092 */
        /* <DEDUP_REMOVED lines=61> */
[----:B----4-:R-:W-:-:S05]  /*1cd20*/  @!P0 IMAD.MOV.U32 R6, RZ, RZ, R148 ;  /* 0x000000ffff068224 */ /* 0x010fca00078e0094 */
[----:B--2---:R0:W2:Y:S02]  /*1cd30*/  @!P0 LDG.E.U16 R152, desc[UR6][R6.64] ;  /* 0x0000000606988981 */ /* 0x0040a4000c1e1500 */
[----:B0-----:R-:W-:Y:S02]  /*1cd40*/  @!P0 IMAD.MOV.U32 R6, RZ, RZ, R133 ;  /* 0x000000ffff068224 */ /* 0x001fe400078e0085 */
[----:B---3--:R-:W-:Y:S01]  /*1cd50*/  @!P0 IMAD.MOV.U32 R7, RZ, RZ, R146 ;  /* 0x000000ffff078224 */ /* 0x008fe200078e0092 */
[----:B------:R-:W3:Y:S04]  /*1cd60*/  LDL.LU R133, [R1+0x368] ;  /* 0x0003680001857983 */ /* 0x000ee80000300800 */
[----:B------:R-:W4:Y:S04]  /*1cd70*/  LDL.LU R146, [R1+0x36c] ;  /* 0x00036c0001927983 */ /* 0x000f280000300800 */
[----:B------:R-:W2:Y:S04]  /*1cd80*/  LDL.LU R148, [R1+0x32c] ;  /* 0x00032c0001947983 */ /* 0x000ea80000300800 */
        /* <DEDUP_REMOVED lines=26> */
[----:B---3--:R-:W-:-:S05]  /*1cf30*/  @!P0 IMAD.MOV.U32 R7, RZ, RZ, R133 ;  /* 0x000000ffff078224 */ /* 0x008fca00078e0085 */
[----:B------:R2:W3:Y:S04]  /*1cf40*/  @!P0 LDG.E.U16 R18, desc[UR6][R6.64] ;  /* 0x0000000606128981 */ /* 0x0004e8000c1e1500 */
[----:B------:R-:W4:Y:S01]  /*1cf50*/  LDL R7, [R1+0x328] ;  /* 0x0003280001077983 */ /* 0x000f220000100800 */
[----:B--2---:R-:W-:-:S05]  /*1cf60*/  @!P0 IMAD.MOV.U32 R6, RZ, RZ, R148 ;  /* 0x000000ffff068224 */ /* 0x004fca00078e0094 */
[----:B----4-:R0:W2:Y:S04]  /*1cf70*/  @!P0 LDG.E.U16 R17, desc[UR6][R6.64] ;  /* 0x0000000606118981 */ /* 0x0100a8000c1e1500 */
[----:B------:R-:W0:Y:S04]  /*1cf80*/  LDL R6, [R1+0xae4] ;  /* 0x000ae40001067983 */ /* 0x000e280000100800 */
[----:B------:R-:W0:Y:S04]  /*1cf90*/  LDL R7, [R1+0xeec] ;  /* 0x000eec0001077983 */ /* 0x000e280000100800 */
[----:B------:R1:W-:Y:S02]  /*1cfa0*/  STS.U16 [R3+UR4+0x10000], R14 ;  /* 0x0100000e03007988 */ /* 0x0003e40008000404 */
[----:B-1----:R-:W-:-:S02]  /*1cfb0*/  PRMT R14, RZ, 0x7610, R14 ;  /* 0x00007610ff0e7816 */ /* 0x002fc4000000000e */
[----:B0-----:R-:W-:-:S04]  /*1cfc0*/  @!P0 LOP3.LUT R7, R7, R6, RZ, 0x3c, !PT ;  /* 0x0000000607078212 */ /* 0x001fc800078e3cff */
[----:B------:R-:W-:-:S04]  /*1cfd0*/  @!P0 LOP3.LUT R6, R7, R6, RZ, 0x3c, !PT ;  /* 0x0000000607068212 */ /* 0x000fc800078e3cff */
[----:B------:R-:W-:-:S05]  /*1cfe0*/  @!P0 LOP3.LUT R7, R7, R6, RZ, 0x3c, !PT ;  /* 0x0000000607078212 */ /* 0x000fca00078e3cff */
[----:B------:R0:W4:Y:S04]  /*1cff0*/  @!P0 LDG.E.U16 R14, desc[UR6][R6.64] ;  /* 0x00000006060e8981 */ /* 0x000128000c1e1500 */
        /* <DEDUP_REMOVED lines=41> */
[----:B------:R-:W0:Y:S01]  /*1d290*/  LDL R7, [R1+0xd80] ;  /* 0x000d800001077983 */ /* 0x000e220000100800 */
[----:B------:R-:W-:-:S03]  /*1d2a0*/  PRMT R5, RZ, 0x7610, R5 ;  /* 0x00007610ff057816 */ /* 0x000fc60000000005 */
[----:B------:R1:W-:Y:S04]  /*1d2b0*/  STS.U16 [R3+UR4+0x11800], R57 ;  /* 0x0118003903007988 */ /* 0x0003e80008000404 */
[----:B------:R3:W-:Y:S04]  /*1d2c0*/  STS.U16 [R3+UR4+0x11c00], R56 ;  /* 0x011c003803007988 */ /* 0x0007e80008000404 */
[----:B------:R2:W-:Y:S04]  /*1d2d0*/  STS.U16 [R3+UR4+0x12000], R59 ;  /* 0x0120003b03007988 */ /* 0x0005e80008000404 */
[----:B-1----:R-:W4:Y:S04]  /*1d2e0*/  LDL.LU R57, [R1+0x1448] ;  /* 0x0014480001397983 */ /* 0x002f280000300800 */
[----:B---3--:R-:W3:Y:S04]  /*1d2f0*/  LDL.LU R56, [R1+0x1444] ;  /* 0x0014440001387983 */ /* 0x008ee80000300800 */
[----:B--2---:R-:W2:Y:S04]  /*1d300*/  LDL.LU R59, [R1+0x1440] ;  /* 0x00144000013b7983 */ /* 0x004ea80000300800 */
[----:B------:R1:W-:Y:S04]  /*1d310*/  STS.U16 [R3+UR4+0x12400], R58 ;  /* 0x0124003a03007988 */ /* 0x0003e80008000404 */
[----:B------:R1:W-:Y:S04]  /*1d320*/  STS.U16 [R3+UR4+0x12800], R2 ;  /* 0x0128000203007988 */ /* 0x0003e80008000404 */
[----:B------:R-:W-:Y:S04]  /*1d330*/  STS.U16 [R3+UR4+0x12c00], R248 ;  /* 0x012c00f803007988 */ /* 0x000fe80008000404 */
[----:B-1----:R-:W3:Y:S01]  /*1d340*/  LDL.LU R58, [R1+0x143c] ;  /* 0x00143c00013a7983 */ /* 0x002ee20000300800 */
[----:B------:R-:W-:-:S03]  /*1d350*/  LOP3.LUT R2, R3, 0x10, RZ, 0x3c, !PT ;  /* 0x0000001003027812 */ /* 0x000fc600078e3cff */
[----:B------:R-:W-:Y:S04]  /*1d360*/  STS.U16 [R3+UR4+0x13000], R240 ;  /* 0x013000f003007988 */ /* 0x000fe80008000404 */
[----:B------:R-:W-:Y:S04]  /*1d370*/  STS.U16 [R3+UR4+0x13400], R232 ;  /* 0x013400e803007988 */ /* 0x000fe80008000404 */
[----:B------:R-:W-:Y:S04]  /*1d380*/  STS.U16 [R3+UR4+0x13800], R224 ;  /* 0x013800e003007988 */ /* 0x000fe80008000404 */
[----:B------:R-:W-:Y:S04]  /*1d390*/  STS.U16 [R3+UR4+0x13c00], R216 ;  /* 0x013c00d803007988 */ /* 0x000fe80008000404 */
[----:B------:R-:W-:Y:S04]  /*1d3a0*/  STL [R1+0xf54], R3 ;  /* 0x000f540301007387 */ /* 0x000fe80000100800 */
[----:B------:R1:W-:Y:S04]  /*1d3b0*/  STS.U16 [R2+UR4+0x10080], R61 ;  /* 0x0100803d02007988 */ /* 0x0003e80008000404 */
        /* <DEDUP_REMOVED lines=10> */
[----:B------:R-:W-:Y:S04]  /*1d460*/  STS.U16 [R2+UR4+0x12c80], R247 ;  /* 0x012c80f702007988 */ /* 0x000fe80008000404 */
[----:B------:R-:W-:Y:S04]  /*1d470*/  STS.U16 [R2+UR4+0x13080], R239 ;  /* 0x013080ef02007988 */ /* 0x000fe80008000404 */
[----:B------:R-:W-:Y:S04]  /*1d480*/  STS.U16 [R2+UR4+0x13480], R231 ;  /* 0x013480e702007988 */ /* 0x000fe80008000404 */
[----:B------:R-:W-:Y:S04]  /*1d490*/  STS.U16 [R2+UR4+0x13880], R223 ;  /* 0x013880df02007988 */ /* 0x000fe80008000404 */
[----:B------:R1:W-:Y:S04]  /*1d4a0*/  STS.U16 [R2+UR4+0x13c80], R215 ;  /* 0x013c80d702007988 */ /* 0x0003e80008000404 */
[----:B-1----:R-:W2:Y:S04]  /*1d4b0*/  LDL.LU R61, [R1+0x1438] ;  /* 0x00143800013d7983 */ /* 0x002ea80000300800 */
[----:B------:R-:W3:Y:S04]  /*1d4c0*/  LDL.LU R60, [R1+0x1434] ;  /* 0x00143400013c7983 */ /* 0x000ee80000300800 */
[----:B------:R-:W2:Y:S04]  /*1d4d0*/  LDL.LU R63, [R1+0x1430] ;  /* 0x00143000013f7983 */ /* 0x000ea80000300800 */
[----:B------:R-:W3:Y:S04]  /*1d4e0*/  LDL.LU R62, [R1+0x142c] ;  /* 0x00142c00013e7983 */ /* 0x000ee80000300800 */
[----:B------:R-:W2:Y:S04]  /*1d4f0*/  LDL.LU R65, [R1+0x1428] ;  /* 0x0014280001417983 */ /* 0x000ea80000300800 */
[----:B------:R-:W3:Y:S04]  /*1d500*/  LDL.LU R64, [R1+0x1424] ;  /* 0x0014240001407983 */ /* 0x000ee80000300800 */
[----:B------:R-:W2:Y:S04]  /*1d510*/  LDL.LU R67, [R1+0x1420] ;  /* 0x0014200001437983 */ /* 0x000ea80000300800 */
[----:B------:R-:W3:Y:S04]  /*1d520*/  LDL.LU R66, [R1+0x141c] ;  /* 0x00141c0001427983 */ /* 0x000ee80000300800 */
[----:B------:R-:W2:Y:S04]  /*1d530*/  LDL.LU R69, [R1+0x1418] ;  /* 0x0014180001457983 */ /* 0x000ea80000300800 */
[----:B------:R-:W3:Y:S04]  /*1d540*/  LDL.LU R68, [R1+0x1414] ;  /* 0x0014140001447983 */ /* 0x000ee80000300800 */
[----:B------:R-:W4:Y:S04]  /*1d550*/  LDL.LU R71, [R1+0x1410] ;  /* 0x0014100001477983 */ /* 0x000f280000300800 */
[----:B------:R-:W2:Y:S01]  /*1d560*/  LDL.LU R2, [R1+0x140c] ;  /* 0x00140c0001027983 */ /* 0x000ea20000300800 */
[----:B0-----:R-:W-:-:S04]  /*1d570*/  @!P0 LOP3.LUT R7, R7, R6, RZ, 0x3c, !PT ;  /* 0x0000000607078212 */ /* 0x001fc800078e3cff */
[----:B------:R-:W-:-:S04]  /*1d580*/  @!P0 LOP3.LUT R6, R7, R6, RZ, 0x3c, !PT ;  /* 0x0000000607068212 */ /* 0x000fc800078e3cff */
[----:B------:R-:W-:-:S05]  /*1d590*/  @!P0 LOP3.LUT R7, R7, R6, RZ, 0x3c, !PT ;  /* 0x0000000607078212 */ /* 0x000fca00078e3cff */
[----:B------:R0:W3:Y:S02]  /*1d5a0*/  @!P0 LDG.E.U16 R5, desc[UR6][R6.64] ;  /* 0x0000000606058981 */ /* 0x0000e4000c1e1500 */
[----:B0-----:R-:W0:Y:S02]  /*1d5b0*/  S2R R6, SR_TID.X ;  /* 0x0000000000067919 */ /* 0x001e240000002100 */
[C---:B0-----:R-:W-:Y:S01]  /*1d5c0*/  IMAD.SHL.U32 R3, R6.reuse, 0x2, RZ ;  /* 0x0000000206037824 */ /* 0x041fe200078e00ff */
[----:B------:R-:W-:-:S04]  /*1d5d0*/  LOP3.LUT R7, R6, 0x40, RZ, 0xc0, !PT ;  /* 0x0000004006077812 */ /* 0x000fc800078ec0ff */
[----:B------:R-:W-:-:S05]  /*1d5e0*/  LOP3.LUT R3, R3, 0x7e, RZ, 0xc0, !PT ;  /* 0x0000007e03037812 */ /* 0x000fca00078ec0ff */
[----:B------:R-:W-:Y:S02]  /*1d5f0*/  IMAD R3, R7, 0x100, R3 ;  /* 0x0000010007037824 */ /* 0x000fe400078e0203 */
[----:B------:R-:W-:-:S03]  /*1d600*/  IMAD.SHL.U32 R6, R6, 0x2, RZ ;  /* 0x0000000206067824 */ /* 0x000fc600078e00ff */
[----:B------:R-:W-:Y:S02]  /*1d610*/  LOP3.LUT R3, R3, 0x20, RZ, 0x3c, !PT ;  /* 0x0000002003037812 */ /* 0x000fe400078e3cff */
[----:B------:R-:W-:-:S03]  /*1d620*/  LOP3.LUT R6, R6, 0x7e, RZ, 0xc0, !PT ;  /* 0x0000007e06067812 */ /* 0x000fc600078ec0ff */
[----:B------:R0:W-:Y:S04]  /*1d630*/  STS.U16 [R3+UR4+0x10100], R130 ;  /* 0x0101008203007988 */ /* 0x0001e80008000404 */
[----:B------:R-:W-:Y:S04]  /*1d640*/  STS.U16 [R3+UR4+0x10500], R131 ;  /* 0x0105008303007988 */ /* 0x000fe80008000404 */
[----:B------:R-:W-:Y:S01]  /*1d650*/  STS.U16 [R3+UR4+0x10900], R128 ;  /* 0x0109008003007988 */ /* 0x000fe20008000404 */
[----:B------:R-:W-:-:S03]  /*1d660*/  IMAD R6, R7, 0x100, R6 ;  /* 0x0000010007067824 */ /* 0x000fc600078e0206 */
[----:B------:R-:W-:Y:S04]  /*1d670*/  STS.U16 [R3+UR4+0x10d00], R129 ;  /* 0x010d008103007988 */ /* 0x000fe80008000404 */
[----:B------:R-:W-:Y:S04]  /*1d680*/  STS.U16 [R3+UR4+0x11100], R126 ;  /* 0x0111007e03007988 */ /* 0x000fe80008000404 */
[----:B------:R-:W-:Y:S04]  /*1d690*/  STS.U16 [R3+UR4+0x11500], R127 ;  /* 0x0115007f03007988 */ /* 0x000fe80008000404 */
[----:B------:R-:W-:Y:S04]  /*1d6a0*/  STS.U16 [R3+UR4+0x11900], R124 ;  /* 0x0119007c03007988 */ /* 0x000fe80008000404 */
[----:B------:R-:W-:Y:S01]  /*1d6b0*/  STS.U16 [R3+UR4+0x11d00], R125 ;  /* 0x011d007d03007988 */ /* 0x000fe20008000404 */
[----:B------:R-:W-:-:S03]  /*1d6c0*/  LOP3.LUT R6, R6, 0x30, RZ, 0x3c, !PT ;  /* 0x0000003006067812 */ /* 0x000fc600078e3cff */
[----:B------:R-:W-:Y:S04]  /*1d6d0*/  STS.U16 [R3+UR4+0x12100], R122 ;  /* 0x0121007a03007988 */ /* 0x000fe80008000404 */
        /* <DEDUP_REMOVED lines=15> */
[----:B------:R1:W-:Y:S04]  /*1d7d0*/  STS.U16 [R6+UR4+0x12180], R91 ;  /* 0x0121805b06007988 */ /* 0x0003e80008000404 */
[----:B0-----:R-:W3:Y:S01]  /*1d7e0*/  LDL.LU R130, [R1+0x1408] ;  /* 0x0014080001827983 */ /* 0x001ee20000300800 */
[----:B-1----:R-:W0:Y:S03]  /*1d7f0*/  S2R R91, SR_TID.X ;  /* 0x00000000005b7919 */ /* 0x002e260000002100 */
[----:B------:R-:W-:Y:S04]  /*1d800*/  STS.U16 [R6+UR4+0x12580], R113 ;  /* 0x0125807106007988 */ /* 0x000fe80008000404 */
[----:B------:R-:W-:Y:S04]  /*1d810*/  STS.U16 [R6+UR4+0x12980], R110 ;  /* 0x0129806e06007988 */ /* 0x000fe80008000404 */
[----:B------:R-:W-:Y:S04]  /*1d820*/  STS.U16 [R6+UR4+0x12d80], R245 ;  /* 0x012d80f506007988 */ /* 0x000fe80008000404 */
[----:B------:R-:W-:Y:S04]  /*1d830*/  STS.U16 [R6+UR4+0x13180], R237 ;  /* 0x013180ed06007988 */ /* 0x000fe80008000404 */
[----:B------:R-:W3:Y:S01]  /*1d840*/  LDL.LU R131, [R1+0x1404] ;  /* 0x0014040001837983 */ /* 0x000ee20000300800 */
[C---:B0-----:R-:W-:Y:S01]  /*1d850*/  IMAD.SHL.U32 R3, R91.reuse, 0x2, RZ ;  /* 0x000000025b037824 */ /* 0x041fe200078e00ff */
[----:B------:R-:W-:-:S02]  /*1d860*/  LOP3.LUT R7, R91, 0x40, RZ, 0xc0, !PT ;  /* 0x000000405b077812 */ /* 0x000fc400078ec0ff */
[----:B------:R-:W-:Y:S02]  /*1d870*/  STS.U16 [R6+UR4+0x13580], R229 ;  /* 0x013580e506007988 */ /* 0x000fe40008000404 */
[----:B------:R-:W-:Y:S02]  /*1d880*/  LOP3.LUT R3, R3, 0x7e, RZ, 0xc0, !PT ;  /* 0x0000007e03037812 */ /* 0x000fe400078ec0ff */
[----:B------:R-:W3:Y:S03]  /*1d890*/  LDL.LU R128, [R1+0x1400] ;  /* 0x0014000001807983 */ /* 0x000ee60000300800 */
[----:B------:R-:W-:Y:S01]  /*1d8a0*/  IMAD R3, R7, 0x100, R3 ;  /* 0x0000010007037824 */ /* 0x000fe200078e0203 */
[----:B------:R-:W-:Y:S04]  /*1d8b0*/  STS.U16 [R6+UR4+0x13980], R221 ;  /* 0x013980dd06007988 */ /* 0x000fe80008000404 */
[----:B------:R-:W-:Y:S01]  /*1d8c0*/  LOP3.LUT R3, R3, 0x40, RZ, 0x3c, !PT ;  /* 0x0000004003037812 */ /* 0x000fe200078e3cff */
        /* <DEDUP_REMOVED lines=16> */
[----:B------:R0:W-:Y:S01]  /*1d9d0*/  STS.U16 [R3+UR4+0x13e00], R212 ;  /* 0x013e00d403007988 */ /* 0x0001e20008000404 */
[----:B------:R-:W-:-:S03]  /*1d9e0*/  IMAD.SHL.U32 R91, R91, 0x2, RZ ;  /* 0x000000025b5b7824 */ /* 0x000fc600078e00ff */
[----:B------:R-:W3:Y:S01]  /*1d9f0*/  LDL.LU R129, [R1+0x13fc] ;  /* 0x0013fc0001817983 */ /* 0x000ee20000300800 */
[----:B0-----:R-:W0:Y:S01]  /*1da00*/  S2R R3, SR_TID.X ;  /* 0x0000000000037919 */ /* 0x001e220000002100 */
[----:B------:R-:W-:Y:S02]  /*1da10*/  LOP3.LUT R91, R91, 0x7e, RZ, 0xc0, !PT ;  /* 0x0000007e5b5b7812 */ /* 0x000fe400078ec0ff */
[----:B------:R-:W3:Y:S04]  /*1da20*/  LDL.LU R126, [R1+0x13f8] ;  /* 0x0013f800017e7983 */ /* 0x000ee80000300800 */
[----:B------:R-:W3:Y:S01]  /*1da30*/  LDL.LU R127, [R1+0x13f4] ;  /* 0x0013f400017f7983 */ /* 0x000ee20000300800 */
[----:B------:R-:W-:-:S03]  /*1da40*/  IMAD R91, R7, 0x100, R91 ;  /* 0x00000100075b7824 */ /* 0x000fc600078e025b */
[----:B------:R-:W3:Y:S04]  /*1da50*/  LDL.LU R124, [R1+0x13f0] ;  /* 0x0013f000017c7983 */ /* 0x000ee80000300800 */
[----:B------:R-:W3:Y:S04]  /*1da60*/  LDL.LU R125, [R1+0x13ec] ;  /* 0x0013ec00017d7983 */ /* 0x000ee80000300800 */
[----:B------:R-:W3:Y:S04]  /*1da70*/  LDL.LU R122, [R1+0x13e8] ;  /* 0x0013e800017a7983 */ /* 0x000ee80000300800 */
[----:B------:R-:W3:Y:S04]  /*1da80*/  LDL.LU R123, [R1+0x13e4] ;  /* 0x0013e400017b7983 */ /* 0x000ee80000300800 */
[----:B------:R-:W3:Y:S01]  /*1da90*/  LDL.LU R120, [R1+0x13e0] ;  /* 0x0013e00001787983 */ /* 0x000ee20000300800 */
[----:B------:R-:W-:-:S03]  /*1daa0*/  LOP3.LUT R91, R91, 0x50, RZ, 0x3c, !PT ;  /* 0x000000505b5b7812 */ /* 0x000fc600078e3cff */
[----:B------:R-:W3:Y:S01]  /*1dab0*/  LDL.LU R121, [R1+0x13dc] ;  /* 0x0013dc0001797983 */ /* 0x000ee20000300800 */
[----:B0-----:R-:W-:-:S03]  /*1dac0*/  IMAD.SHL.U32 R6, R3, 0x2, RZ ;  /* 0x0000000203067824 */ /* 0x001fc600078e00ff */
[----:B------:R-:W3:Y:S04]  /*1dad0*/  LDL.LU R118, [R1+0x13d8] ;  /* 0x0013d80001767983 */ /* 0x000ee80000300800 */
[----:B------:R-:W3:Y:S04]  /*1dae0*/  LDL.LU R119, [R1+0x13d4] ;  /* 0x0013d40001777983 */ /* 0x000ee80000300800 */
[----:B------:R-:W3:Y:S04]  /*1daf0*/  LDL.LU R116, [R1+0x13d0] ;  /* 0x0013d00001747983 */ /* 0x000ee80000300800 */
[----:B------:R-:W3:Y:S04]  /*1db00*/  LDL.LU R117, [R1+0x13cc] ;  /* 0x0013cc0001757983 */ /* 0x000ee80000300800 */
[----:B------:R-:W3:Y:S01]  /*1db10*/  LDL.LU R114, [R1+0x13c8] ;  /* 0x0013c80001727983 */ /* 0x000ee20000300800 */
[----:B------:R-:W-:-:S03]  /*1db20*/  LOP3.LUT R7, R3, 0x40, RZ, 0xc0, !PT ;  /* 0x0000004003077812 */ /* 0x000fc600078ec0ff */
[----:B------:R-:W3:Y:S01]  /*1db30*/  LDL.LU R115, [R1+0x13c4] ;  /* 0x0013c40001737983 */ /* 0x000ee20000300800 */
[----:B------:R-:W-:-:S03]  /*1db40*/  LOP3.LUT R6, R6, 0x7e, RZ, 0xc0, !PT ;  /* 0x0000007e06067812 */ /* 0x000fc600078ec0ff */
[----:B------:R-:W3:Y:S04]  /*1db50*/  LDL.LU R112, [R1+0x13c0] ;  /* 0x0013c00001707983 */ /* 0x000ee80000300800 */
[----:B------:R-:W3:Y:S04]  /*1db60*/  LDL.LU R113, [R1+0x13bc] ;  /* 0x0013bc0001717983 */ /* 0x000ee80000300800 */
[----:B------:R0:W-:Y:S04]  /*1db70*/  STS.U16 [R91+UR4+0x10280], R101 ;  /* 0x010280655b007988 */ /* 0x0001e80008000404 */
[----:B------:R-:W3:Y:S04]  /*1db80*/  LDL.LU R110, [R1+0x13b8] ;  /* 0x0013b800016e7983 */ /* 0x000ee80000300800 */
[----:B------:R1:W-:Y:S04]  /*1db90*/  STS.U16 [R91+UR4+0x10680], R98 ;  /* 0x010680625b007988 */ /* 0x0003e80008000404 */
[----:B------:R-:W3:Y:S04]  /*1dba0*/  LDL.LU R111, [R1+0x13b4] ;  /* 0x0013b400016f7983 */ /* 0x000ee80000300800 */
[----:B------:R4:W-:Y:S01]  /*1dbb0*/  STS.U16 [R91+UR4+0x10a80], R99 ;  /* 0x010a80635b007988 */ /* 0x0009e20008000404 */
[----:B------:R-:W-:-:S03]  /*1dbc0*/  IMAD R6, R7, 0x100, R6 ;  /* 0x0000010007067824 */ /* 0x000fc600078e0206 */
[----:B------:R-:W3:Y:S04]  /*1dbd0*/  LDL.LU R108, [R1+0x13b0] ;  /* 0x0013b000016c7983 */ /* 0x000ee80000300800 */
[----:B------:R2:W-:Y:S04]  /*1dbe0*/  STS.U16 [R91+UR4+0x10e80], R96 ;  /* 0x010e80605b007988 */ /* 0x0005e80008000404 */
[----:B------:R-:W3:Y:S04]  /*1dbf0*/  LDL.LU R109, [R1+0x13ac] ;  /* 0x0013ac00016d7983 */ /* 0x000ee80000300800 */
[----:B------:R2:W-:Y:S04]  /*1dc00*/  STS.U16 [R91+UR4+0x11280], R97 ;  /* 0x011280615b007988 */ /* 0x0005e80008000404 */
[----:B------:R-:W3:Y:S04]  /*1dc10*/  LDL.LU R106, [R1+0x13a8] ;  /* 0x0013a800016a7983 */ /* 0x000ee80000300800 */
[----:B------:R2:W-:Y:S04]  /*1dc20*/  STS.U16 [R91+UR4+0x11680], R94 ;  /* 0x0116805e5b007988 */ /* 0x0005e80008000404 */
[----:B------:R-:W3:Y:S04]  /*1dc30*/  LDL.LU R107, [R1+0x13a4] ;  /* 0x0013a400016b7983 */ /* 0x000ee80000300800 */
[----:B------:R2:W-:Y:S04]  /*1dc40*/  STS.U16 [R91+UR4+0x11a80], R95 ;  /* 0x011a805f5b007988 */ /* 0x0005e80008000404 */
[----:B------:R-:W3:Y:S04]  /*1dc50*/  LDL.LU R104, [R1+0x13a0] ;  /* 0x0013a00001687983 */ /* 0x000ee80000300800 */
[----:B------:R2:W-:Y:S01]  /*1dc60*/  STS.U16 [R91+UR4+0x11e80], R92 ;  /* 0x011e805c5b007988 */ /* 0x0005e20008000404 */
[----:B------:R-:W-:-:S03]  /*1dc70*/  LOP3.LUT R6, R6, 0x60, RZ, 0x3c, !PT ;  /* 0x0000006006067812 */ /* 0x000fc600078e3cff */
[----:B------:R-:W3:Y:S04]  /*1dc80*/  LDL.LU R105, [R1+0x139c] ;  /* 0x00139c0001697983 */ /* 0x000ee80000300800 */
[----:B------:R2:W-:Y:S01]  /*1dc90*/  STS.U16 [R91+UR4+0x12280], R93 ;  /* 0x0122805d5b007988 */ /* 0x0005e20008000404 */
[----:B------:R-:W-:-:S03]  /*1dca0*/  IMAD.SHL.U32 R3, R3, 0x2, RZ ;  /* 0x0000000203037824 */ /* 0x000fc600078e00ff */
[----:B------:R-:W3:Y:S04]  /*1dcb0*/  LDL.LU R102, [R1+0x1398] ;  /* 0x0013980001667983 */ /* 0x000ee80000300800 */
[----:B------:R2:W-:Y:S04]  /*1dcc0*/  STS.U16 [R91+UR4+0x12680], R90 ;  /* 0x0126805a5b007988 */ /* 0x0005e80008000404 */
[----:B------:R-:W3:Y:S04]  /*1dcd0*/  LDL.LU R103, [R1+0x1394] ;  /* 0x0013940001677983 */ /* 0x000ee80000300800 */
[----:B------:R-:W-:Y:S04]  /*1dce0*/  STS.U16 [R91+UR4+0x12a80], R251 ;  /* 0x012a80fb5b007988 */ /* 0x000fe80008000404 */
[----:B------:R-:W3:Y:S04]  /*1dcf0*/  LDL.LU R100, [R1+0x1390] ;  /* 0x0013900001647983 */ /* 0x000ee80000300800 */
[----:B------:R-:W-:Y:S04]  /*1dd00*/  STS.U16 [R91+UR4+0x12e80], R243 ;  /* 0x012e80f35b007988 */ /* 0x000fe80008000404 */
[----:B0-----:R-:W3:Y:S04]  /*1dd10*/  LDL.LU R101, [R1+0x138c] ;  /* 0x00138c0001657983 */ /* 0x001ee80000300800 */
[----:B------:R-:W-:Y:S04]  /*1dd20*/  STS.U16 [R91+UR4+0x13280], R235 ;  /* 0x013280eb5b007988 */ /* 0x000fe80008000404 */
[----:B-1----:R-:W3:Y:S04]  /*1dd30*/  LDL.LU R98, [R1+0x1388] ;  /* 0x0013880001627983 */ /* 0x002ee80000300800 */
[----:B------:R-:W-:Y:S01]  /*1dd40*/  STS.U16 [R91+UR4+0x13680], R227 ;  /* 0x013680e35b007988 */ /* 0x000fe20008000404 */
[----:B------:R-:W-:-:S03]  /*1dd50*/  LOP3.LUT R3, R3, 0x7e, RZ, 0xc0, !PT ;  /* 0x0000007e03037812 */ /* 0x000fc600078ec0ff */
[----:B----4-:R-:W4:Y:S04]  /*1dd60*/  LDL.LU R99, [R1+0x1384] ;  /* 0x0013840001637983 */ /* 0x010f280000300800 */
[----:B------:R-:W-:Y:S04]  /*1dd70*/  STS.U16 [R91+UR4+0x13a80], R219 ;  /* 0x013a80db5b007988 */ /* 0x000fe80008000404 */
[----:B--2---:R-:W2:Y:S04]  /*1dd80*/  LDL.LU R96, [R1+0x1380] ;  /* 0x0013800001607983 */ /* 0x004ea80000300800 */
[----:B------:R0:W-:Y:S04]  /*1dd90*/  STS.U16 [R91+UR4+0x13e80], R211 ;  /* 0x013e80d35b007988 */ /* 0x0001e80008000404 */
[----:B------:R-:W2:Y:S04]  /*1dda0*/  LDL.LU R97, [R1+0x137c] ;  /* 0x00137c0001617983 */ /* 0x000ea80000300800 */
[----:B------:R1:W-:Y:S04]  /*1ddb0*/  STS.U16 [R6+UR4+0x10300], R88 ;  /* 0x0103005806007988 */ /* 0x0003e80008000404 */
[----:B------:R-:W2:Y:S04]  /*1ddc0*/  LDL.LU R94, [R1+0x1378] ;  /* 0x00137800015e7983 */ /* 0x000ea80000300800 */
[----:B------:R1:W-:Y:S04]  /*1ddd0*/  STS.U16 [R6+UR4+0x10700], R89 ;  /* 0x0107005906007988 */ /* 0x0003e80008000404 */
[----:B------:R-:W2:Y:S04]  /*1dde0*/  LDL.LU R95, [R1+0x1374] ;  /* 0x00137400015f7983 */ /* 0x000ea80000300800 */
[----:B------:R1:W-:Y:S01]  /*1ddf0*/  STS.U16 [R6+UR4+0x10b00], R86 ;  /* 0x010b005606007988 */ /* 0x0003e20008000404 */
[----:B------:R-:W-:-:S03]  /*1de00*/  IMAD R3, R7, 0x100, R3 ;  /* 0x0000010007037824 */ /* 0x000fc600078e0203 */
[----:B------:R-:W2:Y:S04]  /*1de10*/  LDL.LU R92, [R1+0x1370] ;  /* 0x00137000015c7983 */ /* 0x000ea80000300800 */
[----:B------:R1:W-:Y:S04]  /*1de20*/  STS.U16 [R6+UR4+0x10f00], R87 ;  /* 0x010f005706007988 */ /* 0x0003e80008000404 */
[----:B------:R-:W2:Y:S04]  /*1de30*/  LDL.LU R93, [R1+0x136c] ;  /* 0x00136c00015d7983 */ /* 0x000ea80000300800 */
[----:B------:R1:W-:Y:S04]  /*1de40*/  STS.U16 [R6+UR4+0x11300], R84 ;  /* 0x0113005406007988 */ /* 0x0003e80008000404 */
[----:B------:R-:W2:Y:S04]  /*1de50*/  LDL.LU R90, [R1+0x1368] ;  /* 0x00136800015a7983 */ /* 0x000ea80000300800 */
[----:B------:R1:W-:Y:S04]  /*1de60*/  STS.U16 [R6+UR4+0x11700], R85 ;  /* 0x0117005506007988 */ /* 0x0003e80008000404 */
[----:B0-----:R-:W2:Y:S04]  /*1de70*/  LDL.LU R91, [R1+0x1364] ;  /* 0x00136400015b7983 */ /* 0x001ea80000300800 */
[----:B------:R0:W-:Y:S04]  /*1de80*/  STS.U16 [R6+UR4+0x11b00], R82 ;  /* 0x011b005206007988 */ /* 0x0001e80008000404 */
[----:B-1----:R-:W2:Y:S04]  /*1de90*/  LDL.LU R88, [R1+0x1360] ;  /* 0x0013600001587983 */ /* 0x002ea80000300800 */
[----:B------:R1:W-:Y:S01]  /*1dea0*/  STS.U16 [R6+UR4+0x11f00], R83 ;  /* 0x011f005306007988 */ /* 0x0003e20008000404 */
[----:B------:R-:W-:-:S03]  /*1deb0*/  LOP3.LUT R3, R3, 0x70, RZ, 0x3c, !PT ;  /* 0x0000007003037812 */ /* 0x000fc600078e3cff */
[----:B------:R-:W2:Y:S04]  /*1dec0*/  LDL.LU R89, [R1+0x135c] ;  /* 0x00135c0001597983 */ /* 0x000ea80000300800 */
[----:B------:R1:W-:Y:S04]  /*1ded0*/  STS.U16 [R6+UR4+0x12300], R80 ;  /* 0x0123005006007988 */ /* 0x0003e80008000404 */
[----:B------:R-:W2:Y:S04]  /*1dee0*/  LDL.LU R86, [R1+0x1358] ;  /* 0x0013580001567983 */ /* 0x000ea80000300800 */
[----:B------:R1:W-:Y:S04]  /*1def0*/  STS.U16 [R6+UR4+0x12700], R81 ;  /* 0x0127005106007988 */ /* 0x0003e80008000404 */
[----:B------:R-:W2:Y:S04]  /*1df00*/  LDL.LU R87, [R1+0x1354] ;  /* 0x0013540001577983 */ /* 0x000ea80000300800 */
[----:B------:R-:W-:Y:S04]  /*1df10*/  STS.U16 [R6+UR4+0x12b00], R250 ;  /* 0x012b00fa06007988 */ /* 0x000fe80008000404 */
[----:B------:R-:W2:Y:S04]  /*1df20*/  LDL.LU R84, [R1+0x1350] ;  /* 0x0013500001547983 */ /* 0x000ea80000300800 */
[----:B------:R-:W-:Y:S04]  /*1df30*/  STS.U16 [R6+UR4+0x12f00], R242 ;  /* 0x012f00f206007988 */ /* 0x000fe80008000404 */
[----:B------:R-:W2:Y:S04]  /*1df40*/  LDL.LU R85, [R1+0x134c] ;  /* 0x00134c0001557983 */ /* 0x000ea80000300800 */
[----:B------:R-:W-:Y:S04]  /*1df50*/  STS.U16 [R6+UR4+0x13300], R234 ;  /* 0x013300ea06007988 */ /* 0x000fe80008000404 */
[----:B0-----:R-:W2:Y:S04]  /*1df60*/  LDL.LU R82, [R1+0x1348] ;  /* 0x0013480001527983 */ /* 0x001ea80000300800 */
[----:B------:R-:W-:Y:S04]  /*1df70*/  STS.U16 [R6+UR4+0x13700], R226 ;  /* 0x013700e206007988 */ /* 0x000fe80008000404 */
[----:B-1----:R-:W2:Y:S04]  /*1df80*/  LDL.LU R83, [R1+0x1344] ;  /* 0x0013440001537983 */ /* 0x002ea80000300800 */
[----:B------:R-:W-:Y:S04]  /*1df90*/  STS.U16 [R6+UR4+0x13b00], R218 ;  /* 0x013b00da06007988 */ /* 0x000fe80008000404 */
[----:B------:R-:W2:Y:S04]  /*1dfa0*/  LDL.LU R80, [R1+0x1340] ;  /* 0x0013400001507983 */ /* 0x000ea80000300800 */
[----:B------:R-:W-:Y:S04]  /*1dfb0*/  STS.U16 [R6+UR4+0x13f00], R210 ;  /* 0x013f00d206007988 */ /* 0x000fe80008000404 */
[----:B------:R-:W2:Y:S04]  /*1dfc0*/  LDL.LU R81, [R1+0x133c] ;  /* 0x00133c0001517983 */ /* 0x000ea80000300800 */
[----:B------:R0:W-:Y:S04]  /*1dfd0*/  STS.U16 [R3+UR4+0x10380], R78 ;  /* 0x0103804e03007988 */ /* 0x0001e80008000404 */
[----:B------:R1:W-:Y:S04]  /*1dfe0*/  STS.U16 [R3+UR4+0x10780], R79 ;  /* 0x0107804f03007988 */ /* 0x0003e80008000404 */
[----:B------:R1:W-:Y:S04]  /*1dff0*/  STS.U16 [R3+UR4+0x10b80], R76 ;  /* 0x010b804c03007988 */ /* 0x0003e80008000404 */
[----:B0-----:R-:W2:Y:S04]  /*1e000*/  LDL.LU R78, [R1+0x1338] ;  /* 0x00133800014e7983 */ /* 0x001ea80000300800 */
[----:B-1----:R-:W2:Y:S04]  /*1e010*/  LDL.LU R79, [R1+0x1334] ;  /* 0x00133400014f7983 */ /* 0x002ea80000300800 */
        /* <DEDUP_REMOVED lines=9> */
[----:B0-----:R-:W2:Y:S04]  /*1e0b0*/  LDL.LU R72, [R1+0x1320] ;  /* 0x0013200001487983 */ /* 0x001ea80000300800 */
[----:B-1----:R-:W2:Y:S04]  /*1e0c0*/  LDL.LU R73, [R1+0x131c] ;  /* 0x00131c0001497983 */ /* 0x002ea80000300800 */
[----:B------:R-:W3:Y:S04]  /*1e0d0*/  LDL R7, [R1+0xae0] ;  /* 0x000ae00001077983 */ /* 0x000ee80000100800 */
[----:B------:R-:W3:Y:S01]  /*1e0e0*/  LDL R6, [R1+0xee8] ;  /* 0x000ee80001067983 */ /* 0x000ee20000100800 */
[----:B------:R-:W-:-:S03]  /*1e0f0*/  PRMT R71, RZ, 0x7610, R71 ;  /* 0x00007610ff477816 */ /* 0x000fc60000000047 */
[----:B------:R0:W-:Y:S02]  /*1e100*/  STS.U16 [R3+UR4+0x12380], R70 ;  /* 0x0123804603007988 */ /* 0x0001e40008000404 */
[----:B0-----:R-:W0:Y:S02]  /*1e110*/  S2R R70, SR_TID.X ;  /* 0x0000000000467919 */ /* 0x001e240000002100 */
[----:B------:R-:W-:Y:S04]  /*1e120*/  STS.U16 [R3+UR4+0x12780], R4 ;  /* 0x0127800403007988 */ /* 0x000fe80008000404 */
[----:B------:R-:W-:Y:S04]  /*1e130*/  STS.U16 [R3+UR4+0x12b80], R249 ;  /* 0x012b80f903007988 */ /* 0x000fe80008000404 */
[----:B------:R-:W-:Y:S04]  /*1e140*/  STS.U16 [R3+UR4+0x12f80], R241 ;  /* 0x012f80f103007988 */ /* 0x000fe80008000404 */
[----:B------:R-:W-:Y:S04]  /*1e150*/  STS.U16 [R3+UR4+0x13380], R233 ;  /* 0x013380e903007988 */ /* 0x000fe80008000404 */
[----:B------:R-:W-:Y:S04]  /*1e160*/  STS.U16 [R3+UR4+0x13780], R225 ;  /* 0x013780e103007988 */ /* 0x000fe80008000404 */
[----:B------:R-:W-:Y:S04]  /*1e170*/  STS.U16 [R3+UR4+0x13b80], R217 ;  /* 0x013b80d903007988 */ /* 0x000fe80008000404 */
[----:B------:R1:W-:Y:S04]  /*1e180*/  STS.U16 [R3+UR4+0x13f80], R209 ;  /* 0x013f80d103007988 */ /* 0x0003e80008000404 */
[----:B---3--:R-:W3:Y:S01]  /*1e190*/  @!P0 LDG.E.U16 R71, desc[UR6][R6.64] ;  /* 0x0000000606478981 */ /* 0x008ee2000c1e1500 */
[----:B-1----:R-:W-:-:S03]  /*1e1a0*/  LOP3.LUT R3, R2, 0x10, RZ, 0x3c, !PT ;  /* 0x0000001002037812 */ /* 0x002fc600078e3cff */
[----:B------:R-:W-:Y:S04]  /*1e1b0*/  STS.U16 [R2+UR4], R208 ;  /* 0x000000d002007988 */ /* 0x000fe80008000404 */
        /* <DEDUP_REMOVED lines=38> */
[----:B------:R-:W-:Y:S01]  /*1e420*/  STS.U16 [R3+UR4+0x1c80], R169 ;  /* 0x001c80a903007988 */ /* 0x000fe20008000404 */
[----:B0-----:R-:W-:-:S03]  /*1e430*/  LOP3.LUT R4, R70, 0x40, RZ, 0xc0, !PT ;  /* 0x0000004046047812 */ /* 0x001fc600078ec0ff */
[----:B------:R-:W-:Y:S01]  /*1e440*/  STS.U16 [R3+UR4+0x2080], R168 ;  /* 0x002080a803007988 */ /* 0x000fe20008000404 */
[----:B------:R-:W-:-:S03]  /*1e450*/  IMAD.SHL.U32 R70, R70, 0x2, RZ ;  /* 0x0000000246467824 */ /* 0x000fc600078e00ff */
        /* <DEDUP_REMOVED lines=29> */
[----:B------:R0:W-:Y:S04]  /*1e630*/  STL [R1+0xf58], R2 ;  /* 0x000f580201007387 */ /* 0x0001e80000100800 */
[----:B------:R-:W-:Y:S04]  /*1e640*/  STS.U16 [R70+UR4+0xd00], R11 ;  /* 0x000d000b46007988 */ /* 0x000fe80008000404 */
[----:B------:R-:W-:Y:S04]  /*1e650*/  STS.U16 [R70+UR4+0x1100], R10 ;  /* 0x0011000a46007988 */ /* 0x000fe80008000404 */
[----:B0-----:R-:W4:Y:S04]  /*1e660*/  LDL.LU R2, [R1+0x310] ;  /* 0x0003100001027983 */ /* 0x001f280000300800 */
[----:B------:R-:W2:Y:S04]  /*1e670*/  LDL.LU R3, [R1+0x308] ;  /* 0x0003080001037983 */ /* 0x000ea80000300800 */
[----:B------:R-:W-:Y:S04]  /*1e680*/  STS.U16 [R70+UR4+0x1500], R9 ;  /* 0x0015000946007988 */ /* 0x000fe80008000404 */
[----:B------:R-:W2:Y:S04]  /*1e690*/  LDL.LU R4, [R1+0x300] ;  /* 0x0003000001047983 */ /* 0x000ea80000300800 */
[----:B------:R0:W-:Y:S04]  /*1e6a0*/  STS.U16 [R70+UR4+0x1900], R5 ;  /* 0x0019000546007988 */ /* 0x0001e80008000404 */
[----:B0-----:R-:W2:Y:S04]  /*1e6b0*/  LDL.LU R70, [R1+0x1318] ;  /* 0x0013180001467983 */ /* 0x001ea80000300800 */
[----:B---3--:R0:W-:Y:S04]  /*1e6c0*/  STL [R1+0x2f0], R71 ;  /* 0x0002f04701007387 */ /* 0x0081e80000100800 */
[----:B0-----:R-:W3:Y:S04]  /*1e6d0*/  LDL.LU R71, [R1+0x1314] ;  /* 0x0013140001477983 */ /* 0x001ee80000300800 */
[----:B------:R-:W4:Y:S04]  /*1e6e0*/  LDL R6, [R1+0xadc] ;  /* 0x000adc0001067983 */ /* 0x000f280000100800 */
[----:B------:R-:W4:Y:S01]  /*1e6f0*/  LDL R7, [R1+0xee4] ;  /* 0x000ee40001077983 */ /* 0x000f220000100800 */
[----:B------:R-:W-:-:S02]  /*1e700*/  PRMT R68, RZ, 0x7610, R68 ;  /* 0x00007610ff447816 */ /* 0x000fc40000000044 */
[----:B----4-:R-:W-:-:S04]  /*1e710*/  @!P0 LOP3.LUT R7, R7, R6, RZ, 0x3c, !PT ;  /* 0x0000000607078212 */ /* 0x010fc800078e3cff */
[----:B------:R-:W-:-:S04]  /*1e720*/  @!P0 LOP3.LUT R6, R7, R6, RZ, 0x3c, !PT ;  /* 0x0000000607068212 */ /* 0x000fc800078e3cff */
[----:B------:R-:W-:-:S05]  /*1e730*/  @!P0 LOP3.LUT R7, R7, R6, RZ, 0x3c, !PT ;  /* 0x0000000607078212 */ /* 0x000fca00078e3cff */
[----:B------:R-:W4:Y:S04]  /*1e740*/  @!P0 LDG.E.U16 R68, desc[UR6][R6.64] ;  /* 0x0000000606448981 */ /* 0x000f28000c1e1500 */
[----:B----4-:R0:W-:Y:S04]  /*1e750*/  STL [R1+0x2ec], R68 ;  /* 0x0002ec4401007387 */ /* 0x0101e80000100800 */
[----:B0-----:R-:W4:Y:S04]  /*1e760*/  LDL.LU R68, [R1+0x1310] ;  /* 0x0013100001447983 */ /* 0x001f280000300800 */
[----:B------:R-:W2:Y:S04]  /*1e770*/  LDL R6, [R1+0xad8] ;  /* 0x000ad80001067983 */ /* 0x000ea80000100800 */
[----:B------:R-:W2:Y:S01]  /*1e780*/  LDL R7, [R1+0xee0] ;  /* 0x000ee00001077983 */ /* 0x000ea20000100800 */
[----:B------:R-:W-:-:S02]  /*1e790*/  PRMT R69, RZ, 0x7610, R69 ;  /* 0x00007610ff457816 */ /* 0x000fc40000000045 */
[----:B--2---:R-:W-:-:S04]  /*1e7a0*/  @!P0 LOP3.LUT R7, R7, R6, RZ, 0x3c, !PT ;  /* 0x0000000607078212 */ /* 0x004fc800078e3cff */
[----:B------:R-:W-:-:S04]  /*1e7b0*/  @!P0 LOP3.LUT R6, R7, R6, RZ, 0x3c, !PT ;  /* 0x0000000607068212 */ /* 0x000fc800078e3cff */
[----:B------:R-:W-:-:S05]  /*1e7c0*/  @!P0 LOP3.LUT R7, R7, R6, RZ, 0x3c, !PT ;  /* 0x0000000607078212 */ /* 0x000fca00078e3cff */
[----:B------:R-:W2:Y:S04]  /*1e7d0*/  @!P0 LDG.E.U16 R69, desc[UR6][R6.64] ;  /* 0x0000000606458981 */ /* 0x000ea8000c1e1500 */
[----:B--2---:R0:W-:Y:S04]  /*1e7e0*/  STL [R1+0x2e8], R69 ;  /* 0x0002e84501007387 */ /* 0x0041e80000100800 */
        /* <DEDUP_REMOVED lines=9> */
[----:B0-----:R-:W2:Y:S04]  /*1e880*/  LDL.LU R66, [R1+0x1308] ;  /* 0x0013080001427983 */ /* 0x001ea80000300800 */
[----:B------:R-:W3:Y:S04]  /*1e890*/  LDL R6, [R1+0xed4] ;  /* 0x000ed40001067983 */ /* 0x000ee80000100800 */
[----:B------:R-:W3:Y:S01]  /*1e8a0*/  LDL R7, [R1+0xed8] ;  /* 0x000ed80001077983 */ /* 0x000ee20000100800 */
[----:B------:R-:W-:-:S02]  /*1e8b0*/  PRMT R67, RZ, 0x7610, R67 ;  /* 0x00007610ff437816 */ /* 0x000fc40000000043 */
[----:B---3--:R-:W-:-:S04]  /*1e8c0*/  @!P0 LOP3.LUT R7, R7, R6, RZ, 0x3c, !PT ;  /* 0x0000000607078212 */ /* 0x008fc800078e3cff */
[----:B------:R-:W-:-:S04]  /*1e8d0*/  @!P0 LOP3.LUT R6, R7, R6, RZ, 0x3c, !PT ;  /* 0x0000000607068212 */ /* 0x000fc800078e3cff */
[----:B------:R-:W-:-:S05]  /*1e8e0*/  @!P0 LOP3.LUT R7, R7, R6, RZ, 0x3c, !PT ;  /* 0x0000000607078212 */ /* 0x000fca00078e3cff */
[----:B------:R-:W3:Y:S04]  /*1e8f0*/  @!P0 LDG.E.U16 R67, desc[UR6][R6.64] ;  /* 0x0000000606438981 */ /* 0x000ee8000c1e1500 */
[----:B---3--:R0:W-:Y:S04]  /*1e900*/  STL [R1+0x2e0], R67 ;  /* 0x0002e04301007387 */ /* 0x0081e80000100800 */
        /* <DEDUP_REMOVED lines=92> */
[----:B------:R-:W2:Y:S02]  /*1eed0*/  LDL R7, [R1+0xe38] ;  /* 0x000e380001077983 */ /* 0x000ea40000100800 */
[----:B--2---:R-:W-:-:S04]  /*1eee0*/  @!P0 LOP3.LUT R7, R7, R6, RZ, 0x3c, !PT ;  /* 0x0000000607078212 */ /* 0x004fc800078e3cff */
[----:B------:R-:W-:-:S04]  /*1eef0*/  @!P0 LOP3.LUT R6, R7, R6, RZ, 0x3c, !PT ;  /* 0x0000000607068212 */ /* 0x000fc800078e3cff */
[----:B------:R-:W-:-:S05]  /*1ef00*/  @!P0 LOP3.LUT R7, R7, R6, RZ, 0x3c, !PT ;  /* 0x0000000607078212 */ /* 0x000fca00078e3cff */
[----:B------:R-:W2:Y:S04]  /*1ef10*/  @!P0 LDG.E.U16 R54, desc[UR6][R6.64] ;  /* 0x0000000606368981 */ /* 0x000ea8000c1e1500 */
[----:B--2---:R0:W-:Y:S04]  /*1ef20*/  STL [R1+0x2b4], R54 ;  /* 0x0002b43601007387 */ /* 0x0041e80000100800 */
[----:B0-----:R-:W2:Y:S04]  /*1ef30*/  LDL.LU R54, [R1+0x12d8] ;  /* 0x0012d80001367983 */ /* 0x001ea80000300800 */
[----:B------:R-:W3:Y:S04]  /*1ef40*/  LDL R6, [R1+0xe2c] ;  /* 0x000e2c0001067983 */ /* 0x000ee80000100800 */
[----:B------:R-:W3:Y:S02]  /*1ef50*/  LDL R7, [R1+0xe30] ;  /* 0x000e300001077983 */ /* 0x000ee40000100800 */
[----:B---3--:R-:W-:-:S04]  /*1ef60*/  @!P0 LOP3.LUT R7, R7, R6, RZ, 0x3c, !PT ;  /* 0x0000000607078212 */ /* 0x008fc800078e3cff */
[----:B------:R-:W-:-:S04]  /*1ef70*/  @!P0 LOP3.LUT R6, R7, R6, RZ, 0x3c, !PT ;  /* 0x0000000607068212 */ /* 0x000fc800078e3cff */
[----:B------:R-:W-:-:S05]  /*1ef80*/  @!P0 LOP3.LUT R7, R7, R6, RZ, 0x3c, !PT ;  /* 0x0000000607078212 */ /* 0x000fca00078e3cff */
[----:B------:R-:W3:Y:S04]  /*1ef90*/  @!P0 LDG.E.U16 R55, desc[UR6][R6.64] ;  /* 0x0000000606378981 */ /* 0x000ee8000c1e1500 */
[----:B---3--:R0:W-:Y:S04]  /*1efa0*/  STL [R1+0x2b0], R55 ;  /* 0x0002b03701007387 */ /* 0x0081e80000100800 */
        /* <DEDUP_REMOVED lines=8> */
[----:B0-----:R-:W3:Y:S04]  /*1f030*/  LDL.LU R52, [R1+0x12d0] ;  /* 0x0012d00001347983 */ /* 0x001ee80000300800 */
[----:B------:R-:W4:Y:S04]  /*1f040*/  LDL R6, [R1+0xe1c] ;  /* 0x000e1c0001067983 */ /* 0x000f280000100800 */
[----:B------:R-:W4:Y:S02]  /*1f050*/  LDL R7, [R1+0xe20] ;  /* 0x000e200001077983 */ /* 0x000f240000100800 */
[----:B----4-:R-:W-:-:S04]  /*1f060*/  @!P0 LOP3.LUT R7, R7, R6, RZ, 0x3c, !PT ;  /* 0x0000000607078212 */ /* 0x010fc800078e3cff */
[----:B------:R-:W-:-:S04]  /*1f070*/  @!P0 LOP3.LUT R6, R7, R6, RZ, 0x3c, !PT ;  /* 0x0000000607068212 */ /* 0x000fc800078e3cff */
[----:B------:R-:W-:-:S05]  /*1f080*/  @!P0 LOP3.LUT R7, R7, R6, RZ, 0x3c, !PT ;  /* 0x0000000607078212 */ /* 0x000fca00078e3cff */
[----:B------:R-:W4:Y:S04]  /*1f090*/  @!P0 LDG.E.U16 R53, desc[UR6][R6.64] ;  /* 0x0000000606358981 */ /* 0x000f28000c1e1500 */
[----:B----4-:R0:W-:Y:S04]  /*1f0a0*/  STL [R1+0x2a8], R53 ;  /* 0x0002a83501007387 */ /* 0x0101e80000100800 */
        /* <DEDUP_REMOVED lines=142> */
[----:B------:R0:W4:Y:S04]  /*1f990*/  @!P0 LDG.E.U16 R144, desc[UR6][R6.64] ;  /* 0x0000000606908981 */ /* 0x000128000c1e1500 */
[----:B------:R-:W0:Y:S04]  /*1f9a0*/  LDL R6, [R1+0xd2c] ;  /* 0x000d2c0001067983 */ /* 0x000e280000100800 */
[----:B------:R-:W0:Y:S02]  /*1f9b0*/  LDL R7, [R1+0xd30] ;  /* 0x000d300001077983 */ /* 0x000e240000100800 */
[----:B0-----:R-:W-:-:S04]  /*1f9c0*/  @!P0 LOP3.LUT R7, R7, R6, RZ, 0x3c, !PT ;  /* 0x0000000607078212 */ /* 0x001fc800078e3cff */
[----:B------:R-:W-:-:S04]  /*1f9d0*/  @!P0 LOP3.LUT R6, R7, R6, RZ, 0x3c, !PT ;  /* 0x0000000607068212 */ /* 0x000fc800078e3cff */
[----:B------:R-:W-:-:S05]  /*1f9e0*/  @!P0 LOP3.LUT R7, R7, R6, RZ, 0x3c, !PT ;  /* 0x0000000607078212 */ /* 0x000fca00078e3cff */
[----:B------:R-:W2:Y:S04]  /*1f9f0*/  @!P0 LDG.E.U16 R35, desc[UR6][R6.64] ;  /* 0x0000000606238981 */ /* 0x000ea8000c1e1500 */
[----:B----4-:R0:W-:Y:S04]  /*1fa00*/  STL [R1+0x260], R144 ;  /* 0x0002609001007387 */ /* 0x0101e80000100800 */
[----:B0-----:R-:W4:Y:S04]  /*1fa10*/  LDL R144, [R1+0xcf8] ;  /* 0x000cf80001907983 */ /* 0x001f280000100800 */
[----:B--2---:R0:W-:Y:S04]  /*1fa20*/  STL [R1+0x25c], R35 ;  /* 0x00025c2301007387 */ /* 0x0041e80000100800 */
[----:B0-----:R-:W3:Y:S04]  /*1fa30*/  LDL.LU R35, [R1+0x1284] ;  /* 0x0012840001237983 */ /* 0x001ee80000300800 */
        /* <DEDUP_REMOVED lines=8> */
[----:B------:R-:W4:Y:S04]  /*1fac0*/  LDL R6, [R1+0xd1c] ;  /* 0x000d1c0001067983 */ /* 0x000f280000100800 */
[----:B------:R-:W4:Y:S02]  /*1fad0*/  LDL R7, [R1+0xd20] ;  /* 0x000d200001077983 */ /* 0x000f240000100800 */
[----:B----4-:R-:W-:-:S04]  /*1fae0*/  @!P0 LOP3.LUT R7, R7, R6, RZ, 0x3c, !PT ;  /* 0x0000000607078212 */ /* 0x010fc800078e3cff */
[----:B------:R-:W-:-:S04]  /*1faf0*/  @!P0 LOP3.LUT R6, R7, R6, RZ, 0x3c, !PT ;  /* 0x0000000607068212 */ /* 0x000fc800078e3cff */
[----:B------:R-:W-:-:S05]  /*1fb00*/  @!P0 LOP3.LUT R7, R7, R6, RZ, 0x3c, !PT ;  /* 0x0000000607078212 */ /* 0x000fca00078e3cff */
[----:B------:R-:W4:Y:S04]  /*1fb10*/  @!P0 LDG.E.U16 R33, desc[UR6][R6.64] ;  /* 0x0000000606218981 */ /* 0x000f28000c1e1500 */
[----:B----4-:R0:W-:Y:S04]  /*1fb20*/  STL [R1+0x254], R33 ;  /* 0x0002542101007387 */ /* 0x0101e80000100800 */
[----:B0-----:R-:W2:Y:S04]  /*1fb30*/  LDL.LU R33, [R1+0x127c] ;  /* 0x00127c0001217983 */ /* 0x001ea80000300800 */
        /* <DEDUP_REMOVED lines=11> */
[----:B------:R-:W3:Y:S04]  /*1fbf0*/  @!P0 LDG.E.U16 R30, desc[UR6][R6.64] ;  /* 0x00000006061e8981 */ /* 0x000ee8000c1e1500 */
[----:B----4-:R0:W-:Y:S04]  /*1fc00*/  STL [R1+0x250], R150 ;  /* 0x0002509601007387 */ /* 0x0101e80000100800 */
[----:B0-----:R-:W4:Y:S04]  /*1fc10*/  LDL R150, [R1+0xcd8] ;  /* 0x000cd80001967983 */ /* 0x001f280000100800 */
[----:B---3--:R0:W-:Y:S04]  /*1fc20*/  STL [R1+0x24c], R30 ;  /* 0x00024c1e01007387 */ /* 0x0081e80000100800 */
[----:B0-----:R-:W3:Y:S04]  /*1fc30*/  LDL.LU R30, [R1+0x1278] ;  /* 0x00127800011e7983 */ /* 0x001ee80000300800 */
[----:B------:R-:W2:Y:S01]  /*1fc40*/  LDL R7, [R1+0xcf4] ;  /* 0x000cf40001077983 */ /* 0x000ea20000100800 */
[----:B------:R-:W-:-:S03]  /*1fc50*/  @!P0 IMAD.MOV.U32 R6, RZ, RZ, R144 ;  /* 0x000000ffff068224 */ /* 0x000fc600078e0090 */
[----:B------:R-:W3:Y:S04]  /*1fc60*/  LDL R144, [R1+0xcc0] ;  /* 0x000cc00001907983 */ /* 0x000ee80000100800 */
[----:B--2---:R-:W2:Y:S04]  /*1fc70*/  @!P0 LDG.E.U16 R31, desc[UR6][R6.64] ;  /* 0x00000006061f8981 */ /* 0x004ea8000c1e1500 */
        /* <DEDUP_REMOVED lines=10> */
[----:B------:R-:W3:Y:S04]  /*1fd20*/  LDL R6, [R1+0xce4] ;  /* 0x000ce40001067983 */ /* 0x000ee80000100800 */
[----:B------:R-:W3:Y:S02]  /*1fd30*/  LDL R7, [R1+0xce8] ;  /* 0x000ce80001077983 */ /* 0x000ee40000100800 */
[----:B---3--:R-:W-:-:S04]  /*1fd40*/  @!P0 LOP3.LUT R7, R7, R6, RZ, 0x3c, !PT ;  /* 0x0000000607078212 */ /* 0x008fc800078e3cff */
[----:B------:R-:W-:-:S04]  /*1fd50*/  @!P0 LOP3.LUT R6, R7, R6, RZ, 0x3c, !PT ;  /* 0x0000000607068212 */ /* 0x000fc800078e3cff */
[----:B------:R-:W-:-:S05]  /*1fd60*/  @!P0 LOP3.LUT R7, R7, R6, RZ, 0x3c, !PT ;  /* 0x0000000607078212 */ /* 0x000fca00078e3cff */
[----:B------:R-:W3:Y:S04]  /*1fd70*/  @!P0 LDG.E.U16 R29, desc[UR6][R6.64] ;  /* 0x00000006061d8981 */ /* 0x000ee8000c1e1500 */
[----:B---3--:R0:W-:Y:S04]  /*1fd80*/  STL [R1+0x240], R29 ;  /* 0x0002401d01007387 */ /* 0x0081e80000100800 */
[----:B0-----:R-:W4:Y:S04]  /*1fd90*/  LDL.LU R29, [R1+0x126c] ;  /* 0x00126c00011d7983 */ /* 0x001f280000300800 */
[----:B------:R-:W3:Y:S04]  /*1fda0*/  LDL R6, [R1+0xcdc] ;  /* 0x000cdc0001067983 */ /* 0x000ee80000100800 */
[----:B------:R-:W3:Y:S02]  /*1fdb0*/  LDL R7, [R1+0xce0] ;  /* 0x000ce00001077983 */ /* 0x000ee40000100800 */
[----:B---3--:R-:W-:-:S04]  /*1fdc0*/  @!P0 LOP3.LUT R7, R7, R6, RZ, 0x3c, !PT ;  /* 0x0000000607078212 */ /* 0x008fc800078e3cff */
[----:B------:R-:W-:-:S04]  /*1fdd0*/  @!P0 LOP3.LUT R6, R7, R6, RZ, 0x3c, !PT ;  /* 0x0000000607068212 */ /* 0x000fc800078e3cff */
[----:B------:R-:W-:-:S05]  /*1fde0*/  @!P0 LOP3.LUT R7, R7, R6, RZ, 0x3c, !PT ;  /* 0x0000000607078212 */ /* 0x000fca00078e3cff */
[----:B------:R-:W3:Y:S01]  /*1fdf0*/  @!P0 LDG.E.U16 R26, desc[UR6][R6.64] ;  /* 0x00000006061a8981 */ /* 0x000ee2000c1e1500 */
[----:B------:R-:W-:-:S03]  /*1fe00*/  PRMT R0, RZ, 0x7610, R0 ;  /* 0x00007610ff007816 */ /* 0x000fc60000000000 */
[----:B---3--:R0:W-:Y:S04]  /*1fe10*/  STL [R1+0x23c], R26 ;  /* 0x00023c1a01007387 */ /* 0x0081e80000100800 */
[----:B0-----:R-:W3:Y:S04]  /*1fe20*/  LDL.LU R26, [R1+0x1268] ;  /* 0x00126800011a7983 */ /* 0x001ee80000300800 */
[----:B------:R-:W2:Y:S01]  /*1fe30*/  LDL R7, [R1+0xcd4] ;  /* 0x000cd40001077983 */ /* 0x000ea20000100800 */
[----:B------:R-:W-:-:S03]  /*1fe40*/  @!P0 IMAD.MOV.U32 R6, RZ, RZ, R150 ;  /* 0x000000ffff068224 */ /* 0x000fc600078e0096 */
[----:B------:R-:W4:Y:S04]  /*1fe50*/  LDL R150, [R1+0xca0] ;  /* 0x000ca00001967983 */ /* 0x000f280000100800 */
[----:B--2---:R0:W2:Y:S04]  /*1fe60*/  @!P0 LDG.E.U16 R0, desc[UR6][R6.64] ;  /* 0x0000000606008981 */ /* 0x0040a8000c1e1500 */
[----:B------:R-:W3:Y:S01]  /*1fe70*/  LDL R7, [R1+0xcbc] ;  /* 0x000cbc0001077983 */ /* 0x000ee20000100800 */
[----:B0-----:R-:W-:-:S03]  /*1fe80*/  @!P0 IMAD.MOV.U32 R6, RZ, RZ, R144 ;  /* 0x000000ffff068224 */ /* 0x001fc600078e0090 */
[----:B--2---:R-:W-:Y:S04]  /*1fe90*/  STL [R1+0x1248], R0 ;  /* 0x0012480001007387 */ /* 0x004fe80000100800 */
[----:B------:R-:W2:Y:S04]  /*1fea0*/  LDL R144, [R1+0xc94] ;  /* 0x000c940001907983 */ /* 0x000ea80000100800 */
[----:B---3--:R0:W3:Y:S04]  /*1feb0*/  @!P0 LDG.E.U16 R143, desc[UR6][R6.64] ;  /* 0x00000006068f8981 */ /* 0x0080e8000c1e1500 */
[----:B------:R-:W0:Y:S04]  /*1fec0*/  LDL R6, [R1+0xcb4] ;  /* 0x000cb40001067983 */ /* 0x000e280000100800 */
[----:B------:R-:W0:Y:S02]  /*1fed0*/  LDL R7, [R1+0xcb8] ;  /* 0x000cb80001077983 */ /* 0x000e240000100800 */
[----:B0-----:R-:W-:-:S04]  /*1fee0*/  @!P0 LOP3.LUT R7, R7, R6, RZ, 0x3c, !PT ;  /* 0x0000000607078212 */ /* 0x001fc800078e3cff */
[----:B------:R-:W-:-:S04]  /*1fef0*/  @!P0 LOP3.LUT R6, R7, R6, RZ, 0x3c, !PT ;  /* 0x0000000607068212 */ /* 0x000fc800078e3cff */
[----:B------:R-:W-:-:S05]  /*1ff00*/  @!P0 LOP3.LUT R7, R7, R6, RZ, 0x3c, !PT ;  /* 0x0000000607078212 */ /* 0x000fca00078e3cff */
[----:B------:R-:W4:Y:S04]  /*1ff10*/  @!P0 LDG.E.U16 R27, desc[UR6][R6.64] ;  /* 0x00000006061b8981 */ /* 0x000f28000c1e1500 */
[----:B---3--:R0:W-:Y:S04]  /*1ff20*/  STL [R1+0x238], R143 ;  /* 0x0002388f01007387 */ /* 0x0081e80000100800 */
[----:B0-----:R-:W3:Y:S04]  /*1ff30*/  LDL R143, [R1+0xc98] ;  /* 0x000c9800018f7983 */ /* 0x001ee80000100800 */
        /* <DEDUP_REMOVED lines=8> */
[----:B------:R-:W3:Y:S04]  /*1ffc0*/  LDL R6, [R1+0xca4] ;  /* 0x000ca40001067983 */ /* 0x000ee80000100800 */
[----:B------:R-:W3:Y:S04]  /*1ffd0*/  LDL R7, [R1+0xca8] ;  /* 0x000ca80001077983 */ /* 0x000ee80000100800 */
[----:B--2---:R0:W-:Y:S01]  /*1ffe0*/  STL [R1+0x230], R142 ;  /* 0x0002308e01007387 */ /* 0x0041e20000100800 */
[----:B------:R-:W-:-:S03]  /*1fff0*/  PRMT R15, RZ, 0x7610, R15 ;  /* 0x00007610ff0f7816 */ /* 0x000fc6000000000f */
[----:B0-----:R-:W2:Y:S01]  /*20000*/  LDL R142, [R1+0xc80] ;  /* 0x000c8000018e7983 */ /* 0x001ea20000100800 */
[----:B---3--:R-:W-:-:S04]  /*20010*/  @!P0 LOP3.LUT R7, R7, R6, RZ, 0x3c, !PT ;  /* 0x0000000607078212 */ /* 0x008fc800078e3cff */
[----:B------:R-:W-:-:S04]  /*20020*/  @!P0 LOP3.LUT R6, R7, R6, RZ, 0x3c, !PT ;  /* 0x0000000607068212 */ /* 0x000fc800078e3cff */
[----:B------:R-:W-:-:S05]  /*20030*/  @!P0 LOP3.LUT R7, R7, R6, RZ, 0x3c, !PT ;  /* 0x0000000607078212 */ /* 0x000fca00078e3cff */
[----:B------:R0:W3:Y:S04]  /*20040*/  @!P0 LDG.E.U16 R134, desc[UR6][R6.64] ;  /* 0x0000000606868981 */ /* 0x0000e8000c1e1500 */
[----:B------:R-:W4:Y:S01]  /*20050*/  LDL R7, [R1+0xc9c] ;  /* 0x000c9c0001077983 */ /* 0x000f220000100800 */
[----:B0-----:R-:W-:-:S05]  /*20060*/  @!P0 IMAD.MOV.U32 R6, RZ, RZ, R150 ;  /* 0x000000ffff068224 */ /* 0x001fca00078e0096 */
[----:B----4-:R0:W4:Y:S04]  /*20070*/  @!P0 LDG.E.U16 R149, desc[UR6][R6.64] ;  /* 0x0000000606958981 */ /* 0x010128000c1e1500 */
[----:B---3--:R1:W-:Y:S04]  /*20080*/  STL [R1+0x22c], R134 ;  /* 0x00022c8601007387 */ /* 0x0083e80000100800 */
[----:B------:R-:W3:Y:S01]  /*20090*/  LDL R150, [R1+0xc6c] ;  /* 0x000c6c0001967983 */ /* 0x000ee20000100800 */
[----:B0-----:R-:W-:Y:S02]  /*200a0*/  @!P0 IMAD.MOV.U32 R6, RZ, RZ, R143 ;  /* 0x000000ffff068224 */ /* 0x001fe400078e008f */
[----:B------:R-:W-:Y:S01]  /*200b0*/  @!P0 IMAD.MOV.U32 R7, RZ, RZ, R144 ;  /* 0x000000ffff078224 */ /* 0x000fe200078e0090 */
[----:B-1----:R-:W3:Y:S04]  /*200c0*/  LDL R134, [R1+0xc78] ;  /* 0x000c780001867983 */ /* 0x002ee80000100800 */
[----:B------:R2:W3:Y:S04]  /*200d0*/  @!P0 LDG.E.U16 R15, desc[UR6][R6.64] ;  /* 0x00000006060f8981 */ /* 0x0004e8000c1e1500 */
[----:B----4-:R0:W-:Y:S04]  /*200e0*/  STL [R1+0x228], R149 ;  /* 0x0002289501007387 */ /* 0x0101e80000100800 */
[----:B------:R-:W4:Y:S01]  /*200f0*/  LDL R7, [R1+0xc7c] ;  /* 0x000c7c0001077983 */ /* 0x000f220000100800 */
[----:B--2---:R-:W-:-:S03]  /*20100*/  @!P0 IMAD.MOV.U32 R6, RZ, RZ, R142 ;  /* 0x000000ffff068224 */ /* 0x004fc600078e008e */
[----:B------:R-:W2:Y:S04]  /*20110*/  LDL R144, [R1+0xc64] ;  /* 0x000c640001907983 */ /* 0x000ea80000100800 */
[----:B0-----:R-:W2:Y:S04]  /*20120*/  LDL R149, [R1+0xc70] ;  /* 0x000c700001957983 */ /* 0x001ea80000100800 */
[----:B------:R-:W2:Y:S04]  /*20130*/  LDL R143, [R1+0xc68] ;  /* 0x000c6800018f7983 */ /* 0x000ea80000100800 */
[----:B---3--:R-:W-:Y:S04]  /*20140*/  STL [R1+0x124c], R15 ;  /* 0x00124c0f01007387 */ /* 0x008fe80000100800 */
[----:B------:R-:W3:Y:S04]  /*20150*/  LDL R142, [R1+0xc5c] ;  /* 0x000c5c00018e7983 */ /* 0x000ee80000100800 */
[----:B----4-:R0:W4:Y:S04]  /*20160*/  @!P0 LDG.E.U16 R137, desc[UR6][R6.64] ;  /* 0x0000000606898981 */ /* 0x010128000c1e1500 */
[----:B------:R-:W2:Y:S01]  /*20170*/  LDL R7, [R1+0xc74] ;  /* 0x000c740001077983 */ /* 0x000ea20000100800 */
[----:B0-----:R-:W-:-:S05]  /*20180*/  @!P0 IMAD.MOV.U32 R6, RZ, RZ, R134 ;  /* 0x000000ffff068224 */ /* 0x001fca00078e0086 */
[----:B--2---:R0:W2:Y:S02]  /*20190*/  @!P0 LDG.E.U16 R132, desc[UR6][R6.64] ;  /* 0x0000000606848981 */ /* 0x0040a4000c1e1500 */
[----:B0-----:R-:W-:Y:S02]  /*201a0*/  @!P0 IMAD.MOV.U32 R6, RZ, RZ, R149 ;  /* 0x000000ffff068224 */ /* 0x001fe400078e0095 */
[----:B------:R-:W-:-:S05]  /*201b0*/  @!P0 IMAD.MOV.U32 R7, RZ, RZ, R150 ;  /* 0x000000ffff078224 */ /* 0x000fca00078e0096 */
[----:B------:R0:W3:Y:S02]  /*201c0*/  @!P0 LDG.E.U16 R147, desc[UR6][R6.64] ;  /* 0x0000000606938981 */ /* 0x0000e4000c1e1500 */
[----:B0-----:R-:W-:Y:S02]  /*201d0*/  @!P0 IMAD.MOV.U32 R6, RZ, RZ, R143 ;  /* 0x000000ffff068224 */ /* 0x001fe400078e008f */
[----:B------:R-:W-:-:S05]  /*201e0*/  @!P0 IMAD.MOV.U32 R7, RZ, RZ, R144 ;  /* 0x000000ffff078224 */ /* 0x000fca00078e0090 */
[----:B------:R-:W3:Y:S04]  /*201f0*/  @!P0 LDG.E.U16 R25, desc[UR6][R6.64] ;  /* 0x0000000606198981 */ /* 0x000ee8000c1e1500 */
[----:B----4-:R0:W-:Y:S04]  /*20200*/  STL [R1+0x224], R137 ;  /* 0x0002248901007387 */ /* 0x0101e80000100800 */
[----:B------:R-:W4:Y:S04]  /*20210*/  LDL R134, [R1+0xc54] ;  /* 0x000c540001867983 */ /* 0x000f280000100800 */
[----:B0-----:R-:W4:Y:S04]  /*20220*/  LDL R137, [R1+0xc60] ;  /* 0x000c600001897983 */ /* 0x001f280000100800 */
[----:B--2---:R0:W-:Y:S04]  /*20230*/  STL [R1+0x220], R132 ;  /* 0x0002208401007387 */ /* 0x0041e80000100800 */
[----:B------:R-:W2:Y:S04]  /*20240*/  LDL R149, [R1+0xc3c] ;  /* 0x000c3c0001957983 */ /* 0x000ea80000100800 */
[----:B0-----:R-:W2:Y:S04]  /*20250*/  LDL R132, [R1+0xc58] ;  /* 0x000c580001847983 */ /* 0x001ea80000100800 */
[----:B---3--:R0:W-:Y:S04]  /*20260*/  STL [R1+0x21c], R147 ;  /* 0x00021c9301007387 */ /* 0x0081e80000100800 */
[----:B------:R-:W3:Y:S04]  /*20270*/  LDL R144, [R1+0xc34] ;  /* 0x000c340001907983 */ /* 0x000ee80000100800 */
[----:B0-----:R-:W3:Y:S04]  /*20280*/  LDL R147, [R1+0xc40] ;  /* 0x000c400001937983 */ /* 0x001ee80000100800 */
[----:B------:R0:W-:Y:S01]  /*20290*/  STL [R1+0x218], R25 ;  /* 0x0002181901007387 */ /* 0x0001e20000100800 */
[----:B------:R-:W-:Y:S01]  /*202a0*/  @!P0 IMAD.MOV.U32 R7, RZ, RZ, R142 ;  /* 0x000000ffff078224 */ /* 0x000fe200078e008e */
[----:B------:R-:W-:-:S02]  /*202b0*/  PRMT R16, RZ, 0x7610, R16 ;  /* 0x00007610ff107816 */ /* 0x000fc40000000010 */
[----:B------:R-:W3:Y:S04]  /*202c0*/  LDL R143, [R1+0xc2c] ;  /* 0x000c2c00018f7983 */ /* 0x000ee80000100800 */
[----:B------:R-:W3:Y:S04]  /*202d0*/  LDL R142, [R1+0xc30] ;  /* 0x000c3000018e7983 */ /* 0x000ee80000100800 */
[----:B0-----:R-:W3:Y:S01]  /*202e0*/  LDL R25, [R1+0xc38] ;  /* 0x000c380001197983 */ /* 0x001ee20000100800 */
[----:B----4-:R-:W-:-:S03]  /*202f0*/  @!P0 IMAD.MOV.U32 R6, RZ, RZ, R137 ;  /* 0x000000ffff068224 */ /* 0x010fc600078e0089 */
[----:B------:R-:W4:Y:S04]  /*20300*/  LDL R137, [R1+0xc1c] ;  /* 0x000c1c0001897983 */ /* 0x000f280000100800 */
[----:B------:R0:W4:Y:S02]  /*20310*/  @!P0 LDG.E.U16 R136, desc[UR6][R6.64] ;  /* 0x0000000606888981 */ /* 0x000124000c1e1500 */
[----:B0-----:R-:W-:Y:S02]  /*20320*/  @!P0 IMAD.MOV.U32 R7, RZ, RZ, R134 ;  /* 0x000000ffff078224 */ /* 0x001fe400078e0086 */
[----:B------:R-:W4:Y:S01]  /*20330*/  LDL R134, [R1+0xc24] ;  /* 0x000c240001867983 */ /* 0x000f220000100800 */
[----:B--2---:R-:W-:-:S03]  /*20340*/  @!P0 IMAD.MOV.U32 R6, RZ, RZ, R132 ;  /* 0x000000ffff068224 */ /* 0x004fc600078e0084 */
[----:B------:R-:W2:Y:S04]  /*20350*/  LDL R132, [R1+0xc28] ;  /* 0x000c280001847983 */ /* 0x000ea80000100800 */
[----:B------:R0:W2:Y:S02]  /*20360*/  @!P0 LDG.E.U16 R16, desc[UR6][R6.64] ;  /* 0x0000000606108981 */ /* 0x0000a4000c1e1500 */
[----:B0-----:R-:W-:Y:S02]  /*20370*/  @!P0 IMAD.MOV.U32 R7, RZ, RZ, R149 ;  /* 0x000000ffff078224 */ /* 0x001fe400078e0095 */
[----:B---3--:R-:W-:-:S05]  /*20380*/  @!P0 IMAD.MOV.U32 R6, RZ, RZ, R147 ;  /* 0x000000ffff068224 */ /* 0x008fca00078e0093 */
[----:B------:R0:W3:Y:S02]  /*20390*/  @!P0 LDG.E.U16 R145, desc[UR6][R6.64] ;  /* 0x0000000606918981 */ /* 0x0000e4000c1e1500 */
[----:B0-----:R-:W-:Y:S02]  /*203a0*/  @!P0 IMAD.MOV.U32 R7, RZ, RZ, R144 ;  /* 0x000000ffff078224 */ /* 0x001fe400078e0090 */
[----:B------:R-:W-:-:S05]  /*203b0*/  @!P0 IMAD.MOV.U32 R6, RZ, RZ, R25 ;  /* 0x000000ffff068224 */ /* 0x000fca00078e0019 */
[----:B------:R-:W3:Y:S04]  /*203c0*/  @!P0 LDG.E.U16 R24, desc[UR6][R6.64] ;  /* 0x0000000606188981 */ /* 0x000ee8000c1e1500 */
[----:B----4-:R0:W-:Y:S04]  /*203d0*/  STL [R1+0x214], R136 ;  /* 0x0002148801007387 */ /* 0x0101e80000100800 */
[----:B0-----:R-:W4:Y:S04]  /*203e0*/  LDL R136, [R1+0xc20] ;  /* 0x000c200001887983 */ /* 0x001f280000100800 */
[----:B--2---:R-:W-:Y:S04]  /*203f0*/  STL [R1+0x1250], R16 ;  /* 0x0012501001007387 */ /* 0x004fe80000100800 */
[----:B------:R-:W2:Y:S04]  /*20400*/  LDL R25, [R1+0xc14] ;  /* 0x000c140001197983 */ /* 0x000ea80000100800 */
[----:B---3--:R0:W-:Y:S04]  /*20410*/  STL [R1+0x20c], R24 ;  /* 0x00020c1801007387 */ /* 0x0081e80000100800 */
[----:B0-----:R-:W3:Y:S01]  /*20420*/  LDL R24, [R1+0xc18] ;  /* 0x000c180001187983 */ /* 0x001ee20000100800 */
[----:B------:R-:W-:-:S02]  /*20430*/  @!P0 IMAD.MOV.U32 R6, RZ, RZ, R142 ;  /* 0x000000ffff068224 */ /* 0x000fc400078e008e */
[----:B------:R-:W-:-:S05]  /*20440*/  @!P0 IMAD.MOV.U32 R7, RZ, RZ, R143 ;  /* 0x000000ffff078224 */ /* 0x000fca00078e008f */
[----:B------:R0:W3:Y:S02]  /*20450*/  @!P0 LDG.E.U16 R139, desc[UR6][R6.64] ;  /* 0x00000006068b8981 */ /* 0x0000e4000c1e1500 */
[----:B0-----:R-:W-:Y:S02]  /*20460*/  @!P0 IMAD.MOV.U32 R6, RZ, RZ, R132 ;  /* 0x000000ffff068224 */ /* 0x001fe400078e0084 */
[----:B------:R-:W-:Y:S01]  /*20470*/  @!P0 IMAD.MOV.U32 R7, RZ, RZ, R134 ;  /* 0x000000ffff078224 */ /* 0x000fe200078e0086 */
[----:B------:R-:W3:Y:S04]  /*20480*/  LDL R132, [R1+0xc00] ;  /* 0x000c000001847983 */ /* 0x000ee80000100800 */
[----:B------:R-:W3:Y:S04]  /*20490*/  LDL R134, [R1+0xbfc] ;  /* 0x000bfc0001867983 */ /* 0x000ee80000100800 */
[----:B------:R4:W3:Y:S01]  /*204a0*/  @!P0 LDG.E.U16 R138, desc[UR6][R6.64] ;  /* 0x00000006068a8981 */ /* 0x0008e2000c1e1500 */
[----:B------:R-:W-:Y:S01]  /*204b0*/  PRMT R15, RZ, 0x7610, R15 ;  /* 0x00007610ff0f7816 */ /* 0x000fe2000000000f */
[----:B----4-:R-:W-:-:S02]  /*204c0*/  @!P0 IMAD.MOV.U32 R6, RZ, RZ, R136 ;  /* 0x000000ffff068224 */ /* 0x010fc400078e0088 */
[----:B------:R-:W-:-:S05]  /*204d0*/  @!P0 IMAD.MOV.U32 R7, RZ, RZ, R137 ;  /* 0x000000ffff078224 */ /* 0x000fca00078e0089 */
[----:B------:R2:W4:Y:S01]  /*204e0*/  @!P0 LDG.E.U16 R15, desc[UR6][R6.64] ;  /* 0x00000006060f8981 */ /* 0x000522000c1e1500 */
[----:B------:R-:W-:Y:S01]  /*204f0*/  PRMT R8, RZ, 0x7610, R8 ;  /* 0x00007610ff087816 */ /* 0x000fe20000000008 */
[----:B--2---:R-:W-:Y:S02]  /*20500*/  @!P0 IMAD.MOV.U32 R7, RZ, RZ, R25 ;  /* 0x000000ffff078224 */ /* 0x004fe400078e0019 */
[----:B---3--:R-:W-:-:S05]  /*20510*/  @!P0 IMAD.MOV.U32 R6, RZ, RZ, R24 ;  /* 0x000000ffff068224 */ /* 0x008fca00078e0018 */
[----:B------:R0:W2:Y:S04]  /*20520*/  @!P0 LDG.E.U16 R8, desc[UR6][R6.64] ;  /* 0x0000000606088981 */ /* 0x0000a8000c1e1500 */
[----:B------:R1:W-:Y:S04]  /*20530*/  STL [R1+0x208], R139 ;  /* 0x0002088b01007387 */ /* 0x0003e80000100800 */
[----:B-1----:R-:W3:Y:S01]  /*20540*/  LDL R139, [R1+0xbf4] ;  /* 0x000bf400018b7983 */ /* 0x002ee20000100800 */
[----:B0-----:R-:W-:Y:S02]  /*20550*/  @!P0 IMAD.MOV.U32 R6, RZ, RZ, R132 ;  /* 0x000000ffff068224 */ /* 0x001fe400078e0084 */
[----:B------:R-:W-:Y:S01]  /*20560*/  @!P0 IMAD.MOV.U32 R7, RZ, RZ, R134 ;  /* 0x000000ffff078224 */ /* 0x000fe200078e0086 */
[----:B------:R0:W-:Y:S04]  /*20570*/  STL [R1+0x204], R138 ;  /* 0x0002048a01007387 */ /* 0x0001e80000100800 */
[----:B------:R3:W3:Y:S04]  /*20580*/  @!P0 LDG.E.U16 R140, desc[UR6][R6.64] ;  /* 0x00000006068c8981 */ /* 0x0006e8000c1e1500 */
[----:B------:R-:W3:Y:S04]  /*20590*/  LDL R137, [R1+0xbec] ;  /* 0x000bec0001897983 */ /* 0x000ee80000100800 */
[----:B0-----:R-:W3:Y:S04]  /*205a0*/  LDL R138, [R1+0xbf8] ;  /* 0x000bf800018a7983 */ /* 0x001ee80000100800 */
[----:B------:R-:W3:Y:S04]  /*205b0*/  LDL R136, [R1+0xbf0] ;  /* 0x000bf00001887983 */ /* 0x000ee80000100800 */
[----:B----4-:R-:W-:Y:S04]  /*205c0*/  STL [R1+0x1254], R15 ;  /* 0x0012540f01007387 */ /* 0x010fe80000100800 */
[----:B------:R-:W4:Y:S04]  /*205d0*/  LDL R25, [R1+0xbe4] ;  /* 0x000be40001197983 */ /* 0x000f280000100800 */
[----:B------:R-:W4:Y:S04]  /*205e0*/  LDL R24, [R1+0xbe8] ;  /* 0x000be80001187983 */ /* 0x000f280000100800 */
[----:B--2---:R0:W-:Y:S04]  /*205f0*/  STL [R1+0x1258], R8 ;  /* 0x0012580801007387 */ /* 0x0041e80000100800 */
[----:B------:R-:W-:Y:S04]  /*20600*/  STL [R1+0x210], R145 ;  /* 0x0002109101007387 */ /* 0x000fe80000100800 */
[----:B------:R-:W2:Y:S04]  /*20610*/  LDL R132, [R1+0xbe0] ;  /* 0x000be00001847983 */ /* 0x000ea80000100800 */
[----:B------:R-:W2:Y:S01]  /*20620*/  LDL R134, [R1+0xbdc] ;  /* 0x000bdc0001867983 */ /* 0x000ea20000100800 */
[----:B0-----:R-:W-:Y:S01]  /*20630*/  PRMT R8, RZ, 0x7610, R8 ;  /* 0x00007610ff087816 */ /* 0x001fe20000000008 */
[----:B---3--:R-:W-:-:S02]  /*20640*/  @!P0 IMAD.MOV.U32 R7, RZ, RZ, R139 ;  /* 0x000000ffff078224 */ /* 0x008fc400078e008b */
[----:B------:R-:W3:Y:S01]  /*20650*/  LDL R142, [R1+0xbd4] ;  /* 0x000bd400018e7983 */ /* 0x000ee20000100800 */
[----:B------:R-:W-:-:S03]  /*20660*/  PRMT R15, RZ, 0x7610, R15 ;  /* 0x00007610ff0f7816 */ /* 0x000fc6000000000f */
[----:B------:R0:W-:Y:S01]  /*20670*/  STL [R1+0x200], R140 ;  /* 0x0002008c01007387 */ /* 0x0001e20000100800 */
[----:B------:R-:W-:-:S03]  /*20680*/  PRMT R16, RZ, 0x7610, R16 ;  /* 0x00007610ff107816 */ /* 0x000fc60000000010 */
[----:B------:R-:W3:Y:S01]  /*20690*/  LDL R139, [R1+0xbac] ;  /* 0x000bac00018b7983 */ /* 0x000ee20000100800 */
[----:B------:R-:W-:-:S03]  /*206a0*/  @!P0 IMAD.MOV.U32 R6, RZ, RZ, R138 ;  /* 0x000000ffff068224 */ /* 0x000fc600078e008a */
[----:B0-----:R-:W3:Y:S04]  /*206b0*/  LDL R140, [R1+0xbd8] ;  /* 0x000bd800018c7983 */ /* 0x001ee80000100800 */
[----:B------:R0:W3:Y:S04]  /*206c0*/  @!P0 LDG.E.U16 R8, desc[UR6][R6.64] ;  /* 0x0000000606088981 */ /* 0x0000e8000c1e1500 */
[----:B------:R-:W3:Y:S01]  /*206d0*/  LDL R138, [R1+0xbb0] ;  /* 0x000bb000018a7983 */ /* 0x000ee20000100800 */
[----:B0-----:R-:W-:Y:S02]  /*206e0*/  @!P0 IMAD.MOV.U32 R6, RZ, RZ, R136 ;  /* 0x000000ffff068224 */ /* 0x001fe400078e0088 */
[----:B------:R-:W-:Y:S01]  /*206f0*/  @!P0 IMAD.MOV.U32 R7, RZ, RZ, R137 ;  /* 0x000000ffff078224 */ /* 0x000fe200078e0089 */
[----:B------:R-:W3:Y:S04]  /*20700*/  LDL R136, [R1+0xbc0] ;  /* 0x000bc00001887983 */ /* 0x000ee80000100800 */
[----:B------:R-:W3:Y:S04]  /*20710*/  LDL R137, [R1+0xbbc] ;  /* 0x000bbc0001897983 */ /* 0x000ee80000100800 */
[----:B------:R4:W3:Y:S02]  /*20720*/  @!P0 LDG.E.U16 R15, desc[UR6][R6.64] ;  /* 0x00000006060f8981 */ /* 0x0008e4000c1e1500 */
[----:B----4-:R-:W-:-:S02]  /*20730*/  @!P0 IMAD.MOV.U32 R7, RZ, RZ, R25 ;  /* 0x000000ffff078224 */ /* 0x010fc400078e0019 */
[----:B------:R-:W4:Y:S01]  /*20740*/  LDL R25, [R1+0xbb4] ;  /* 0x000bb40001197983 */ /* 0x000f220000100800 */
[----:B------:R-:W-:-:S03]  /*20750*/  @!P0 IMAD.MOV.U32 R6, RZ, RZ, R24 ;  /* 0x000000ffff068224 */ /* 0x000fc600078e0018 */
[----:B------:R-:W4:Y:S04]  /*20760*/  LDL R24, [R1+0xbb8] ;  /* 0x000bb80001187983 */ /* 0x000f280000100800 */
[----:B------:R2:W4:Y:S02]  /*20770*/  @!P0 LDG.E.U16 R16, desc[UR6][R6.64] ;  /* 0x0000000606108981 */ /* 0x000524000c1e1500 */
[----:B--2---:R-:W-:Y:S02]  /*20780*/  @!P0 IMAD.MOV.U32 R6, RZ, RZ, R132 ;  /* 0x000000ffff068224 */ /* 0x004fe400078e0084 */
[----:B------:R-:W2:Y:S01]  /*20790*/  LDL R132, [R1+0xba8] ;  /* 0x000ba80001847983 */ /* 0x000ea20000100800 */
[----:B------:R-:W-:Y:S01]  /*207a0*/  PRMT R0, RZ, 0x7610, R0 ;  /* 0x00007610ff007816 */ /* 0x000fe20000000000 */
[----:B------:R-:W-:-:S02]  /*207b0*/  @!P0 IMAD.MOV.U32 R7, RZ, RZ, R134 ;  /* 0x000000ffff078224 */ /* 0x000fc400078e0086 */
[----:B------:R-:W2:Y:S01]  /*207c0*/  LDL R134, [R1+0xba4] ;  /* 0x000ba40001867983 */ /* 0x000ea20000100800 */
[----:B------:R-:W-:-:S03]  /*207d0*/  PRMT R252, RZ, 0x7610, R252 ;  /* 0x00007610fffc7816 */ /* 0x000fc600000000fc */
[----:B------:R3:W2:Y:S02]  /*207e0*/  @!P0 LDG.E.U16 R0, desc[UR6][R6.64] ;  /* 0x0000000606008981 */ /* 0x0006a4000c1e1500 */
[----:B---3--:R-:W-:Y:S01]  /*207f0*/  @!P0 IMAD.MOV.U32 R7, RZ, RZ, R142 ;  /* 0x000000ffff078224 */ /* 0x008fe200078e008e */
[----:B------:R-:W-:Y:S01]  /*20800*/  PRMT R251, RZ, 0x7610, R251 ;  /* 0x00007610fffb7816 */ /* 0x000fe200000000fb */
[----:B------:R-:W3:Y:S01]  /*20810*/  LDL R142, [R1+0xb7c] ;  /* 0x000b7c00018e7983 */ /* 0x000ee20000100800 */
[----:B------:R-:W-:Y:S01]  /*20820*/  @!P0 IMAD.MOV.U32 R6, RZ, RZ, R140 ;  /* 0x000000ffff068224 */ /* 0x000fe200078e008c */
[----:B------:R-:W-:Y:S02]  /*20830*/  PRMT R250, RZ, 0x7610, R250 ;  /* 0x00007610fffa7816 */ /* 0x000fe400000000fa */
[----:B------:R-:W3:Y:S04]  /*20840*/  LDL R140, [R1+0xb80] ;  /* 0x000b8000018c7983 */ /* 0x000ee80000100800 */
[----:B------:R0:W3:Y:S02]  /*20850*/  @!P0 LDG.E.U16 R252, desc[UR6][R6.64] ;  /* 0x0000000606fc8981 */ /* 0x0000e4000c1e1500 */
[----:B0-----:R-:W-:-:S02]  /*20860*/  @!P0 IMAD.MOV.U32 R6, RZ, RZ, R136 ;  /* 0x000000ffff068224 */ /* 0x001fc400078e0088 */
[----:B------:R-:W3:Y:S01]  /*20870*/  LDL R136, [R1+0xba0] ;  /* 0x000ba00001887983 */ /* 0x000ee20000100800 */
[----:B------:R-:W-:-:S03]  /*20880*/  @!P0 IMAD.MOV.U32 R7, RZ, RZ, R137 ;  /* 0x000000ffff078224 */ /* 0x000fc600078e0089 */
[----:B------:R-:W3:Y:S04]  /*20890*/  LDL R137, [R1+0xb9c] ;  /* 0x000b9c0001897983 */ /* 0x000ee80000100800 */
[----:B------:R4:W3:Y:S02]  /*208a0*/  @!P0 LDG.E.U16 R251, desc[UR6][R6.64] ;  /* 0x0000000606fb8981 */ /* 0x0008e4000c1e1500 */
[----:B----4-:R-:W-:Y:S02]  /*208b0*/  @!P0 IMAD.MOV.U32 R7, RZ, RZ, R25 ;  /* 0x000000ffff078224 */ /* 0x010fe400078e0019 */
[----:B------:R-:W4:Y:S01]  /*208c0*/  LDL R25, [R1+0xb94] ;  /* 0x000b940001197983 */ /* 0x000f220000100800 */
[----:B------:R-:W-:-:S03]  /*208d0*/  @!P0 IMAD.MOV.U32 R6, RZ, RZ, R24 ;  /* 0x000000ffff068224 */ /* 0x000fc600078e0018 */
[----:B------:R-:W4:Y:S01]  /*208e0*/  LDL R24, [R1+0xb98] ;  /* 0x000b980001187983 */ /* 0x000f220000100800 */
[----:B------:R-:W-:-:S03]  /*208f0*/  PRMT R249, RZ, 0x7610, R249 ;  /* 0x00007610fff97816 */ /* 0x000fc600000000f9 */
[----:B------:R0:W4:Y:S02]  /*20900*/  @!P0 LDG.E.U16 R250, desc[UR6][R6.64] ;  /* 0x0000000606fa8981 */ /* 0x000124000c1e1500 */
[----:B0-----:R-:W-:Y:S02]  /*20910*/  @!P0 IMAD.MOV.U32 R6, RZ, RZ, R138 ;  /* 0x000000ffff068224 */ /* 0x001fe400078e008a */
[----:B------:R-:W-:Y:S01]  /*20920*/  @!P0 IMAD.MOV.U32 R7, RZ, RZ, R139 ;  /* 0x000000ffff078224 */ /* 0x000fe200078e008b */
[----:B------:R-:W-:Y:S01]  /*20930*/  PRMT R248, RZ, 0x7610, R248 ;  /* 0x00007610fff87816 */ /* 0x000fe200000000f8 */
[----:B------:R-:W4:Y:S04]  /*20940*/  LDL R139, [R1+0xb64] ;  /* 0x000b6400018b7983 */ /* 0x000f280000100800 */
[----:B------:R2:W4:Y:S01]  /*20950*/  @!P0 LDG.E.U16 R249, desc[UR6][R6.64] ;  /* 0x0000000606f98981 */ /* 0x000522000c1e1500 */
[----:B------:R-:W-:-:S03]  /*20960*/  PRMT R247, RZ, 0x7610, R247 ;  /* 0x00007610fff77816 */ /* 0x000fc600000000f7 */
[----:B------:R-:W4:Y:S01]  /*20970*/  LDL R138, [R1+0xb68] ;  /* 0x000b6800018a7983 */ /* 0x000f220000100800 */
[----:B--2---:R-:W-:-:S03]  /*20980*/  @!P0 IMAD.MOV.U32 R6, RZ, RZ, R132 ;  /* 0x000000ffff068224 */ /* 0x004fc600078e0084 */
[----:B------:R-:W2:Y:S01]  /*20990*/  LDL R132, [R1+0xb78] ;  /* 0x000b780001847983 */ /* 0x000ea20000100800 */
[----:B------:R-:W-:-:S03]  /*209a0*/  @!P0 IMAD.MOV.U32 R7, RZ, RZ, R134 ;  /* 0x000000ffff078224 */ /* 0x000fc600078e0086 */
[----:B------:R-:W2:Y:S04]  /*209b0*/  LDL R134, [R1+0xb74] ;  /* 0x000b740001867983 */ /* 0x000ea80000100800 */
[----:B------:R3:W2:Y:S01]  /*209c0*/  @!P0 LDG.E.U16 R248, desc[UR6][R6.64] ;  /* 0x0000000606f88981 */ /* 0x0006a2000c1e1500 */
[----:B------:R-:W-:Y:S02]  /*209d0*/  PRMT R246, RZ, 0x7610, R246 ;  /* 0x00007610fff67816 */ /* 0x000fe400000000f6 */
[----:B------:R-:W-:Y:S01]  /*209e0*/  PRMT R245, RZ, 0x7610, R245 ;  /* 0x00007610fff57816 */ /* 0x000fe200000000f5 */
[----:B---3--:R-:W-:Y:S02]  /*209f0*/  @!P0 IMAD.MOV.U32 R6, RZ, RZ, R136 ;  /* 0x000000ffff068224 */ /* 0x008fe400078e0088 */
[----:B------:R-:W3:Y:S01]  /*20a00*/  LDL R136, [R1+0xb70] ;  /* 0x000b700001887983 */ /* 0x000ee20000100800 */
[----:B------:R-:W-:-:S03]  /*20a10*/  @!P0 IMAD.MOV.U32 R7, RZ, RZ, R137 ;  /* 0x000000ffff078224 */ /* 0x000fc600078e0089 */
[----:B------:R-:W3:Y:S04]  /*20a20*/  LDL R137, [R1+0xb6c] ;  /* 0x000b6c0001897983 */ /* 0x000ee80000100800 */
[----:B------:R4:W3:Y:S02]  /*20a30*/  @!P0 LDG.E.U16 R247, desc[UR6][R6.64] ;  /* 0x0000000606f78981 */ /* 0x0008e4000c1e1500 */
[----:B----4-:R-:W-:Y:S02]  /*20a40*/  @!P0 IMAD.MOV.U32 R7, RZ, RZ, R25 ;  /* 0x000000ffff078224 */ /* 0x010fe400078e0019 */
[----:B------:R-:W4:Y:S01]  /*20a50*/  LDL R25, [R1+0xb5c] ;  /* 0x000b5c0001197983 */ /* 0x000f220000100800 */
[----:B------:R-:W-:-:S03]  /*20a60*/  @!P0 IMAD.MOV.U32 R6, RZ, RZ, R24 ;  /* 0x000000ffff068224 */ /* 0x000fc600078e0018 */
[----:B------:R-:W4:Y:S04]  /*20a70*/  LDL R24, [R1+0xb60] ;  /* 0x000b600001187983 */ /* 0x000f280000100800 */
[----:B------:R0:W4:Y:S02]  /*20a80*/  @!P0 LDG.E.U16 R246, desc[UR6][R6.64] ;  /* 0x0000000606f68981 */ /* 0x000124000c1e1500 */
[----:B0-----:R-:W-:Y:S02]  /*20a90*/  @!P0 IMAD.MOV.U32 R6, RZ, RZ, R140 ;  /* 0x000000ffff068224 */ /* 0x001fe400078e008c */
[----:B------:R-:W-:Y:S01]  /*20aa0*/  @!P0 IMAD.MOV.U32 R7, RZ, RZ, R142 ;  /* 0x000000ffff078224 */ /* 0x000fe200078e008e */
[----:B------:R-:W-:Y:S01]  /*20ab0*/  PRMT R244, RZ, 0x7610, R244 ;  /* 0x00007610fff47816 */ /* 0x000fe200000000f4 */
[----:B------:R-:W4:Y:S04]  /*20ac0*/  LDL R142, [R1+0xb34] ;  /* 0x000b3400018e7983 */ /* 0x000f280000100800 */
[----:B------:R2:W4:Y:S01]  /*20ad0*/  @!P0 LDG.E.U16 R245, desc[UR6][R6.64] ;  /* 0x0000000606f58981 */ /* 0x000522000c1e1500 */
[----:B------:R-:W-:-:S02]  /*20ae0*/  PRMT R243, RZ, 0x7610, R243 ;  /* 0x00007610fff37816 */ /* 0x000fc400000000f3 */
[----:B------:R-:W-:Y:S01]  /*20af0*/  PRMT R242, RZ, 0x7610, R242 ;  /* 0x00007610fff27816 */ /* 0x000fe200000000f2 */
[----:B------:R-:W4:Y:S01]  /*20b00*/  LDL R140, [R1+0xb38] ;  /* 0x000b3800018c7983 */ /* 0x000f220000100800 */
[----:B--2---:R-:W-:-:S03]  /*20b10*/  @!P0 IMAD.MOV.U32 R6, RZ, RZ, R132 ;  /* 0x000000ffff068224 */ /* 0x004fc600078e0084 */
[----:B------:R-:W2:Y:S01]  /*20b20*/  LDL R132, [R1+0xb58] ;  /* 0x000b580001847983 */ /* 0x000ea20000100800 */
[----:B------:R-:W-:-:S03]  /*20b30*/  @!P0 IMAD.MOV.U32 R7, RZ, RZ, R134 ;  /* 0x000000ffff078224 */ /* 0x000fc600078e0086 */
[----:B------:R-:W2:Y:S04]  /*20b40*/  LDL R134, [R1+0xb54] ;  /* 0x000b540001867983 */ /* 0x000ea80000100800 */
[----:B------:R3:W2:Y:S01]  /*20b50*/  @!P0 LDG.E.U16 R244, desc[UR6][R6.64] ;  /* 0x0000000606f48981 */ /* 0x0006a2000c1e1500 */
[----:B------:R-:W-:Y:S01]  /*20b60*/  PRMT R241, RZ, 0x7610, R241 ;  /* 0x00007610fff17816 */ /* 0x000fe200000000f1 */
[----:B---3--:R-:W-:Y:S02]  /*20b70*/  @!P0 IMAD.MOV.U32 R6, RZ, RZ, R136 ;  /* 0x000000ffff068224 */ /* 0x008fe400078e0088 */
[----:B------:R-:W3:Y:S01]  /*20b80*/  LDL R136, [R1+0xb40] ;  /* 0x000b400001887983 */ /* 0x000ee20000100800 */
[----:B------:R-:W-:-:S03]  /*20b90*/  @!P0 IMAD.MOV.U32 R7, RZ, RZ, R137 ;  /* 0x000000ffff078224 */ /* 0x000fc600078e0089 */
[----:B------:R-:W3:Y:S04]  /*20ba0*/  LDL R137, [R1+0xb3c] ;  /* 0x000b3c0001897983 */ /* 0x000ee80000100800 */
[----:B------:R0:W3:Y:S02]  /*20bb0*/  @!P0 LDG.E.U16 R243, desc[UR6][R6.64] ;  /* 0x0000000606f38981 */ /* 0x0000e4000c1e1500 */
[----:B0-----:R-:W-:Y:S02]  /*20bc0*/  @!P0 IMAD.MOV.U32 R6, RZ, RZ, R138 ;  /* 0x000000ffff068224 */ /* 0x001fe400078e008a */
[----:B------:R-:W-:Y:S01]  /*20bd0*/  @!P0 IMAD.MOV.U32 R7, RZ, RZ, R139 ;  /* 0x000000ffff078224 */ /* 0x000fe200078e008b */
[----:B------:R-:W-:Y:S01]  /*20be0*/  PRMT R240, RZ, 0x7610, R240 ;  /* 0x00007610fff07816 */ /* 0x000fe200000000f0 */
[----:B------:R-:W3:Y:S04]  /*20bf0*/  LDL R139, [R1+0xb1c] ;  /* 0x000b1c00018b7983 */ /* 0x000ee80000100800 */
[----:B------:R4:W3:Y:S04]  /*20c00*/  @!P0 LDG.E.U16 R242, desc[UR6][R6.64] ;  /* 0x0000000606f28981 */ /* 0x0008e8000c1e1500 */
[----:B------:R-:W3:Y:S01]  /*20c10*/  LDL R138, [R1+0xb20] ;  /* 0x000b2000018a7983 */ /* 0x000ee20000100800 */
[----:B----4-:R-:W-:-:S03]  /*20c20*/  @!P0 IMAD.MOV.U32 R7, RZ, RZ, R25 ;  /* 0x000000ffff078224 */ /* 0x010fc600078e0019 */
[----:B------:R-:W4:Y:S01]  /*20c30*/  LDL R25, [R1+0xb2c] ;  /* 0x000b2c0001197983 */ /* 0x000f220000100800 */
[----:B------:R-:W-:-:S03]  /*20c40*/  @!P0 IMAD.MOV.U32 R6, RZ, RZ, R24 ;  /* 0x000000ffff068224 */ /* 0x000fc600078e0018 */
[----:B------:R-:W4:Y:S04]  /*20c50*/  LDL R24, [R1+0xb30] ;  /* 0x000b300001187983 */ /* 0x000f280000100800 */
[----:B------:R2:W4:Y:S02]  /*20c60*/  @!P0 LDG.E.U16 R241, desc[UR6][R6.64] ;  /* 0x0000000606f18981 */ /* 0x000524000c1e1500 */
[----:B--2---:R-:W-:Y:S02]  /*20c70*/  @!P0 IMAD.MOV.U32 R6, RZ, RZ, R132 ;  /* 0x000000ffff068224 */ /* 0x004fe400078e0084 */
[----:B------:R-:W2:Y:S01]  /*20c80*/  LDL R132, [R1+0xb28] ;  /* 0x000b280001847983 */ /* 0x000ea20000100800 */
[----:B------:R-:W-:-:S03]  /*20c90*/  @!P0 IMAD.MOV.U32 R7, RZ, RZ, R134 ;  /* 0x000000ffff078224 */ /* 0x000fc600078e0086 */
[----:B------:R-:W2:Y:S01]  /*20ca0*/  LDL R134, [R1+0xb24] ;  /* 0x000b240001867983 */ /* 0x000ea20000100800 */
[----:B------:R-:W-:-:S03]  /*20cb0*/  PRMT R239, RZ, 0x7610, R239 ;  /* 0x00007610ffef7816 */ /* 0x000fc600000000ef */
        /* <DEDUP_REMOVED lines=12> */
[----:B------:R4:W3:Y:S01]  /*20d80*/  @!P0 LDG.E.U16 R238, desc[UR6][R6.64] ;  /* 0x0000000606ee8981 */ /* 0x0008e2000c1e1500 */
[----:B------:R-:W-:-:S03]  /*20d90*/  PRMT R235, RZ, 0x7610, R235 ;  /* 0x00007610ffeb7816 */ /* 0x000fc600000000eb */
        /* <DEDUP_REMOVED lines=9> */
[----:B------:R-:W2:Y:S04]  /*20e30*/  LDL R134, [R1+0xaf4] ;  /* 0x000af40001867983 */ /* 0x000ea80000100800 */
[----:B------:R0:W2:Y:S02]  /*20e40*/  @!P0 LDG.E.U16 R236, desc[UR6][R6.64] ;  /* 0x0000000606ec8981 */ /* 0x0000a4000c1e1500 */
[----:B0-----:R-:W-:Y:S02]  /*20e50*/  @!P0 IMAD.MOV.U32 R6, RZ, RZ, R138 ;  /* 0x000000ffff068224 */ /* 0x001fe400078e008a */
[----:B------:R-:W-:Y:S01]  /*20e60*/  @!P0 IMAD.MOV.U32 R7, RZ, RZ, R139 ;  /* 0x000000ffff078224 */ /* 0x000fe200078e008b */
[----:B------:R-:W-:Y:S01]  /*20e70*/  PRMT R234, RZ, 0x7610, R234 ;  /* 0x00007610ffea7816 */ /* 0x000fe200000000ea */
[----:B------:R-:W2:Y:S04]  /*20e80*/  LDL R139, [R1+0x6bc] ;  /* 0x0006bc00018b7983 */ /* 0x000ea80000100800 */
[----:B------:R3:W2:Y:S01]  /*20e90*/  @!P0 LDG.E.U16 R235, desc[UR6][R6.64] ;  /* 0x0000000606eb8981 */ /* 0x0006a2000c1e1500 */
[----:B------:R-:W-:-:S03]  /*20ea0*/  PRMT R233, RZ, 0x7610, R233 ;  /* 0x00007610ffe97816 */ /* 0x000fc600000000e9 */
[----:B------:R-:W2:Y:S01]  /*20eb0*/  LDL R138, [R1+0x6c0] ;  /* 0x0006c000018a7983 */ /* 0x000ea20000100800 */
[----:B---3--:R-:W-:-:S03]  /*20ec0*/  @!P0 IMAD.MOV.U32 R6, RZ, RZ, R136 ;  /* 0x000000ffff068224 */ /* 0x008fc600078e0088 */
        /* <DEDUP_REMOVED lines=9> */
[----:B--2---:R-:W-:Y:S02]  /*20f60*/  @!P0 IMAD.MOV.U32 R6, RZ, RZ, R132 ;  /* 0x000000ffff068224 */ /* 0x004fe400078e0084 */
[----:B------:R-:W2:Y:S01]  /*20f70*/  LDL R132, [R1+0x6a8] ;  /* 0x0006a80001847983 */ /* 0x000ea20000100800 */
[----:B------:R-:W-:Y:S01]  /*20f80*/  PRMT R232, RZ, 0x7610, R232 ;  /* 0x00007610ffe87816 */ /* 0x000fe200000000e8 */
[----:B------:R-:W-:Y:S01]  /*20f90*/  @!P0 IMAD.MOV.U32 R7, RZ, RZ, R134 ;  /* 0x000000ffff078224 */ /* 0x000fe200078e0086 */
[----:B------:R-:W-:Y:S01]  /*20fa0*/  PRMT R231, RZ, 0x7610, R231 ;  /* 0x00007610ffe77816 */ /* 0x000fe200000000e7 */
[----:B------:R-:W2:Y:S04]  /*20fb0*/  LDL R134, [R1+0x6a4] ;  /* 0x0006a40001867983 */ /* 0x000ea80000100800 */
[----:B------:R0:W2:Y:S02]  /*20fc0*/  @!P0 LDG.E.U16 R232, desc[UR6][R6.64] ;  /* 0x0000000606e88981 */ /* 0x0000a4000c1e1500 */
[----:B0-----:R-:W-:-:S02]  /*20fd0*/  @!P0 IMAD.MOV.U32 R6, RZ, RZ, R140 ;  /* 0x000000ffff068224 */ /* 0x001fc400078e008c */
[----:B------:R-:W-:Y:S01]  /*20fe0*/  @!P0 IMAD.MOV.U32 R7, RZ, RZ, R142 ;  /* 0x000000ffff078224 */ /* 0x000fe200078e008e */
[----:B------:R-:W-:Y:S01]  /*20ff0*/  PRMT R230, RZ, 0x7610, R230 ;  /* 0x00007610ffe67816 */ /* 0x000fe200000000e6 */
[----:B------:R-:W2:Y:S04]  /*21000*/  LDL R142, [R1+0x68c] ;  /* 0x00068c00018e7983 */ /* 0x000ea80000100800 */
[----:B------:R3:W2:Y:S01]  /*21010*/  @!P0 LDG.E.U16 R231, desc[UR6][R6.64] ;  /* 0x0000000606e78981 */ /* 0x0006a2000c1e1500 */
[----:B------:R-:W-:Y:S02]  /*21020*/  PRMT R229, RZ, 0x7610, R229 ;  /* 0x00007610ffe57816 */ /* 0x000fe400000000e5 */
[----:B------:R-:W-:Y:S01]  /*21030*/  PRMT R228, RZ, 0x7610, R228 ;  /* 0x00007610ffe47816 */ /* 0x000fe200000000e4 */
        /* <DEDUP_REMOVED lines=95> */
[----:B------:R-:W-:Y:S01]  /*21630*/  PRMT R213, RZ, 0x7610, R213 ;  /* 0x00007610ffd57816 */ /* 0x000fe200000000d5 */
[----:B0-----:R-:W-:Y:S02]  /*21640*/  @!P0 IMAD.MOV.U32 R6, RZ, RZ, R138 ;  /* 0x000000ffff068224 */ /* 0x001fe400078e008a */
[----:B------:R-:W-:Y:S01]  /*21650*/  @!P0 IMAD.MOV.U32 R7, RZ, RZ, R139 ;  /* 0x000000ffff078224 */ /* 0x000fe200078e008b */
[----:B------:R-:W2:Y:S04]  /*21660*/  LDL R138, [R1+0x5e8] ;  /* 0x0005e800018a7983 */ /* 0x000ea80000100800 */
[----:B------:R3:W2:Y:S04]  /*21670*/  @!P0 LDG.E.U16 R214, desc[UR6][R6.64] ;  /* 0x0000000606d68981 */ /* 0x0006a8000c1e1500 */
[----:B------:R-:W2:Y:S01]  /*21680*/  LDL R139, [R1+0x5e4] ;  /* 0x0005e400018b7983 */ /* 0x000ea20000100800 */
[----:B---3--:R-:W-:Y:S01]  /*21690*/  @!P0 IMAD.MOV.U32 R6, RZ, RZ, R136 ;  /* 0x000000ffff068224 */ /* 0x008fe200078e0088 */
[----:B------:R-:W-:-:S02]  /*216a0*/  PRMT R212, RZ, 0x7610, R212 ;  /* 0x00007610ffd47816 */ /* 0x000fc400000000d4 */
[----:B------:R-:W3:Y:S01]  /*216b0*/  LDL R136, [R1+0x5d0] ;  /* 0x0005d00001887983 */ /* 0x000ee20000100800 */
[----:B------:R-:W-:Y:S01]  /*216c0*/  @!P0 IMAD.MOV.U32 R7, RZ, RZ, R137 ;  /* 0x000000ffff078224 */ /* 0x000fe200078e0089 */
[----:B------:R-:W-:Y:S02]  /*216d0*/  PRMT R211, RZ, 0x7610, R211 ;  /* 0x00007610ffd37816 */ /* 0x000fe400000000d3 */
[----:B------:R-:W3:Y:S04]  /*216e0*/  LDL R137, [R1+0x5cc] ;  /* 0x0005cc0001897983 */ /* 0x000ee80000100800 */
[----:B------:R4:W3:Y:S02]  /*216f0*/  @!P0 LDG.E.U16 R213, desc[UR6][R6.64] ;  /* 0x0000000606d58981 */ /* 0x0008e4000c1e1500 */
[----:B----4-:R-:W-:-:S02]  /*21700*/  @!P0 IMAD.MOV.U32 R7, RZ, RZ, R25 ;  /* 0x000000ffff078224 */ /* 0x010fc400078e0019 */
[----:B------:R-:W4:Y:S01]  /*21710*/  LDL R25, [R1+0x5dc] ;  /* 0x0005dc0001197983 */ /* 0x000f220000100800 */
[----:B------:R-:W-:-:S03]  /*21720*/  @!P0 IMAD.MOV.U32 R6, RZ, RZ, R24 ;  /* 0x000000ffff068224 */ /* 0x000fc600078e0018 */
[----:B------:R-:W3:Y:S04]  /*21730*/  LDL R24, [R1+0x5e0] ;  /* 0x0005e00001187983 */ /* 0x000ee80000100800 */
[----:B------:R2:W3:Y:S02]  /*21740*/  @!P0 LDG.E.U16 R212, desc[UR6][R6.64] ;  /* 0x0000000606d48981 */ /* 0x0004e4000c1e1500 */
[----:B--2---:R-:W-:Y:S02]  /*21750*/  @!P0 IMAD.MOV.U32 R6, RZ, RZ, R132 ;  /* 0x000000ffff068224 */ /* 0x004fe400078e0084 */
[----:B------:R-:W2:Y:S01]  /*21760*/  LDL R132, [R1+0x5d8] ;  /* 0x0005d80001847983 */ /* 0x000ea20000100800 */
[----:B------:R-:W-:-:S03]  /*21770*/  @!P0 IMAD.MOV.U32 R7, RZ, RZ, R134 ;  /* 0x000000ffff078224 */ /* 0x000fc600078e0086 */
[----:B------:R-:W2:Y:S01]  /*21780*/  LDL R134, [R1+0x5d4] ;  /* 0x0005d40001867983 */ /* 0x000ea20000100800 */
[----:B------:R-:W-:-:S03]  /*21790*/  PRMT R210, RZ, 0x7610, R210 ;  /* 0x00007610ffd27816 */ /* 0x000fc600000000d2 */
[----:B------:R0:W2:Y:S01]  /*217a0*/  @!P0 LDG.E.U16 R211, desc[UR6][R6.64] ;  /* 0x0000000606d38981 */ /* 0x0000a2000c1e1500 */
[----:B------:R-:W-:-:S03]  /*217b0*/  PRMT R209, RZ, 0x7610, R209 ;  /* 0x00007610ffd17816 */ /* 0x000fc600000000d1 */
[----:B------:R-:W2:Y:S01]  /*217c0*/  LDL.LU R144, [R1+0x5c8] ;  /* 0x0005c80001907983 */ /* 0x000ea20000300800 */
[----:B0-----:R-:W-:Y:S02]  /*217d0*/  @!P0 IMAD.MOV.U32 R6, RZ, RZ, R140 ;  /* 0x000000ffff068224 */ /* 0x001fe400078e008c */
[----:B------:R-:W-:Y:S01]  /*217e0*/  @!P0 IMAD.MOV.U32 R7, RZ, RZ, R142 ;  /* 0x000000ffff078224 */ /* 0x000fe200078e008e */
        /* <DEDUP_REMOVED lines=10> */
[----:B----4-:R-:W-:-:S03]  /*21890*/  @!P0 IMAD.MOV.U32 R7, RZ, RZ, R25 ;  /* 0x000000ffff078224 */ /* 0x010fc600078e0019 */
[----:B------:R-:W4:Y:S01]  /*218a0*/  LDL R25, [R1+0x5bc] ;  /* 0x0005bc0001197983 */ /* 0x000f220000100800 */
[----:B---3--:R-:W-:-:S03]  /*218b0*/  @!P0 IMAD.MOV.U32 R6, RZ, RZ, R24 ;  /* 0x000000ffff068224 */ /* 0x008fc600078e0018 */
[----:B------:R-:W3:Y:S04]  /*218c0*/  LDL R24, [R1+0x5c0] ;  /* 0x0005c00001187983 */ /* 0x000ee80000100800 */
[----:B------:R2:W3:Y:S02]  /*218d0*/  @!P0 LDG.E.U16 R208, desc[UR6][R6.64] ;  /* 0x0000000606d08981 */ /* 0x0004e4000c1e1500 */
        /* <DEDUP_REMOVED lines=11> */
[----:B0-----:R-:W-:-:S02]  /*21990*/  @!P0 IMAD.MOV.U32 R6, RZ, RZ, R144 ;  /* 0x000000ffff068224 */ /* 0x001fc400078e0090 */
[----:B------:R-:W-:-:S05]  /*219a0*/  @!P0 IMAD.MOV.U32 R7, RZ, RZ, R140 ;  /* 0x000000ffff078224 */ /* 0x000fca00078e008c */
[----:B------:R4:W2:Y:S01]  /*219b0*/  @!P0 LDG.E.U16 R205, desc[UR6][R6.64] ;  /* 0x0000000606cd8981 */ /* 0x0008a2000c1e1500 */
[----:B------:R-:W-:Y:S01]  /*219c0*/  PRMT R204, RZ, 0x7610, R204 ;  /* 0x00007610ffcc7816 */ /* 0x000fe200000000cc */
[----:B----4-:R-:W-:Y:S02]  /*219d0*/  @!P0 IMAD.MOV.U32 R7, RZ, RZ, R25 ;  /* 0x000000ffff078224 */ /* 0x010fe400078e0019 */
[----:B------:R-:W4:Y:S01]  /*219e0*/  LDL R25, [R1+0x58c] ;  /* 0x00058c0001197983 */ /* 0x000f220000100800 */
[----:B---3--:R-:W-:-:S03]  /*219f0*/  @!P0 IMAD.MOV.U32 R6, RZ, RZ, R24 ;  /* 0x000000ffff068224 */ /* 0x008fc600078e0018 */
[----:B------:R-:W3:Y:S04]  /*21a00*/  LDL R24, [R1+0x590] ;  /* 0x0005900001187983 */ /* 0x000ee80000100800 */
[----:B------:R2:W3:Y:S02]  /*21a10*/  @!P0 LDG.E.U16 R204, desc[UR6][R6.64] ;  /* 0x0000000606cc8981 */ /* 0x0004e4000c1e1500 */
[----:B--2---:R-:W-:Y:S02]  /*21a20*/  @!P0 IMAD.MOV.U32 R6, RZ, RZ, R132 ;  /* 0x000000ffff068224 */ /* 0x004fe400078e0084 */
[----:B------:R-:W2:Y:S01]  /*21a30*/  LDL R132, [R1+0x588] ;  /* 0x0005880001847983 */ /* 0x000ea20000100800 */
[----:B------:R-:W-:Y:S01]  /*21a40*/  PRMT R203, RZ, 0x7610, R203 ;  /* 0x00007610ffcb7816 */ /* 0x000fe200000000cb */
[----:B------:R-:W-:-:S02]  /*21a50*/  @!P0 IMAD.MOV.U32 R7, RZ, RZ, R134 ;  /* 0x000000ffff078224 */ /* 0x000fc400078e0086 */
[----:B------:R-:W2:Y:S01]  /*21a60*/  LDL R134, [R1+0x584] ;  /* 0x0005840001867983 */ /* 0x000ea20000100800 */
[----:B------:R-:W-:-:S03]  /*21a70*/  PRMT R202, RZ, 0x7610, R202 ;  /* 0x00007610ffca7816 */ /* 0x000fc600000000ca */
[----:B------:R0:W2:Y:S01]  /*21a80*/  @!P0 LDG.E.U16 R203, desc[UR6][R6.64] ;  /* 0x0000000606cb8981 */ /* 0x0000a2000c1e1500 */
[----:B------:R-:W-:Y:S01]  /*21a90*/  PRMT R201, RZ, 0x7610, R201 ;  /* 0x00007610ffc97816 */ /* 0x000fe200000000c9 */
[----:B0-----:R-:W-:Y:S02]  /*21aa0*/  @!P0 IMAD.MOV.U32 R6, RZ, RZ, R138 ;  /* 0x000000ffff068224 */ /* 0x001fe400078e008a */
[----:B------:R-:W-:Y:S01]  /*21ab0*/  @!P0 IMAD.MOV.U32 R7, RZ, RZ, R139 ;  /* 0x000000ffff078224 */ /* 0x000fe200078e008b */
[----:B------:R-:W2:Y:S04]  /*21ac0*/  LDL R138, [R1+0x580] ;  /* 0x00058000018a7983 */ /* 0x000ea80000100800 */
[----:B------:R-:W2:Y:S04]  /*21ad0*/  LDL R139, [R1+0x57c] ;  /* 0x00057c00018b7983 */ /* 0x000ea80000100800 */
[----:B------:R0:W2:Y:S02]  /*21ae0*/  @!P0 LDG.E.U16 R202, desc[UR6][R6.64] ;  /* 0x0000000606ca8981 */ /* 0x0000a4000c1e1500 */
[----:B0-----:R-:W-:-:S02]  /*21af0*/  @!P0 IMAD.MOV.U32 R6, RZ, RZ, R136 ;  /* 0x000000ffff068224 */ /* 0x001fc400078e0088 */
[----:B------:R-:W-:Y:S01]  /*21b00*/  @!P0 IMAD.MOV.U32 R7, RZ, RZ, R137 ;  /* 0x000000ffff078224 */ /* 0x000fe200078e0089 */
[----:B------:R-:W2:Y:S04]  /*21b10*/  LDL R136, [R1+0x568] ;  /* 0x0005680001887983 */ /* 0x000ea80000100800 */
[----:B------:R-:W2:Y:S04]  /*21b20*/  LDL R137, [R1+0x564] ;  /* 0x0005640001897983 */ /* 0x000ea80000100800 */
[----:B------:R4:W2:Y:S01]  /*21b30*/  @!P0 LDG.E.U16 R201, desc[UR6][R6.64] ;  /* 0x0000000606c98981 */ /* 0x0008a2000c1e1500 */
[----:B------:R-:W-:Y:S01]  /*21b40*/  PRMT R200, RZ, 0x7610, R200 ;  /* 0x00007610ffc87816 */ /* 0x000fe200000000c8 */
[----:B----4-:R-:W-:-:S02]  /*21b50*/  @!P0 IMAD.MOV.U32 R7, RZ, RZ, R25 ;  /* 0x000000ffff078224 */ /* 0x010fc400078e0019 */
        /* <DEDUP_REMOVED lines=13> */
[----:B------:R-:W2:Y:S01]  /*21c30*/  LDL R138, [R1+0x550] ;  /* 0x00055000018a7983 */ /* 0x000ea20000100800 */
[----:B------:R-:W-:-:S03]  /*21c40*/  @!P0 IMAD.MOV.U32 R7, RZ, RZ, R139 ;  /* 0x000000ffff078224 */ /* 0x000fc600078e008b */
[----:B------:R-:W2:Y:S04]  /*21c50*/  LDL R139, [R1+0x54c] ;  /* 0x00054c00018b7983 */ /* 0x000ea80000100800 */
[----:B------:R0:W2:Y:S02]  /*21c60*/  @!P0 LDG.E.U16 R198, desc[UR6][R6.64] ;  /* 0x0000000606c68981 */ /* 0x0000a4000c1e1500 */
[----:B0-----:R-:W-:Y:S02]  /*21c70*/  @!P0 IMAD.MOV.U32 R6, RZ, RZ, R136 ;  /* 0x000000ffff068224 */ /* 0x001fe400078e0088 */
[----:B------:R-:W2:Y:S01]  /*21c80*/  LDL R136, [R1+0x548] ;  /* 0x0005480001887983 */ /* 0x000ea20000100800 */
[----:B------:R-:W-:-:S03]  /*21c90*/  @!P0 IMAD.MOV.U32 R7, RZ, RZ, R137 ;  /* 0x000000ffff078224 */ /* 0x000fc600078e0089 */
[----:B------:R-:W2:Y:S04]  /*21ca0*/  LDL R137, [R1+0x544] ;  /* 0x0005440001897983 */ /* 0x000ea80000100800 */
        /* <DEDUP_REMOVED lines=154> */
[----:B------:R-:W-:Y:S01]  /*22650*/  @!P0 IMAD.MOV.U32 R7, RZ, RZ, R134 ;  /* 0x000000ffff078224 */ /* 0x000fe200078e0086 */
[----:B------:R-:W-:Y:S01]  /*22660*/  PRMT R170, RZ, 0x7610, R170 ;  /* 0x00007610ffaa7816 */ /* 0x000fe200000000aa */
[----:B------:R-:W2:Y:S04]  /*22670*/  LDL R134, [R1+0x3a0] ;  /* 0x0003a00001867983 */ /* 0x000ea80000100800 */
[----:B------:R0:W2:Y:S01]  /*22680*/  @!P0 LDG.E.U16 R171, desc[UR6][R6.64] ;  /* 0x0000000606ab8981 */ /* 0x0000a2000c1e1500 */
[----:B------:R-:W-:-:S03]  /*22690*/  PRMT R169, RZ, 0x7610, R169 ;  /* 0x00007610ffa97816 */ /* 0x000fc600000000a9 */
[----:B------:R-:W2:Y:S04]  /*226a0*/  LDL.LU R143, [R1+0x360] ;  /* 0x00036000018f7983 */ /* 0x000ea80000300800 */
[----:B------:R-:W2:Y:S01]  /*226b0*/  LDL.LU R145, [R1+0x324] ;  /* 0x0003240001917983 */ /* 0x000ea20000300800 */
[----:B0-----:R-:W-:-:S03]  /*226c0*/  @!P0 IMAD.MOV.U32 R6, RZ, RZ, R138 ;  /* 0x000000ffff068224 */ /* 0x001fc600078e008a */
[----:B------:R-:W2:Y:S01]  /*226d0*/  LDL R138, [R1+0x41c] ;  /* 0x00041c00018a7983 */ /* 0x000ea20000100800 */
[----:B------:R-:W-:-:S03]  /*226e0*/  @!P0 IMAD.MOV.U32 R7, RZ, RZ, R139 ;  /* 0x000000ffff078224 */ /* 0x000fc600078e008b */
[----:B------:R-:W2:Y:S04]  /*226f0*/  LDL R139, [R1+0x364] ;  /* 0x00036400018b7983 */ /* 0x000ea80000100800 */
[----:B------:R0:W2:Y:S02]  /*22700*/  @!P0 LDG.E.U16 R170, desc[UR6][R6.64] ;  /* 0x0000000606aa8981 */ /* 0x0000a4000c1e1500 */
[----:B0-----:R-:W-:Y:S01]  /*22710*/  @!P0 IMAD.MOV.U32 R6, RZ, RZ, R136 ;  /* 0x000000ffff068224 */ /* 0x001fe200078e0088 */
[----:B------:R-:W-:Y:S01]  /*22720*/  PRMT R168, RZ, 0x7610, R168 ;  /* 0x00007610ffa87816 */ /* 0x000fe200000000a8 */
[----:B------:R-:W2:Y:S01]  /*22730*/  LDL R136, [R1+0x3e0] ;  /* 0x0003e00001887983 */ /* 0x000ea20000100800 */
[----:B------:R-:W-:-:S03]  /*22740*/  @!P0 IMAD.MOV.U32 R7, RZ, RZ, R137 ;  /* 0x000000ffff078224 */ /* 0x000fc600078e0089 */
[----:B------:R-:W2:Y:S04]  /*22750*/  LDL R137, [R1+0x3dc] ;  /* 0x0003dc0001897983 */ /* 0x000ea80000100800 */
[----:B------:R4:W2:Y:S02]  /*22760*/  @!P0 LDG.E.U16 R169, desc[UR6][R6.64] ;  /* 0x0000000606a98981 */ /* 0x0008a4000c1e1500 */
        /* <DEDUP_REMOVED lines=15> */
[----:B0-----:R-:W-:Y:S02]  /*22860*/  @!P0 IMAD.MOV.U32 R7, RZ, RZ, R143 ;  /* 0x000000ffff078224 */ /* 0x001fe400078e008f */
[----:B------:R-:W-:-:S05]  /*22870*/  @!P0 IMAD.MOV.U32 R6, RZ, RZ, R139 ;  /* 0x000000ffff068224 */ /* 0x000fca00078e008b */
[----:B------:R0:W2:Y:S01]  /*22880*/  @!P0 LDG.E.U16 R166, desc[UR6][R6.64] ;  /* 0x0000000606a68981 */ /* 0x0000a2000c1e1500 */
[----:B------:R-:W-:Y:S01]  /*22890*/  PRMT R164, RZ, 0x7610, R164 ;  /* 0x00007610ffa47816 */ /* 0x000fe200000000a4 */
[----:B0-----:R-:W-:Y:S01]  /*228a0*/  @!P0 IMAD.MOV.U32 R6, RZ, RZ, R145 ;  /* 0x000000ffff068224 */ /* 0x001fe200078e0091 */
[----:B------:R-:W-:Y:S01]  /*228b0*/  PRMT R163, RZ, 0x7610, R163 ;  /* 0x00007610ffa37816 */ /* 0x000fe200000000a3 */
[----:B----4-:R-:W-:Y:S02]  /*228c0*/  @!P0 IMAD.MOV.U32 R7, RZ, RZ, R25 ;  /* 0x000000ffff078224 */ /* 0x010fe400078e0019 */
[----:B------:R-:W4:Y:S04]  /*228d0*/  LDL.LU R25, [R1+0x31c] ;  /* 0x00031c0001197983 */ /* 0x000f280000300800 */
[----:B------:R3:W4:Y:S04]  /*228e0*/  @!P0 LDG.E.U16 R165, desc[UR6][R6.64] ;  /* 0x0000000606a58981 */ /* 0x000728000c1e1500 */
[----:B------:R-:W4:Y:S04]  /*228f0*/  LDL R150, [R1+0x444] ;  /* 0x0004440001967983 */ /* 0x000f280000100800 */
[----:B------:R-:W4:Y:S01]  /*22900*/  LDL R139, [R1+0x448] ;  /* 0x00044800018b7983 */ /* 0x000f220000100800 */
[----:B---3--:R-:W-:-:S02]  /*22910*/  @!P0 IMAD.MOV.U32 R6, RZ, RZ, R24 ;  /* 0x000000ffff068224 */ /* 0x008fc400078e0018 */
[----:B------:R-:W-:Y:S01]  /*22920*/  @!P0 IMAD.MOV.U32 R7, RZ, RZ, R138 ;  /* 0x000000ffff078224 */ /* 0x000fe200078e008a */
        /* <DEDUP_REMOVED lines=9> */
[----:B--2---:R-:W-:-:S03]  /*229c0*/  @!P0 IMAD.MOV.U32 R6, RZ, RZ, R132 ;  /* 0x000000ffff068224 */ /* 0x004fc600078e0084 */
[----:B------:R-:W2:Y:S01]  /*229d0*/  LDL R132, [R1+0x418] ;  /* 0x0004180001847983 */ /* 0x000ea20000100800 */
[----:B------:R-:W-:-:S03]  /*229e0*/  @!P0 IMAD.MOV.U32 R7, RZ, RZ, R134 ;  /* 0x000000ffff078224 */ /* 0x000fc600078e0086 */
[----:B------:R-:W2:Y:S04]  /*229f0*/  LDL R134, [R1+0x3d8] ;  /* 0x0003d80001867983 */ /* 0x000ea80000100800 */
[----:B------:R0:W2:Y:S01]  /*22a00*/  @!P0 LDG.E.U16 R162, desc[UR6][R6.64] ;  /* 0x0000000606a28981 */ /* 0x0000a2000c1e1500 */
[----:B------:R-:W-:-:S03]  /*22a10*/  PRMT R160, RZ, 0x7610, R160 ;  /* 0x00007610ffa07816 */ /* 0x000fc600000000a0 */
[----:B------:R-:W2:Y:S01]  /*22a20*/  LDL.LU R142, [R1+0x390] ;  /* 0x00039000018e7983 */ /* 0x000ea20000300800 */
[----:B0-----:R-:W-:Y:S02]  /*22a30*/  @!P0 IMAD.MOV.U32 R6, RZ, RZ, R140 ;  /* 0x000000ffff068224 */ /* 0x001fe400078e008c */
[----:B------:R-:W-:-:S05]  /*22a40*/  @!P0 IMAD.MOV.U32 R7, RZ, RZ, R147 ;  /* 0x000000ffff078224 */ /* 0x000fca00078e0093 */
[----:B------:R4:W2:Y:S01]  /*22a50*/  @!P0 LDG.E.U16 R161, desc[UR6][R6.64] ;  /* 0x0000000606a18981 */ /* 0x0008a2000c1e1500 */
[----:B------:R-:W-:Y:S01]  /*22a60*/  PRMT R159, RZ, 0x7610, R159 ;  /* 0x00007610ff9f7816 */ /* 0x000fe2000000009f */
[----:B----4-:R-:W-:Y:S02]  /*22a70*/  @!P0 IMAD.MOV.U32 R6, RZ, RZ, R25 ;  /* 0x000000ffff068224 */ /* 0x010fe400078e0019 */
[----:B---3--:R-:W-:Y:S02]  /*22a80*/  @!P0 IMAD.MOV.U32 R7, RZ, RZ, R24 ;  /* 0x000000ffff078224 */ /* 0x008fe400078e0018 */
[----:B------:R-:W3:Y:S04]  /*22a90*/  LDL.LU R24, [R1+0x394] ;  /* 0x0003940001187983 */ /* 0x000ee80000300800 */
[----:B------:R0:W4:Y:S04]  /*22aa0*/  @!P0 LDG.E.U16 R160, desc[UR6][R6.64] ;  /* 0x0000000606a08981 */ /* 0x000128000c1e1500 */
[----:B------:R-:W4:Y:S04]  /*22ab0*/  LDL.LU R138, [R1+0x354] ;  /* 0x00035400018a7983 */ /* 0x000f280000300800 */
[----:B------:R-:W4:Y:S01]  /*22ac0*/  LDL.LU R149, [R1+0x350] ;  /* 0x0003500001957983 */ /* 0x000f220000300800 */
[----:B0-----:R-:W-:-:S02]  /*22ad0*/  @!P0 IMAD.MOV.U32 R6, RZ, RZ, R139 ;  /* 0x000000ffff068224 */ /* 0x001fc400078e008b */
[----:B------:R-:W-:Y:S01]  /*22ae0*/  @!P0 IMAD.MOV.U32 R7, RZ, RZ, R150 ;  /* 0x000000ffff078224 */ /* 0x000fe200078e0096 */
[----:B------:R-:W-:Y:S01]  /*22af0*/  PRMT R158, RZ, 0x7610, R158 ;  /* 0x00007610ff9e7816 */ /* 0x000fe2000000009e */
[----:B------:R-:W4:Y:S04]  /*22b00*/  LDL R139, [R1+0x3cc] ;  /* 0x0003cc00018b7983 */ /* 0x000f280000100800 */
[----:B------:R2:W4:Y:S02]  /*22b10*/  @!P0 LDG.E.U16 R159, desc[UR6][R6.64] ;  /* 0x00000006069f8981 */ /* 0x000524000c1e1500 */
[----:B--2---:R-:W-:Y:S02]  /*22b20*/  @!P0 IMAD.MOV.U32 R6, RZ, RZ, R132 ;  /* 0x000000ffff068224 */ /* 0x004fe400078e0084 */
[----:B------:R-:W2:Y:S01]  /*22b30*/  LDL R132, [R1+0x314] ;  /* 0x0003140001847983 */ /* 0x000ea20000100800 */
[----:B------:R-:W-:Y:S01]  /*22b40*/  @!P0 IMAD.MOV.U32 R7, RZ, RZ, R137 ;  /* 0x000000ffff078224 */ /* 0x000fe200078e0089 */
[----:B------:R-:W-:-:S02]  /*22b50*/  PRMT R157, RZ, 0x7610, R157 ;  /* 0x00007610ff9d7816 */ /* 0x000fc4000000009d */
[----:B------:R-:W-:Y:S01]  /*22b60*/  PRMT R156, RZ, 0x7610, R156 ;  /* 0x00007610ff9c7816 */ /* 0x000fe2000000009c */
        /* <DEDUP_REMOVED lines=11> */
[----:B---3--:R-:W-:-:S05]  /*22c20*/  @!P0 IMAD.MOV.U32 R6, RZ, RZ, R24 ;  /* 0x000000ffff068224 */ /* 0x008fca00078e0018 */
[----:B------:R4:W3:Y:S02]  /*22c30*/  @!P0 LDG.E.U16 R156, desc[UR6][R6.64] ;  /* 0x00000006069c8981 */ /* 0x0008e4000c1e1500 */
[----:B----4-:R-:W-:Y:S02]  /*22c40*/  @!P0 IMAD.MOV.U32 R6, RZ, RZ, R138 ;  /* 0x000000ffff068224 */ /* 0x010fe400078e008a */
[----:B------:R-:W-:-:S05]  /*22c50*/  @!P0 IMAD.MOV.U32 R7, RZ, RZ, R149 ;  /* 0x000000ffff078224 */ /* 0x000fca00078e0095 */
[----:B------:R0:W4:Y:S02]  /*22c60*/  @!P0 LDG.E.U16 R155, desc[UR6][R6.64] ;  /* 0x00000006069b8981 */ /* 0x000124000c1e1500 */
[----:B0-----:R-:W-:Y:S02]  /*22c70*/  @!P0 IMAD.MOV.U32 R7, RZ, RZ, R2 ;  /* 0x000000ffff078224 */ /* 0x001fe400078e0002 */
[----:B--2---:R-:W-:Y:S02]  /*22c80*/  @!P0 IMAD.MOV.U32 R6, RZ, RZ, R132 ;  /* 0x000000ffff068224 */ /* 0x004fe400078e0084 */
[----:B------:R-:W2:Y:S04]  /*22c90*/  LDL R132, [R1+0x30c] ;  /* 0x00030c0001847983 */ /* 0x000ea80000100800 */
[----:B------:R0:W-:Y:S04]  /*22ca0*/  STL [R1+0xf5c], R2 ;  /* 0x000f5c0201007387 */ /* 0x0001e80000100800 */
[----:B------:R1:W4:Y:S04]  /*22cb0*/  @!P0 LDG.E.U16 R154, desc[UR6][R6.64] ;  /* 0x00000006069a8981 */ /* 0x000328000c1e1500 */
[----:B0-----:R-:W3:Y:S04]  /*22cc0*/  LDL.LU R2, [R1+0x348] ;  /* 0x0003480001027983 */ /* 0x001ee80000300800 */
[----:B------:R-:W1:Y:S04]  /*22cd0*/  LDL R6, [R1+0x40c] ;  /* 0x00040c0001067983 */ /* 0x000e680000100800 */
[----:B------:R-:W1:Y:S01]  /*22ce0*/  LDL R7, [R1+0x410] ;  /* 0x0004100001077983 */ /* 0x000e620000100800 */
[----:B------:R-:W-:-:S02]  /*22cf0*/  PRMT R153, RZ, 0x7610, R153 ;  /* 0x00007610ff997816 */ /* 0x000fc40000000099 */
[----:B------:R-:W-:Y:S02]  /*22d00*/  PRMT R152, RZ, 0x7610, R152 ;  /* 0x00007610ff987816 */ /* 0x000fe40000000098 */
[----:B------:R-:W-:Y:S02]  /*22d10*/  PRMT R23, RZ, 0x7610, R23 ;  /* 0x00007610ff177816 */ /* 0x000fe40000000017 */
[----:B------:R-:W-:Y:S02]  /*22d20*/  PRMT R22, RZ, 0x7610, R22 ;  /* 0x00007610ff167816 */ /* 0x000fe40000000016 */
[----:B------:R-:W-:Y:S02]  /*22d30*/  PRMT R21, RZ, 0x7610, R21 ;  /* 0x00007610ff157816 */ /* 0x000fe40000000015 */
[----:B-1----:R-:W-:-:S04]  /*22d40*/  @!P0 LOP3.LUT R7, R7, R6, RZ, 0x3c, !PT ;  /* 0x0000000607078212 */ /* 0x002fc800078e3cff */
[----:B------:R-:W-:-:S04]  /*22d50*/  @!P0 LOP3.LUT R6, R7, R6, RZ, 0x3c, !PT ;  /* 0x0000000607068212 */ /* 0x000fc800078e3cff */
[----:B------:R-:W-:-:S05]  /*22d60*/  @!P0 LOP3.LUT R7, R7, R6, RZ, 0x3c, !PT ;  /* 0x0000000607078212 */ /* 0x000fca00078e3cff */
[----:B------:R0:W4:Y:S02]  /*22d70*/  @!P0 LDG.E.U16 R153, desc[UR6][R6.64] ;  /* 0x0000000606998981 */ /* 0x000124000c1e1500 */
[----:B0-----:R-:W-:Y:S02]  /*22d80*/  @!P0 IMAD.MOV.U32 R6, RZ, RZ, R137 ;  /* 0x000000ffff068224 */ /* 0x001fe400078e0089 */
[----:B------:R-:W-:Y:S01]  /*22d90*/  @!P0 IMAD.MOV.U32 R7, RZ, RZ, R139 ;  /* 0x000000ffff078224 */ /* 0x000fe200078e008b */
[----:B------:R-:W4:Y:S04]  /*22da0*/  LDL R137, [R1+0x384] ;  /* 0x0003840001897983 */ /* 0x000f280000100800 */
[----:B------:R0:W4:Y:S02]  /*22db0*/  @!P0 LDG.E.U16 R152, desc[UR6][R6.64] ;  /* 0x0000000606988981 */ /* 0x000124000c1e1500 */
[----:B0-----:R-:W-:-:S02]  /*22dc0*/  @!P0 IMAD.MOV.U32 R6, RZ, RZ, R134 ;  /* 0x000000ffff068224 */ /* 0x001fc400078e0086 */
[----:B------:R-:W-:Y:S01]  /*22dd0*/  @!P0 IMAD.MOV.U32 R7, RZ, RZ, R150 ;  /* 0x000000ffff078224 */ /* 0x000fe200078e0096 */
[----:B------:R-:W4:Y:S04]  /*22de0*/  LDL.LU R134, [R1+0x344] ;  /* 0x0003440001867983 */ /* 0x000f280000300800 */
[----:B------:R0:W4:Y:S04]  /*22df0*/  @!P0 LDG.E.U16 R23, desc[UR6][R6.64] ;  /* 0x0000000606178981 */ /* 0x000128000c1e1500 */
[----:B------:R-:W4:Y:S01]  /*22e00*/  LDL.LU R139, [R1+0x380] ;  /* 0x00038000018b7983 */ /* 0x000f220000300800 */
[----:B0-----:R-:W-:-:S02]  /*22e10*/  @!P0 IMAD.MOV.U32 R6, RZ, RZ, R136 ;  /* 0x000000ffff068224 */ /* 0x001fc400078e0088 */
[----:B---3--:R-:W-:-:S05]  /*22e20*/  @!P0 IMAD.MOV.U32 R7, RZ, RZ, R2 ;  /* 0x000000ffff078224 */ /* 0x008fca00078e0002 */
[----:B------:R2:W3:Y:S02]  /*22e30*/  @!P0 LDG.E.U16 R22, desc[UR6][R6.64] ;  /* 0x0000000606168981 */ /* 0x0004e4000c1e1500 */
[----:B--2---:R-:W-:Y:S02]  /*22e40*/  @!P0 IMAD.MOV.U32 R6, RZ, RZ, R132 ;  /* 0x000000ffff068224 */ /* 0x004fe400078e0084 */
[----:B------:R-:W-:Y:S01]  /*22e50*/  @!P0 IMAD.MOV.U32 R7, RZ, RZ, R3 ;  /* 0x000000ffff078224 */ /* 0x000fe200078e0003 */
[----:B------:R-:W2:Y:S04]  /*22e60*/  LDL R132, [R1+0x304] ;  /* 0x0003040001847983 */ /* 0x000ea80000100800 */
[----:B------:R0:W-:Y:S04]  /*22e70*/  STL [R1+0xf60], R3 ;  /* 0x000f600301007387 */ /* 0x0001e80000100800 */
[----:B------:R1:W3:Y:S04]  /*22e80*/  @!P0 LDG.E.U16 R21, desc[UR6][R6.64] ;  /* 0x0000000606158981 */ /* 0x0002e8000c1e1500 */
[----:B0-----:R-:W2:Y:S04]  /*22e90*/  LDL.LU R3, [R1+0x340] ;  /* 0x0003400001037983 */ /* 0x001ea80000300800 */
[----:B------:R-:W1:Y:S04]  /*22ea0*/  LDL R6, [R1+0x404] ;  /* 0x0004040001067983 */ /* 0x000e680000100800 */
[----:B------:R-:W1:Y:S01]  /*22eb0*/  LDL R7, [R1+0x408] ;  /* 0x0004080001077983 */ /* 0x000e620000100800 */
[----:B------:R-:W-:-:S02]  /*22ec0*/  PRMT R20, RZ, 0x7610, R20 ;  /* 0x00007610ff147816 */ /* 0x000fc40000000014 */
[----:B-1----:R-:W-:-:S04]  /*22ed0*/  @!P0 LOP3.LUT R7, R7, R6, RZ, 0x3c, !PT ;  /* 0x0000000607078212 */ /* 0x002fc800078e3cff */
[----:B------:R-:W-:-:S04]  /*22ee0*/  @!P0 LOP3.LUT R6, R7, R6, RZ, 0x3c, !PT ;  /* 0x0000000607068212 */ /* 0x000fc800078e3cff */
[----:B------:R-:W-:-:S05]  /*22ef0*/  @!P0 LOP3.LUT R7, R7, R6, RZ, 0x3c, !PT ;  /* 0x0000000607078212 */ /* 0x000fca00078e3cff */
[----:B------:R0:W3:Y:S04]  /*22f00*/  @!P0 LDG.E.U16 R20, desc[UR6][R6.64] ;  /* 0x0000000606148981 */ /* 0x0000e8000c1e1500 */
[----:B------:R-:W0:Y:S04]  /*22f10*/  LDL R6, [R1+0x3c4] ;  /* 0x0003c40001067983 */ /* 0x000e280000100800 */
[----:B------:R-:W0:Y:S01]  /*22f20*/  LDL R7, [R1+0x3c8] ;  /* 0x0003c80001077983 */ /* 0x000e220000100800 */
[----:B------:R-:W-:Y:S02]  /*22f30*/  PRMT R19, RZ, 0x7610, R19 ;  /* 0x00007610ff137816 */ /* 0x000fe40000000013 */
[----:B------:R-:W-:-:S02]  /*22f40*/  PRMT R18, RZ, 0x7610, R18 ;  /* 0x00007610ff127816 */ /* 0x000fc40000000012 */
[----:B------:R-:W-:Y:S02]  /*22f50*/  PRMT R17, RZ, 0x7610, R17 ;  /* 0x00007610ff117816 */ /* 0x000fe40000000011 */
[----:B------:R-:W-:Y:S02]  /*22f60*/  PRMT R14, RZ, 0x7610, R14 ;  /* 0x00007610ff0e7816 */ /* 0x000fe4000000000e */
[----:B0-----:R-:W-:-:S04]  /*22f70*/  @!P0 LOP3.LUT R7, R7, R6, RZ, 0x3c, !PT ;  /* 0x0000000607078212 */ /* 0x001fc800078e3cff */
[----:B------:R-:W-:-:S04]  /*22f80*/  @!P0 LOP3.LUT R6, R7, R6, RZ, 0x3c, !PT ;  /* 0x0000000607068212 */ /* 0x000fc800078e3cff */
[----:B------:R-:W-:-:S05]  /*22f90*/  @!P0 LOP3.LUT R7, R7, R6, RZ, 0x3c, !PT ;  /* 0x0000000607078212 */ /* 0x000fca00078e3cff */
[----:B------:R4:W3:Y:S02]  /*22fa0*/  @!P0 LDG.E.U16 R19, desc[UR6][R6.64] ;  /* 0x0000000606138981 */ /* 0x0008e4000c1e1500 */
[----:B----4-:R-:W-:Y:S02]  /*22fb0*/  @!P0 IMAD.MOV.U32 R6, RZ, RZ, R137 ;  /* 0x000000ffff068224 */ /* 0x010fe400078e0089 */
[----:B------:R-:W-:Y:S01]  /*22fc0*/  @!P0 IMAD.MOV.U32 R7, RZ, RZ, R139 ;  /* 0x000000ffff078224 */ /* 0x000fe200078e008b */
[----:B------:R-:W4:Y:S04]  /*22fd0*/  LDL.LU R137, [R1+0x378] ;  /* 0x0003780001897983 */ /* 0x000f280000300800 */
[----:B------:R0:W3:Y:S02]  /*22fe0*/  @!P0 LDG.E.U16 R18, desc[UR6][R6.64] ;  /* 0x0000000606128981 */ /* 0x0000e4000c1e1500 */
[----:B0-----:R-:W-:-:S02]  /*22ff0*/  @!P0 IMAD.MOV.U32 R6, RZ, RZ, R134 ;  /* 0x000000ffff068224 */ /* 0x001fc400078e0086 */
[----:B--2---:R-:W-:Y:S01]  /*23000*/  @!P0 IMAD.MOV.U32 R7, RZ, RZ, R3 ;  /* 0x000000ffff078224 */ /* 0x004fe200078e0003 */
[----:B------:R0:W-:Y:S04]  /*23010*/  STL [R1+0xfd0], R3 ;  /* 0x000fd00301007387 */ /* 0x0001e80000100800 */
[----:B------:R1:W2:Y:S04]  /*23020*/  @!P0 LDG.E.U16 R17, desc[UR6][R6.64] ;  /* 0x0000000606118981 */ /* 0x0002a8000c1e1500 */
[----:B0-----:R-:W4:Y:S01]  /*23030*/  LDL.LU R3, [R1+0x37c] ;  /* 0x00037c0001037983 */ /* 0x001f220000300800 */
[----:B-1----:R-:W-:-:S02]  /*23040*/  @!P0 IMAD.MOV.U32 R6, RZ, RZ, R132 ;  /* 0x000000ffff068224 */ /* 0x002fc400078e0084 */
[----:B------:R-:W-:Y:S01]  /*23050*/  @!P0 IMAD.MOV.U32 R7, RZ, RZ, R4 ;  /* 0x000000ffff078224 */ /* 0x000fe200078e0004 */
[----:B------:R-:W3:Y:S04]  /*23060*/  LDL.LU R132, [R1+0x33c] ;  /* 0x00033c0001847983 */ /* 0x000ee80000300800 */
[----:B------:R0:W-:Y:S04]  /*23070*/  STL [R1+0xf64], R4 ;  /* 0x000f640401007387 */ /* 0x0001e80000100800 */
[----:B------:R1:W2:Y:S04]  /*23080*/  @!P0 LDG.E.U16 R14, desc[UR6][R6.64] ;  /* 0x00000006060e8981 */ /* 0x0002a8000c1e1500 */
[----:B0-----:R-:W2:Y:S04]  /*23090*/  LDL.LU R4, [R1+0x2fc] ;  /* 0x0002fc0001047983 */ /* 0x001ea80000300800 */
[----:B------:R-:W1:Y:S04]  /*230a0*/  LDL R6, [R1+0x43c] ;  /* 0x00043c0001067983 */ /* 0x000e680000100800 */
[----:B------:R-:W1:Y:S01]  /*230b0*/  LDL R7, [R1+0x440] ;  /* 0x0004400001077983 */ /* 0x000e620000100800 */
[----:B------:R-:W-:-:S02]  /*230c0*/  PRMT R13, RZ, 0x7610, R13 ;  /* 0x00007610ff0d7816 */ /* 0x000fc4000000000d */
[----:B-1----:R-:W-:-:S04]  /*230d0*/  @!P0 LOP3.LUT R7, R7, R6, RZ, 0x3c, !PT ;  /* 0x0000000607078212 */ /* 0x002fc800078e3cff */
[----:B------:R-:W-:-:S04]  /*230e0*/  @!P0 LOP3.LUT R6, R7, R6, RZ, 0x3c, !PT ;  /* 0x0000000607068212 */ /* 0x000fc800078e3cff */
[----:B------:R-:W-:-:S05]  /*230f0*/  @!P0 LOP3.LUT R7, R7, R6, RZ, 0x3c, !PT ;  /* 0x0000000607078212 */ /* 0x000fca00078e3cff */
[----:B------:R0:W2:Y:S04]  /*23100*/  @!P0 LDG.E.U16 R13, desc[UR6][R6.64] ;  /* 0x00000006060d8981 */ /* 0x0000a8000c1e1500 */
[----:B------:R-:W0:Y:S04]  /*23110*/  LDL R6, [R1+0x3fc] ;  /* 0x0003fc0001067983 */ /* 0x000e280000100800 */
[----:B------:R-:W0:Y:S01]  /*23120*/  LDL R7, [R1+0x400] ;  /* 0x0004000001077983 */ /* 0x000e220000100800 */
[----:B------:R-:W-:Y:S02]  /*23130*/  PRMT R12, RZ, 0x7610, R12 ;  /* 0x00007610ff0c7816 */ /* 0x000fe4000000000c */
[----:B0-----:R-:W-:-:S04]  /*23140*/  @!P0 LOP3.LUT R7, R7, R6, RZ, 0x3c, !PT ;  /* 0x0000000607078212 */ /* 0x001fc800078e3cff */
[----:B------:R-:W-:-:S04]  /*23150*/  @!P0 LOP3.LUT R6, R7, R6, RZ, 0x3c, !PT ;  /* 0x0000000607068212 */ /* 0x000fc800078e3cff */
[----:B------:R-:W-:-:S05]  /*23160*/  @!P0 LOP3.LUT R7, R7, R6, RZ, 0x3c, !PT ;  /* 0x0000000607078212 */ /* 0x000fca00078e3cff */
[----:B------:R0:W2:Y:S04]  /*23170*/  @!P0 LDG.E.U16 R12, desc[UR6][R6.64] ;  /* 0x00000006060c8981 */ /* 0x0000a8000c1e1500 */
[----:B------:R-:W0:Y:S04]  /*23180*/  LDL R6, [R1+0x3b8] ;  /* 0x0003b80001067983 */ /* 0x000e280000100800 */
[----:B------:R-:W0:Y:S01]  /*23190*/  LDL R7, [R1+0x3c0] ;  /* 0x0003c00001077983 */ /* 0x000e220000100800 */
[----:B------:R-:W-:Y:S02]  /*231a0*/  PRMT R11, RZ, 0x7610, R11 ;  /* 0x00007610ff0b7816 */ /* 0x000fe4000000000b */
[----:B------:R-:W-:Y:S01]  /*231b0*/  PRMT R10, RZ, 0x7610, R10 ;  /* 0x00007610ff0a7816 */ /* 0x000fe2000000000a */
[----:B----4-:R1:W-:Y:S01]  /*231c0*/  STL [R1+0xfd4], R3 ;  /* 0x000fd40301007387 */ /* 0x0103e20000100800 */
[----:B0-----:R-:W-:-:S04]  /*231d0*/  @!P0 LOP3.LUT R7, R7, R6, RZ, 0x3c, !PT ;  /* 0x0000000607078212 */ /* 0x001fc800078e3cff */
[----:B------:R-:W-:-:S04]  /*231e0*/  @!P0 LOP3.LUT R6, R7, R6, RZ, 0x3c, !PT ;  /* 0x0000000607068212 */ /* 0x000fc800078e3cff */
[----:B------:R-:W-:-:S05]  /*231f0*/  @!P0 LOP3.LUT R7, R7, R6, RZ, 0x3c, !PT ;  /* 0x0000000607078212 */ /* 0x000fca00078e3cff */
[----:B------:R0:W4:Y:S02]  /*23200*/  @!P0 LDG.E.U16 R11, desc[UR6][R6.64] ;  /* 0x00000006060b8981 */ /* 0x000124000c1e1500 */
[----:B0-----:R-:W-:Y:S02]  /*23210*/  @!P0 IMAD.MOV.U32 R6, RZ, RZ, R3 ;  /* 0x000000ffff068224 */ /* 0x001fe400078e0003 */
[----:B------:R-:W-:Y:S02]  /*23220*/  @!P0 IMAD.MOV.U32 R7, RZ, RZ, R137 ;  /* 0x000000ffff078224 */ /* 0x000fe400078e0089 */
[----:B-1----:R-:W-:Y:S02]  /*23230*/  IMAD.MOV.U32 R3, RZ, RZ, R24 ;  /* 0x000000ffff037224 */ /* 0x002fe400078e0018 */
[----:B------:R-:W2:Y:S04]  /*23240*/  LDL.LU R24, [R1+0x1260] ;  /* 0x0012600001187983 */ /* 0x000ea80000300800 */
[----:B------:R0:W4:Y:S04]  /*23250*/  @!P0 LDG.E.U16 R10, desc[UR6][R6.64] ;  /* 0x00000006060a8981 */ /* 0x000128000c1e1500 */
[----:B------:R-:W4:Y:S04]  /*23260*/  LDL R7, [R1+0x338] ;  /* 0x0003380001077983 */ /* 0x000f280000100800 */
[----:B------:R1:W-:Y:S02]  /*23270*/  STL.64 [R1+0x1230], R150 ;  /* 0x0012309601007387 */ /* 0x0003e40000100a00 */
[----:B-1----:R-:W-:-:S02]  /*23280*/  IMAD.MOV.U32 R151, RZ, RZ, R25 ;  /* 0x000000ffff977224 */ /* 0x002fc400078e0019 */
[----:B------:R-:W2:Y:S04]  /*23290*/  LDL.LU R25, [R1+0x125c] ;  /* 0x00125c0001197983 */ /* 0x000ea80000300800 */
[----:B------:R-:W4:Y:S04]  /*232a0*/  LDL.LU R150, [R1+0x200] ;  /* 0x0002000001967983 */ /* 0x000f280000300800 */
[----:B------:R1:W-:Y:S04]  /*232b0*/  STL.64 [R1+0x1228], R148 ;  /* 0x0012289401007387 */ /* 0x0003e80000100a00 */
[----:B-1----:R-:W4:Y:S04]  /*232c0*/  LDL.LU R148, [R1+0x224] ;  /* 0x0002240001947983 */ /* 0x002f280000300800 */
[----:B------:R-:W4:Y:S04]  /*232d0*/  LDL.LU R149, [R1+0x210] ;  /* 0x0002100001957983 */ /* 0x000f280000300800 */
[----:B------:R1:W-:Y:S04]  /*232e0*/  STL.64 [R1+0x1220], R146 ;  /* 0x0012209201007387 */ /* 0x0003e80000100a00 */
[----:B-1----:R-:W4:Y:S04]  /*232f0*/  LDL.LU R146, [R1+0x24c] ;  /* 0x00024c0001927983 */ /* 0x002f280000300800 */
[----:B------:R-:W4:Y:S04]  /*23300*/  LDL.LU R147, [R1+0x238] ;  /* 0x0002380001937983 */ /* 0x000f280000300800 */
[----:B------:R1:W-:Y:S04]  /*23310*/  STL.64 [R1+0x1218], R144 ;  /* 0x0012189001007387 */ /* 0x0003e80000100a00 */
[----:B-1----:R-:W4:Y:S04]  /*23320*/  LDL R144, [R1+0x2f8] ;  /* 0x0002f80001907983 */ /* 0x002f280000100800 */
[----:B------:R-:W4:Y:S04]  /*23330*/  LDL.LU R145, [R1+0x264] ;  /* 0x0002640001917983 */ /* 0x000f280000300800 */
[----:B------:R-:W-:Y:S04]  /*23340*/  STL.64 [R1+0x1210], R142 ;  /* 0x0012108e01007387 */ /* 0x000fe80000100a00 */
[----:B------:R-:W-:Y:S04]  /*23350*/  STL.64 [R1+0x1208], R140 ;  /* 0x0012088c01007387 */ /* 0x000fe80000100a00 */
[----:B------:R-:W-:Y:S04]  /*23360*/  STL.64 [R1+0x1200], R138 ;  /* 0x0012008a01007387 */ /* 0x000fe80000100a00 */
[----:B------:R1:W-:Y:S04]  /*23370*/  STL.64 [R1+0x11f8], R136 ;  /* 0x0011f88801007387 */ /* 0x0003e80000100a00 */
[----:B------:R-:W-:Y:S04]  /*23380*/  STL.64 [R1+0x11f0], R134 ;  /* 0x0011f08601007387 */ /* 0x000fe80000100a00 */
[----:B---3--:R-:W-:Y:S04]  /*23390*/  STL.64 [R1+0x11e8], R132 ;  /* 0x0011e88401007387 */ /* 0x008fe80000100a00 */
[----:B------:R-:W-:Y:S04]  /*233a0*/  STL.64 [R1+0x11e0], R130 ;  /* 0x0011e08201007387 */ /* 0x000fe80000100a00 */
[----:B------:R-:W-:Y:S04]  /*233b0*/  STL.64 [R1+0x11d8], R128 ;  /* 0x0011d88001007387 */ /* 0x000fe80000100a00 */
[----:B------:R-:W-:Y:S04]  /*233c0*/  STL.64 [R1+0x11d0], R126 ;  /* 0x0011d07e01007387 */ /* 0x000fe80000100a00 */
[----:B------:R-:W-:Y:S04]  /*233d0*/  STL.64 [R1+0x11c8], R124 ;  /* 0x0011c87c01007387 */ /* 0x000fe80000100a00 */
[----:B------:R-:W-:Y:S04]  /*233e0*/  STL.64 [R1+0x11c0], R122 ;  /* 0x0011c07a01007387 */ /* 0x000fe80000100a00 */
[----:B------:R-:W-:Y:S04]  /*233f0*/  STL.64 [R1+0x11b8], R120 ;  /* 0x0011b87801007387 */ /* 0x000fe80000100a00 */
[----:B------:R-:W-:Y:S04]  /*23400*/  STL.64 [R1+0x11b0], R118 ;  /* 0x0011b07601007387 */ /* 0x000fe80000100a00 */
[----:B------:R-:W-:Y:S04]  /*23410*/  STL.64 [R1+0x11a8], R116 ;  /* 0x0011a87401007387 */ /* 0x000fe80000100a00 */
[----:B------:R-:W-:Y:S01]  /*23420*/  STL.64 [R1+0x11a0], R114 ;  /* 0x0011a07201007387 */ /* 0x000fe20000100a00 */
[----:B-1----:R-:W1:Y:S03]  /*23430*/  S2R R136, SR_TID.X ;  /* 0x0000000000887919 */ /* 0x002e660000002100 */
        /* <DEDUP_REMOVED lines=28> */
[----:B-1----:R-:W-:-:S03]  /*23600*/  IMAD.SHL.U32 R138, R136, 0x2, RZ ;  /* 0x00000002888a7824 */ /* 0x002fc600078e00ff */
[----:B------:R-:W-:Y:S04]  /*23610*/  STL.64 [R1+0x10b8], R56 ;  /* 0x0010b83801007387 */ /* 0x000fe80000100a00 */
[----:B------:R-:W-:Y:S04]  /*23620*/  STL.64 [R1+0x10b0], R54 ;  /* 0x0010b03601007387 */ /* 0x000fe80000100a00 */
[----:B------:R-:W-:Y:S04]  /*23630*/  STL.64 [R1+0x10a8], R52 ;  /* 0x0010a83401007387 */ /* 0x000fe80000100a00 */
[----:B------:R-:W-:Y:S04]  /*23640*/  STL.64 [R1+0x10a0], R50 ;  /* 0x0010a03201007387 */ /* 0x000fe80000100a00 */
[----:B------:R-:W-:Y:S01]  /*23650*/  STL.64 [R1+0x1098], R48 ;  /* 0x0010983001007387 */ /* 0x000fe20000100a00 */
[----:B------:R-:W-:-:S03]  /*23660*/  LOP3.LUT R137, R136, 0x40, RZ, 0xc0, !PT ;  /* 0x0000004088897812 */ /* 0x000fc600078ec0ff */
[----:B------:R-:W-:Y:S01]  /*23670*/  STL.64 [R1+0x1090], R46 ;  /* 0x0010902e01007387 */ /* 0x000fe20000100a00 */
[----:B------:R-:W-:-:S03]  /*23680*/  LOP3.LUT R138, R138, 0x7e, RZ, 0xc0, !PT ;  /* 0x0000007e8a8a7812 */ /* 0x000fc600078ec0ff */
[----:B------:R-:W-:Y:S04]  /*23690*/  STL.64 [R1+0x1088], R44 ;  /* 0x0010882c01007387 */ /* 0x000fe80000100a00 */
[----:B------:R-:W-:Y:S04]  /*236a0*/  STL.64 [R1+0x1080], R42 ;  /* 0x0010802a01007387 */ /* 0x000fe80000100a00 */
[----:B------:R-:W-:Y:S04]  /*236b0*/  STL.64 [R1+0x1078], R40 ;  /* 0x0010782801007387 */ /* 0x000fe80000100a00 */
[----:B------:R-:W-:Y:S01]  /*236c0*/  STL.64 [R1+0x1070], R38 ;  /* 0x0010702601007387 */ /* 0x000fe20000100a00 */
[----:B------:R-:W-:-:S03]  /*236d0*/  IMAD R138, R137, 0x200, R138 ;  /* 0x00000200898a7824 */ /* 0x000fc600078e028a */
[----:B------:R-:W-:Y:S04]  /*236e0*/  STL.64 [R1+0x1068], R36 ;  /* 0x0010682401007387 */ /* 0x000fe80000100a00 */
[----:B------:R-:W-:Y:S01]  /*236f0*/  STL.64 [R1+0x1060], R34 ;  /* 0x0010602201007387 */ /* 0x000fe20000100a00 */
[----:B------:R-:W-:-:S03]  /*23700*/  PRMT R9, RZ, 0x7610, R9 ;  /* 0x00007610ff097816 */ /* 0x000fc60000000009 */
[----:B------:R-:W-:Y:S01]  /*23710*/  STL.64 [R1+0x1058], R32 ;  /* 0x0010582001007387 */ /* 0x000fe20000100a00 */
[----:B0-----:R-:W-:-:S03]  /*23720*/  @!P0 IMAD.MOV.U32 R6, RZ, RZ, R132 ;  /* 0x000000ffff068224 */ /* 0x001fc600078e0084 */
[----:B------:R-:W-:Y:S04]  /*23730*/  STL.64 [R1+0x1050], R30 ;  /* 0x0010501e01007387 */ /* 0x000fe80000100a00 */
[----:B------:R-:W-:Y:S01]  /*23740*/  STL.64 [R1+0x1048], R28 ;  /* 0x0010481c01007387 */ /* 0x000fe20000100a00 */
[----:B------:R-:W-:-:S03]  /*23750*/  LOP3.LUT R138, R138, 0x20, RZ, 0x3c, !PT ;  /* 0x000000208a8a7812 */ /* 0x000fc600078e3cff */
[----:B------:R-:W-:Y:S04]  /*23760*/  STL.64 [R1+0x1040], R26 ;  /* 0x0010401a01007387 */ /* 0x000fe80000100a00 */
[----:B--2---:R-:W-:Y:S04]  /*23770*/  STL.64 [R1+0x1038], R24 ;  /* 0x0010381801007387 */ /* 0x004fe80000100a00 */
[----:B------:R-:W-:Y:S04]  /*23780*/  STL [R1+0xf68], R4 ;  /* 0x000f680401007387 */ /* 0x000fe80000100800 */
[----:B------:R-:W2:Y:S04]  /*23790*/  LDL.LU R139, [R1+0x2f0] ;  /* 0x0002f000018b7983 */ /* 0x000ea80000300800 */
[----:B------:R-:W3:Y:S04]  /*237a0*/  LDL.LU R140, [R1+0x2dc] ;  /* 0x0002dc00018c7983 */ /* 0x000ee80000300800 */
[----:B------:R-:W3:Y:S04]  /*237b0*/  LDL.LU R141, [R1+0x2c8] ;  /* 0x0002c800018d7983 */ /* 0x000ee80000300800 */
[----:B----4-:R0:W4:Y:S04]  /*237c0*/  @!P0 LDG.E.U16 R9, desc[UR6][R6.64] ;  /* 0x0000000606098981 */ /* 0x010128000c1e1500 */
[----:B------:R-:W4:Y:S04]  /*237d0*/  LDL.LU R142, [R1+0x2b4] ;  /* 0x0002b400018e7983 */ /* 0x000f280000300800 */
[----:B------:R-:W4:Y:S01]  /*237e0*/  LDL.LU R143, [R1+0x2a0] ;  /* 0x0002a000018f7983 */ /* 0x000f220000300800 */
[----:B0-----:R-:W-:-:S03]  /*237f0*/  @!P0 IMAD.MOV.U32 R7, RZ, RZ, R144 ;  /* 0x000000ffff078224 */ /* 0x001fc600078e0090 */
[----:B------:R-:W4:Y:S04]  /*23800*/  LDL.LU R144, [R1+0x28c] ;  /* 0x00028c0001907983 */ /* 0x000f280000300800 */
[----:B------:R0:W-:Y:S04]  /*23810*/  STS.U16 [R138+UR4+0x1d00], R145 ;  /* 0x001d00918a007988 */ /* 0x0001e80008000404 */
[----:B------:R1:W-:Y:S04]  /*23820*/  STS.U16 [R138+UR4+0x2100], R146 ;  /* 0x002100928a007988 */ /* 0x0003e80008000404 */
[----:B------:R1:W-:Y:S04]  /*23830*/  STS.U16 [R138+UR4+0x2500], R147 ;  /* 0x002500938a007988 */ /* 0x0003e80008000404 */
[----:B0-----:R-:W4:Y:S04]  /*23840*/  LDL.LU R145, [R1+0x278] ;  /* 0x0002780001917983 */ /* 0x001f280000300800 */
[----:B-1----:R-:W4:Y:S04]  /*23850*/  LDL.LU R146, [R1+0x260] ;  /* 0x0002600001927983 */ /* 0x002f280000300800 */
[----:B------:R0:W-:Y:S04]  /*23860*/  STS.U16 [R138+UR4+0x2900], R148 ;  /* 0x002900948a007988 */ /* 0x0001e80008000404 */
[----:B------:R-:W4:Y:S04]  /*23870*/  LDL.LU R147, [R1+0x248] ;  /* 0x0002480001937983 */ /* 0x000f280000300800 */
[----:B------:R1:W-:Y:S04]  /*23880*/  STS.U16 [R138+UR4+0x2d00], R149 ;  /* 0x002d00958a007988 */ /* 0x0003e80008000404 */
[----:B0-----:R-:W4:Y:S04]  /*23890*/  LDL.LU R148, [R1+0x234] ;  /* 0x0002340001947983 */ /* 0x001f280000300800 */
[----:B------:R0:W-:Y:S04]  /*238a0*/  STS.U16 [R138+UR4+0x3100], R150 ;  /* 0x003100968a007988 */ /* 0x0001e80008000404 */
[----:B-1----:R-:W4:Y:S04]  /*238b0*/  LDL.LU R149, [R1+0x220] ;  /* 0x0002200001957983 */ /* 0x002f280000300800 */
[----:B0-----:R-:W4:Y:S01]  /*238c0*/  LDL.LU R150, [R1+0x20c] ;  /* 0x00020c0001967983 */ /* 0x001f220000300800 */
[----:B------:R-:W-:-:S03]  /*238d0*/  IMAD.SHL.U32 R136, R136, 0x2, RZ ;  /* 0x0000000288887824 */ /* 0x000fc600078e00ff */
[----:B------:R-:W-:Y:S04]  /*238e0*/  STS.U16 [R138+UR4+0x3500], R251 ;  /* 0x003500fb8a007988 */ /* 0x000fe80008000404 */
[----:B------:R-:W-:Y:S01]  /*238f0*/  STS.U16 [R138+UR4+0x3900], R245 ;  /* 0x003900f58a007988 */ /* 0x000fe20008000404 */
[----:B------:R-:W-:-:S03]  /*23900*/  LOP3.LUT R136, R136, 0x7e, RZ, 0xc0, !PT ;  /* 0x0000007e88887812 */ /* 0x000fc600078ec0ff */
        /* <DEDUP_REMOVED lines=19> */
[----:B--2---:R-:W-:Y:S04]  /*23a40*/  STS.U16 [R136+UR4+0x180], R139 ;  /* 0x0001808b88007988 */ /* 0x004fe80008000404 */
[----:B---3--:R-:W-:Y:S04]  /*23a50*/  STS.U16 [R136+UR4+0x580], R140 ;  /* 0x0005808c88007988 */ /* 0x008fe80008000404 */
[----:B------:R-:W-:Y:S04]  /*23a60*/  STS.U16 [R136+UR4+0x980], R141 ;  /* 0x0009808d88007988 */ /* 0x000fe80008000404 */
[----:B----4-:R-:W-:Y:S04]  /*23a70*/  STS.U16 [R136+UR4+0xd80], R142 ;  /* 0x000d808e88007988 */ /* 0x010fe80008000404 */
        /* <DEDUP_REMOVED lines=9> */
[----:B0-----:R-:W2:Y:S04]  /*23b10*/  LDL.LU R8, [R1+0x1258] ;  /* 0x0012580001087983 */ /* 0x001ea80000300800 */
[----:B------:R-:W3:Y:S04]  /*23b20*/  LDL.LU R139, [R1+0x2ec] ;  /* 0x0002ec00018b7983 */ /* 0x000ee80000300800 */
[----:B------:R-:W4:Y:S04]  /*23b30*/  LDL.LU R140, [R1+0x2d8] ;  /* 0x0002d800018c7983 */ /* 0x000f280000300800 */
[----:B------:R-:W2:Y:S04]  /*23b40*/  LDL.LU R141, [R1+0x2c4] ;  /* 0x0002c400018d7983 */ /* 0x000ea80000300800 */
        /* <DEDUP_REMOVED lines=8> */
[----:B------:R-:W2:Y:S01]  /*23bd0*/  LDL.LU R150, [R1+0x208] ;  /* 0x0002080001967983 */ /* 0x000ea20000300800 */
[----:B------:R-:W0:Y:S01]  /*23be0*/  S2R R137, SR_TID.X ;  /* 0x0000000000897919 */ /* 0x000e220000002100 */
[----:B------:R-:W-:-:S02]  /*23bf0*/  @!P0 IMAD.MOV.U32 R6, RZ, RZ, R4 ;  /* 0x000000ffff068224 */ /* 0x000fc400078e0004 */
[----:B------:R-:W-:Y:S04]  /*23c00*/  STS.U16 [R136+UR4+0x3580], R250 ;  /* 0x003580fa88007988 */ /* 0x000fe80008000404 */
[----:B------:R-:W-:Y:S04]  /*23c10*/  STS.U16 [R136+UR4+0x3980], R244 ;  /* 0x003980f488007988 */ /* 0x000fe80008000404 */
[----:B------:R-:W-:Y:S04]  /*23c20*/  STS.U16 [R136+UR4+0x3d80], R238 ;  /* 0x003d80ee88007988 */ /* 0x000fe80008000404 */
[----:B------:R-:W-:Y:S04]  /*23c30*/  STS.U16 [R136+UR4+0x4180], R232 ;  /* 0x004180e888007988 */ /* 0x000fe80008000404 */
[----:B------:R-:W-:Y:S04]  /*23c40*/  STS.U16 [R136+UR4+0x4580], R226 ;  /* 0x004580e288007988 */ /* 0x000fe80008000404 */
[----:B------:R-:W-:Y:S01]  /*23c50*/  STS.U16 [R136+UR4+0x4980], R220 ;  /* 0x004980dc88007988 */ /* 0x000fe20008000404 */
[C---:B0-----:R-:W-:Y:S01]  /*23c60*/  IMAD.SHL.U32 R4, R137.reuse, 0x2, RZ ;  /* 0x0000000289047824 */ /* 0x041fe200078e00ff */
[----:B------:R-:W-:-:S02]  /*23c70*/  LOP3.LUT R138, R137, 0x40, RZ, 0xc0, !PT ;  /* 0x00000040898a7812 */ /* 0x000fc400078ec0ff */
[----:B------:R-:W-:Y:S02]  /*23c80*/  STS.U16 [R136+UR4+0x4d80], R214 ;  /* 0x004d80d688007988 */ /* 0x000fe40008000404 */
[----:B------:R-:W-:Y:S02]  /*23c90*/  LOP3.LUT R4, R4, 0x7e, RZ, 0xc0, !PT ;  /* 0x0000007e04047812 */ /* 0x000fe400078ec0ff */
[----:B------:R-:W-:Y:S04]  /*23ca0*/  STS.U16 [R136+UR4+0x5180], R208 ;  /* 0x005180d088007988 */ /* 0x000fe80008000404 */
[----:B------:R-:W-:Y:S01]  /*23cb0*/  STS.U16 [R136+UR4+0x5580], R202 ;  /* 0x005580ca88007988 */ /* 0x000fe20008000404 */
[----:B------:R-:W-:-:S03]  /*23cc0*/  IMAD R4, R138, 0x200, R4 ;  /* 0x000002008a047824 */ /* 0x000fc600078e0204 */
        /* <DEDUP_REMOVED lines=11> */
[----:B---3--:R-:W-:Y:S04]  /*23d80*/  STS.U16 [R4+UR4+0x200], R139 ;  /* 0x0002008b04007988 */ /* 0x008fe80008000404 */
[----:B----4-:R-:W-:Y:S04]  /*23d90*/  STS.U16 [R4+UR4+0x600], R140 ;  /* 0x0006008c04007988 */ /* 0x010fe80008000404 */
[----:B--2---:R-:W-:Y:S04]  /*23da0*/  STS.U16 [R4+UR4+0xa00], R141 ;  /* 0x000a008d04007988 */ /* 0x004fe80008000404 */
        /* <DEDUP_REMOVED lines=23> */
[----:B------:R-:W-:-:S03]  /*23f20*/  PRMT R5, RZ, 0x7610, R5 ;  /* 0x00007610ff057816 */ /* 0x000fc60000000005 */
[----:B------:R-:W-:Y:S04]  /*23f30*/  STS.U16 [R4+UR4+0x3600], R249 ;  /* 0x003600f904007988 */ /* 0x000fe80008000404 */
[----:B------:R0:W2:Y:S04]  /*23f40*/  @!P0 LDG.E.U16 R5, desc[UR6][R6.64] ;  /* 0x0000000606058981 */ /* 0x0000a8000c1e1500 */
[----:B------:R-:W-:Y:S01]  /*23f50*/  STS.U16 [R4+UR4+0x3a00], R243 ;  /* 0x003a00f304007988 */ /* 0x000fe20008000404 */
[----:B0-----:R-:W-:-:S03]  /*23f60*/  IMAD.SHL.U32 R6, R137, 0x2, RZ ;  /* 0x0000000289067824 */ /* 0x001fc600078e00ff */
[----:B------:R-:W-:Y:S04]  /*23f70*/  STS.U16 [R4+UR4+0x3e00], R237 ;  /* 0x003e00ed04007988 */ /* 0x000fe80008000404 */
[----:B------:R-:W-:Y:S01]  /*23f80*/  STS.U16 [R4+UR4+0x4200], R231 ;  /* 0x004200e704007988 */ /* 0x000fe20008000404 */
[----:B------:R-:W-:-:S03]  /*23f90*/  LOP3.LUT R6, R6, 0x7e, RZ, 0xc0, !PT ;  /* 0x0000007e06067812 */ /* 0x000fc600078ec0ff */
        /* <DEDUP_REMOVED lines=42> */
[----:B------:R-:W0:Y:S03]  /*24240*/  S2R R141, SR_TID.X ;  /* 0x00000000008d7919 */ /* 0x000e260000002100 */
        /* <DEDUP_REMOVED lines=36> */
[----:B------:R1:W-:Y:S04]  /*24490*/  STS.U16 [R4+UR4+0x3300], R0 ;  /* 0x0033000004007988 */ /* 0x0003e80008000404 */
[----:B0-----:R-:W2:Y:S04]  /*244a0*/  LDL.LU R15, [R1+0x124c] ;  /* 0x00124c00010f7983 */ /* 0x001ea80000300800 */
[----:B-1----:R-:W3:Y:S04]  /*244b0*/  LDL.LU R0, [R1+0x1248] ;  /* 0x0012480001007983 */ /* 0x002ee80000300800 */
[----:B------:R-:W4:Y:S04]  /*244c0*/  LDL.LU R143, [R1+0x2e0] ;  /* 0x0002e000018f7983 */ /* 0x000f280000300800 */
[----:B------:R-:W2:Y:S04]  /*244d0*/  LDL.LU R144, [R1+0x2cc] ;  /* 0x0002cc0001907983 */ /* 0x000ea80000300800 */
[----:B------:R-:W3:Y:S04]  /*244e0*/  LDL.LU R145, [R1+0x2b8] ;  /* 0x0002b80001917983 */ /* 0x000ee80000300800 */
[----:B------:R-:W3:Y:S04]  /*244f0*/  LDL.LU R146, [R1+0x2a4] ;  /* 0x0002a40001927983 */ /* 0x000ee80000300800 */
[----:B------:R-:W3:Y:S04]  /*24500*/  LDL.LU R147, [R1+0x290] ;  /* 0x0002900001937983 */ /* 0x000ee80000300800 */
[----:B------:R-:W3:Y:S04]  /*24510*/  LDL.LU R148, [R1+0x27c] ;  /* 0x00027c0001947983 */ /* 0x000ee80000300800 */
[----:B------:R-:W3:Y:S04]  /*24520*/  LDL.LU R149, [R1+0x268] ;  /* 0x0002680001957983 */ /* 0x000ee80000300800 */
[----:B------:R-:W3:Y:S04]  /*24530*/  LDL.LU R150, [R1+0x250] ;  /* 0x0002500001967983 */ /* 0x000ee80000300800 */
[----:B------:R-:W3:Y:S04]  /*24540*/  LDL.LU.64 R24, [R1] ;  /* 0x0000000001187983 */ /* 0x000ee80000300a00 */
[----:B------:R-:W3:Y:S04]  /*24550*/  LDL.LU.64 R26, [R1+0x8] ;  /* 0x00000800011a7983 */ /* 0x000ee80000300a00 */
        /* <DEDUP_REMOVED lines=29> */
[----:B------:R-:W3:Y:S01]  /*24730*/  LDL.LU.64 R86, [R1+0xf8] ;  /* 0x0000f80001567983 */ /* 0x000ee20000300a00 */
[----:B------:R-:W-:-:S03]  /*24740*/  IMAD.SHL.U32 R6, R141, 0x2, RZ ;  /* 0x000000028d067824 */ /* 0x000fc600078e00ff */
[----:B------:R-:W3:Y:S04]  /*24750*/  LDL.LU.64 R88, [R1+0x100] ;  /* 0x0001000001587983 */ /* 0x000ee80000300a00 */
[----:B------:R-:W3:Y:S04]  /*24760*/  LDL.LU.64 R90, [R1+0x108] ;  /* 0x00010800015a7983 */ /* 0x000ee80000300a00 */
[----:B------:R-:W3:Y:S04]  /*24770*/  LDL.LU.64 R92, [R1+0x110] ;  /* 0x00011000015c7983 */ /* 0x000ee80000300a00 */
[----:B------:R-:W3:Y:S04]  /*24780*/  LDL.LU.64 R94, [R1+0x118] ;  /* 0x00011800015e7983 */ /* 0x000ee80000300a00 */
[----:B------:R-:W-:Y:S04]  /*24790*/  STS.U16 [R4+UR4+0x3700], R247 ;  /* 0x003700f704007988 */ /* 0x000fe80008000404 */
[----:B------:R-:W3:Y:S01]  /*247a0*/  LDL.LU.64 R96, [R1+0x120] ;  /* 0x0001200001607983 */ /* 0x000ee20000300a00 */
[----:B------:R-:W-:-:S03]  /*247b0*/  LOP3.LUT R6, R6, 0x7e, RZ, 0xc0, !PT ;  /* 0x0000007e06067812 */ /* 0x000fc600078ec0ff */
[----:B------:R-:W-:Y:S04]  /*247c0*/  STS.U16 [R4+UR4+0x3b00], R241 ;  /* 0x003b00f104007988 */ /* 0x000fe80008000404 */
[----:B------:R-:W3:Y:S04]  /*247d0*/  LDL.LU.64 R98, [R1+0x128] ;  /* 0x0001280001627983 */ /* 0x000ee80000300a00 */
[----:B------:R-:W-:Y:S04]  /*247e0*/  STS.U16 [R4+UR4+0x3f00], R235 ;  /* 0x003f00eb04007988 */ /* 0x000fe80008000404 */
[----:B------:R-:W3:Y:S04]  /*247f0*/  LDL.LU.64 R100, [R1+0x130] ;  /* 0x0001300001647983 */ /* 0x000ee80000300a00 */
[----:B------:R-:W-:Y:S04]  /*24800*/  STS.U16 [R4+UR4+0x4300], R229 ;  /* 0x004300e504007988 */ /* 0x000fe80008000404 */
[----:B------:R-:W3:Y:S04]  /*24810*/  LDL.LU.64 R102, [R1+0x138] ;  /* 0x0001380001667983 */ /* 0x000ee80000300a00 */
[----:B------:R-:W-:Y:S04]  /*24820*/  STS.U16 [R4+UR4+0x4700], R223 ;  /* 0x004700df04007988 */ /* 0x000fe80008000404 */
[----:B------:R-:W3:Y:S04]  /*24830*/  LDL.LU.64 R104, [R1+0x140] ;  /* 0x0001400001687983 */ /* 0x000ee80000300a00 */
[----:B------:R-:W-:Y:S04]  /*24840*/  STS.U16 [R4+UR4+0x4b00], R217 ;  /* 0x004b00d904007988 */ /* 0x000fe80008000404 */
[----:B------:R-:W3:Y:S01]  /*24850*/  LDL.LU.64 R106, [R1+0x148] ;  /* 0x00014800016a7983 */ /* 0x000ee20000300a00 */
[----:B------:R-:W-:-:S03]  /*24860*/  IMAD R6, R142, 0x200, R6 ;  /* 0x000002008e067824 */ /* 0x000fc600078e0206 */
        /* <DEDUP_REMOVED lines=25> */
[----:B------:R0:W-:Y:S04]  /*24a00*/  STS.U16 [R4+UR4+0x7f00], R14 ;  /* 0x007f000e04007988 */ /* 0x0001e80008000404 */
[----:B------:R-:W3:Y:S04]  /*24a10*/  LDL.LU.64 R132, [R1+0x1b0] ;  /* 0x0001b00001847983 */ /* 0x000ee80000300a00 */
[----:B----4-:R1:W-:Y:S04]  /*24a20*/  STS.U16 [R6+UR4+0x380], R143 ;  /* 0x0003808f06007988 */ /* 0x0103e80008000404 */
[----:B------:R-:W4:Y:S04]  /*24a30*/  LDL.LU.64 R134, [R1+0x1b8] ;  /* 0x0001b80001867983 */ /* 0x000f280000300a00 */
[----:B--2---:R-:W-:Y:S04]  /*24a40*/  STS.U16 [R6+UR4+0x780], R144 ;  /* 0x0007809006007988 */ /* 0x004fe80008000404 */
[----:B------:R-:W4:Y:S04]  /*24a50*/  LDL.LU.64 R136, [R1+0x1c0] ;  /* 0x0001c00001887983 */ /* 0x000f280000300a00 */
[----:B---3--:R2:W-:Y:S04]  /*24a60*/  STS.U16 [R6+UR4+0xb80], R145 ;  /* 0x000b809106007988 */ /* 0x0085e80008000404 */
[----:B------:R-:W4:Y:S04]  /*24a70*/  LDL.LU.64 R138, [R1+0x1c8] ;  /* 0x0001c800018a7983 */ /* 0x000f280000300a00 */
[----:B------:R-:W-:Y:S04]  /*24a80*/  STS.U16 [R6+UR4+0xf80], R146 ;  /* 0x000f809206007988 */ /* 0x000fe80008000404 */
[----:B------:R-:W4:Y:S01]  /*24a90*/  LDL.LU.64 R140, [R1+0x1d0] ;  /* 0x0001d000018c7983 */ /* 0x000f220000300a00 */
[----:B0-----:R-:W-:-:S03]  /*24aa0*/  IMAD.MOV.U32 R4, RZ, RZ, R151 ;  /* 0x000000ffff047224 */ /* 0x001fc600078e0097 */
[----:B------:R0:W-:Y:S04]  /*24ab0*/  STS.U16 [R6+UR4+0x1380], R147 ;  /* 0x0013809306007988 */ /* 0x0001e80008000404 */
[----:B-1----:R-:W4:Y:S04]  /*24ac0*/  LDL.LU.64 R142, [R1+0x1d8] ;  /* 0x0001d800018e7983 */ /* 0x002f280000300a00 */
[----:B------:R-:W-:Y:S04]  /*24ad0*/  STS.U16 [R6+UR4+0x1780], R148 ;  /* 0x0017809406007988 */ /* 0x000fe80008000404 */
[----:B--2---:R-:W4:Y:S04]  /*24ae0*/  LDL.LU.64 R144, [R1+0x1e0] ;  /* 0x0001e00001907983 */ /* 0x004f280000300a00 */
[----:B------:R1:W-:Y:S04]  /*24af0*/  STS.U16 [R6+UR4+0x1b80], R149 ;  /* 0x001b809506007988 */ /* 0x0003e80008000404 */
[----:B0-----:R-:W4:Y:S04]  /*24b00*/  LDL.LU.64 R146, [R1+0x1e8] ;  /* 0x0001e80001927983 */ /* 0x001f280000300a00 */
[----:B------:R0:W-:Y:S04]  /*24b10*/  STS.U16 [R6+UR4+0x1f80], R150 ;  /* 0x001f809606007988 */ /* 0x0001e80008000404 */
[----:B-1----:R-:W4:Y:S04]  /*24b20*/  LDL.LU.64 R148, [R1+0x1f0] ;  /* 0x0001f00001947983 */ /* 0x002f280000300a00 */
[----:B0-----:R-:W4:Y:S04]  /*24b30*/  LDL.LU.64 R150, [R1+0x1f8] ;  /* 0x0001f80001967983 */ /* 0x001f280000300a00 */
        /* <DEDUP_REMOVED lines=24> */
[----:B------:R0:W-:Y:S06]  /*24cc0*/  MEMBAR.ALL.CTA ;  /* 0x0000000000007992 */ /* 0x0001ec0000008000 */
[----:B0-----:R-:W0:Y:S01]  /*24cd0*/  FENCE.VIEW.ASYNC.S ;  /* 0x00000000000073c6 */ /* 0x001e220000000000 */
[----:B------:R-:W-:-:S03]  /*24ce0*/  UMOV UR37, 0x40000040 ;  /* 0x4000004000257882 */ /* 0x000fc60000000000 */
[----:B------:R-:W4:Y:S04]  /*24cf0*/  LDL.LU R0, [R1+0x1244] ;  /* 0x0012440001007983 */ /* 0x000f280000300800 */
[----:B-1----:R-:W4:Y:S04]  /*24d00*/  LDL.LU R15, [R1+0x1240] ;  /* 0x00124000010f7983 */ /* 0x002f280000300800 */
[----:B--2---:R-:W2:Y:S04]  /*24d10*/  LDL.LU R16, [R1+0x123c] ;  /* 0x00123c0001107983 */ /* 0x004ea80000300800 */
[----:B---3--:R-:W3:Y:S01]  /*24d20*/  LDL.LU R8, [R1+0x1238] ;  /* 0x0012380001087983 */ /* 0x008ee20000300800 */
[----:B0-----:R-:W-:Y:S06]  /*24d30*/  BAR.SYNC.DEFER_BLOCKING 0x0 ;  /* 0x0000000000007b1d */ /* 0x001fec0000010000 */
[----:B----4-:R-:W-:-:S06]  /*24d40*/  WARPGROUP.ARRIVE ;  /* 0x00000000000079c5 */ /* 0x010fcc0000000000 */
[----:B------:R-:W-:Y:S03]  /*24d50*/  HGMMA.64x256x16.F32.BF16 R24, gdesc[UR36].tnspA, R24, gsb0 ;  /* 0x23e00000241879f0 */ /* 0x000fe60008001818 */
[----:B------:R-:W-:Y:S02]  /*24d60*/  WARPGROUP.DEPBAR.LE gsb0, 0x0 ;  /* 0x00008000000079c5 */ /* 0x000fe40000010000 */
[----:B------:R-:W-:-:S15]  /*24d70*/  WARPGROUP.ARRIVE ;  /* 0x00000000000079c5 */ /* 0x000fde0000000000 */
[----:B------:R-:W-:-:S08]  /*24d80*/  NOP ;  /* 0x0000000000007918 */ /* 0x000fd00000000000 */
        /* <DEDUP_REMOVED lines=26> */
[----:B------:R-:W-:Y:S04]  /*24f30*/  STL.64 [R1], R24 ;  /* 0x0000001801007387 */ /* 0x000fe80000100a00 */
        /* <DEDUP_REMOVED lines=62> */
[----:B------:R0:W-:Y:S01]  /*25320*/  STL.64 [R1+0x1f8], R150 ;  /* 0x0001f89601007387 */ /* 0x0001e20000100a00 */
[----:B------:R-:W-:-:S02]  /*25330*/  IMAD.MOV.U32 R252, RZ, RZ, R140 ;  /* 0x000000fffffc7224 */ /* 0x000fc400078e008c */
[----:B------:R-:W-:Y:S02]  /*25340*/  IMAD.MOV.U32 R251, RZ, RZ, R139 ;  /* 0x000000fffffb7224 */ /* 0x000fe400078e008b */
[----:B------:R-:W-:Y:S01]  /*25350*/  IMAD.MOV.U32 R250, RZ, RZ, R138 ;  /* 0x000000fffffa7224 */ /* 0x000fe200078e008a */
[----:B0-----:R-:W4:Y:S04]  /*25360*/  LDL.LU.64 R150, [R1+0x1230] ;  /* 0x0012300001967983 */ /* 0x001f280000300a00 */
[----:B------:R-:W2:Y:S04]  /*25370*/  LDL.LU.64 R148, [R1+0x1228] ;  /* 0x0012280001947983 */ /* 0x000ea80000300a00 */
[----:B------:R-:W3:Y:S01]  /*25380*/  LDL.LU.64 R146, [R1+0x1220] ;  /* 0x0012200001927983 */ /* 0x000ee20000300a00 */
[----:B------:R-:W-:-:S03]  /*25390*/  IMAD.MOV.U32 R249, RZ, RZ, R137 ;  /* 0x000000fffff97224 */ /* 0x000fc600078e0089 */
[----:B------:R-:W4:Y:S01]  /*253a0*/  LDL.LU.64 R144, [R1+0x1218] ;  /* 0x0012180001907983 */ /* 0x000f220000300a00 */
[----:B------:R-:W-:-:S03]  /*253b0*/  IMAD.MOV.U32 R248, RZ, RZ, R136 ;  /* 0x000000fffff87224 */ /* 0x000fc600078e0088 */
[----:B------:R-:W2:Y:S01]  /*253c0*/  LDL.LU.64 R142, [R1+0x1210] ;  /* 0x00121000018e7983 */ /* 0x000ea20000300a00 */
[----:B------:R-:W-:-:S03]  /*253d0*/  IMAD.MOV.U32 R247, RZ, RZ, R135 ;  /* 0x000000fffff77224 */ /* 0x000fc600078e0087 */
[----:B------:R-:W2:Y:S01]  /*253e0*/  LDL.LU.64 R140, [R1+0x1208] ;  /* 0x00120800018c7983 */ /* 0x000ea20000300a00 */
[----:B------:R-:W-:-:S03]  /*253f0*/  IMAD.MOV.U32 R246, RZ, RZ, R134 ;  /* 0x000000fffff67224 */ /* 0x000fc600078e0086 */
[----:B------:R-:W2:Y:S01]  /*25400*/  LDL.LU.64 R138, [R1+0x1200] ;  /* 0x00120000018a7983 */ /* 0x000ea20000300a00 */
[----:B------:R-:W-:Y:S02]  /*25410*/  IMAD.MOV.U32 R245, RZ, RZ, R133 ;  /* 0x000000fffff57224 */ /* 0x000fe400078e0085 */
[----:B------:R-:W-:Y:S01]  /*25420*/  IMAD.MOV.U32 R244, RZ, RZ, R132 ;  /* 0x000000fffff47224 */ /* 0x000fe200078e0084 */
[----:B------:R-:W2:Y:S04]  /*25430*/  LDL.LU.64 R136, [R1+0x11f8] ;  /* 0x0011f80001887983 */ /* 0x000ea80000300a00 */
[----:B------:R-:W2:Y:S04]  /*25440*/  LDL.LU.64 R134, [R1+0x11f0] ;  /* 0x0011f00001867983 */ /* 0x000ea80000300a00 */
[----:B------:R-:W2:Y:S01]  /*25450*/  LDL.LU.64 R132, [R1+0x11e8] ;  /* 0x0011e80001847983 */ /* 0x000ea20000300a00 */
[----:B------:R-:W-:-:S02]  /*25460*/  IMAD.MOV.U32 R243, RZ, RZ, R131 ;  /* 0x000000fffff37224 */ /* 0x000fc400078e0083 */
[----:B------:R-:W-:Y:S02]  /*25470*/  IMAD.MOV.U32 R242, RZ, RZ, R130 ;  /* 0x000000fffff27224 */ /* 0x000fe400078e0082 */
[----:B------:R-:W-:Y:S01]  /*25480*/  IMAD.MOV.U32 R241, RZ, RZ, R129 ;  /* 0x000000fffff17224 */ /* 0x000fe200078e0081 */
[----:B------:R-:W2:Y:S01]  /*25490*/  LDL.LU.64 R130, [R1+0x11e0] ;  /* 0x0011e00001827983 */ /* 0x000ea20000300a00 */
[----:B------:R-:W-:Y:S02]  /*254a0*/  IMAD.MOV.U32 R240, RZ, RZ, R128 ;  /* 0x000000fffff07224 */ /* 0x000fe400078e0080 */
[----:B------:R-:W-:Y:S01]  /*254b0*/  IMAD.MOV.U32 R239, RZ, RZ, R127 ;  /* 0x000000ffffef7224 */ /* 0x000fe200078e007f */
[----:B------:R-:W2:Y:S01]  /*254c0*/  LDL.LU.64 R128, [R1+0x11d8] ;  /* 0x0011d80001807983 */ /* 0x000ea20000300a00 */
[----:B------:R-:W-:Y:S02]  /*254d0*/  IMAD.MOV.U32 R238, RZ, RZ, R126 ;  /* 0x000000ffffee7224 */ /* 0x000fe400078e007e */
[----:B------:R-:W-:Y:S01]  /*254e0*/  IMAD.MOV.U32 R237, RZ, RZ, R125 ;  /* 0x000000ffffed7224 */ /* 0x000fe200078e007d */
[----:B------:R-:W2:Y:S01]  /*254f0*/  LDL.LU.64 R126, [R1+0x11d0] ;  /* 0x0011d000017e7983 */ /* 0x000ea20000300a00 */
[----:B------:R-:W-:-:S02]  /*25500*/  IMAD.MOV.U32 R236, RZ, RZ, R124 ;  /* 0x000000ffffec7224 */ /* 0x000fc400078e007c */
        /* <DEDUP_REMOVED lines=149> */
[----:B------:R-:W-:-:S03]  /*25e60*/  IMAD.MOV.U32 R5, RZ, RZ, R24 ;  /* 0x000000ffff057224 */ /* 0x000fc600078e0018 */
[----:B------:R-:W2:Y:S04]  /*25e70*/  LDL.LU.64 R24, [R1+0x1038] ;  /* 0x0010380001187983 */ /* 0x000ea80000300a00 */
[----:B------:R-:W-:Y:S04]  /*25e80*/  STL [R1+0xfdc], R226 ;  /* 0x000fdce201007387 */ /* 0x000fe80000100800 */
[----:B------:R0:W-:Y:S04]  /*25e90*/  STL [R1+0xfd8], R227 ;  /* 0x000fd8e301007387 */ /* 0x0001e80000100800 */
[----:B------:R-:W-:Y:S04]  /*25ea0*/  STL [R1+0xfcc], R228 ;  /* 0x000fcce401007387 */ /* 0x000fe80000100800 */
[----:B------:R-:W-:Y:S04]  /*25eb0*/  STL [R1+0xfc8], R229 ;  /* 0x000fc8e501007387 */ /* 0x000fe80000100800 */
[----:B------:R2:W-:Y:S04]  /*25ec0*/  STL [R1+0xfc4], R230 ;  /* 0x000fc4e601007387 */ /* 0x0005e80000100800 */
[----:B------:R-:W-:Y:S04]  /*25ed0*/  STL [R1+0xfc0], R231 ;  /* 0x000fc0e701007387 */ /* 0x000fe80000100800 */
[----:B------:R1:W-:Y:S04]  /*25ee0*/  STL [R1+0xfbc], R232 ;  /* 0x000fbce801007387 */ /* 0x0003e80000100800 */
[----:B------:R-:W-:Y:S04]  /*25ef0*/  STL [R1+0xfb8], R233 ;  /* 0x000fb8e901007387 */ /* 0x000fe80000100800 */
[----:B------:R1:W-:Y:S04]  /*25f00*/  STL [R1+0xfb4], R234 ;  /* 0x000fb4ea01007387 */ /* 0x0003e80000100800 */
[----:B------:R-:W-:Y:S04]  /*25f10*/  STL [R1+0xfb0], R235 ;  /* 0x000fb0eb01007387 */ /* 0x000fe80000100800 */
[----:B------:R1:W-:Y:S04]  /*25f20*/  STL [R1+0xfac], R236 ;  /* 0x000facec01007387 */ /* 0x0003e80000100800 */
[----:B------:R-:W-:Y:S04]  /*25f30*/  STL [R1+0xfa8], R237 ;  /* 0x000fa8ed01007387 */ /* 0x000fe80000100800 */
[----:B------:R1:W-:Y:S01]  /*25f40*/  STL [R1+0xfa4], R238 ;  /* 0x000fa4ee01007387 */ /* 0x0003e20000100800 */
[----:B0-----:R-:W-:-:S02]  /*25f50*/  IMAD.MOV.U32 R227, RZ, RZ, R2 ;  /* 0x000000ffffe37224 */ /* 0x001fc400078e0002 */
[----:B---3--:R-:W-:Y:S02]  /*25f60*/  IMAD.MOV.U32 R2, RZ, RZ, R146 ;  /* 0x000000ffff027224 */ /* 0x008fe400078e0092 */
[----:B----4-:R-:W-:Y:S02]  /*25f70*/  IMAD.MOV.U32 R226, RZ, RZ, R144 ;  /* 0x000000ffffe27224 */ /* 0x010fe400078e0090 */
[----:B--2---:R-:W-:Y:S02]  /*25f80*/  IMAD.MOV.U32 R230, RZ, RZ, R140 ;  /* 0x000000ffffe67224 */ /* 0x004fe400078e008c */
[----:B-1----:R-:W-:Y:S02]  /*25f90*/  IMAD.MOV.U32 R232, RZ, RZ, R138 ;  /* 0x000000ffffe87224 */ /* 0x002fe400078e008a */
[----:B------:R-:W-:Y:S02]  /*25fa0*/  IMAD.MOV.U32 R234, RZ, RZ, R136 ;  /* 0x000000ffffea7224 */ /* 0x000fe400078e0088 */
[----:B------:R-:W-:-:S02]  /*25fb0*/  IMAD.MOV.U32 R236, RZ, RZ, R134 ;  /* 0x000000ffffec7224 */ /* 0x000fc400078e0086 */
[----:B------:R-:W-:Y:S02]  /*25fc0*/  IMAD.MOV.U32 R238, RZ, RZ, R132 ;  /* 0x000000ffffee7224 */ /* 0x000fe400078e0084 */
[----:B------:R-:W2:Y:S01]  /*25fd0*/  LDL.LU R132, [R1+0x1034] ;  /* 0x0010340001847983 */ /* 0x000ea20000300800 */
[----:B------:R-:W-:Y:S02]  /*25fe0*/  IMAD.MOV.U32 R237, RZ, RZ, R133 ;  /* 0x000000ffffed7224 */ /* 0x000fe400078e0085 */
[----:B------:R-:W-:Y:S01]  /*25ff0*/  IMAD.MOV.U32 R235, RZ, RZ, R135 ;  /* 0x000000ffffeb7224 */ /* 0x000fe200078e0087 */
[----:B------:R-:W2:Y:S01]  /*26000*/  LDL.LU R133, [R1+0x1030] ;  /* 0x0010300001857983 */ /* 0x000ea20000300800 */
[----:B------:R-:W-:-:S03]  /*26010*/  IMAD.MOV.U32 R233, RZ, RZ, R137 ;  /* 0x000000ffffe97224 */ /* 0x000fc600078e0089 */
[----:B------:R-:W2:Y:S01]  /*26020*/  LDL.LU R134, [R1+0x102c] ;  /* 0x00102c0001867983 */ /* 0x000ea20000300800 */
[----:B------:R-:W-:-:S03]  /*26030*/  IMAD.MOV.U32 R231, RZ, RZ, R139 ;  /* 0x000000ffffe77224 */ /* 0x000fc600078e008b */
[----:B------:R-:W2:Y:S04]  /*26040*/  LDL.LU R135, [R1+0x1028] ;  /* 0x0010280001877983 */ /* 0x000ea80000300800 */
[----:B------:R-:W2:Y:S04]  /*26050*/  LDL.LU R136, [R1+0x1024] ;  /* 0x0010240001887983 */ /* 0x000ea80000300800 */
[----:B------:R-:W2:Y:S04]  /*26060*/  LDL.LU R137, [R1+0x1020] ;  /* 0x0010200001897983 */ /* 0x000ea80000300800 */
[----:B------:R-:W2:Y:S04]  /*26070*/  LDL.LU R138, [R1+0x101c] ;  /* 0x00101c00018a7983 */ /* 0x000ea80000300800 */
[----:B------:R-:W2:Y:S04]  /*26080*/  LDL.LU R139, [R1+0x1018] ;  /* 0x00101800018b7983 */ /* 0x000ea80000300800 */
[----:B------:R-:W2:Y:S01]  /*26090*/  LDL.LU R140, [R1+0x1014] ;  /* 0x00101400018c7983 */ /* 0x000ea20000300800 */
[----:B------:R-:W-:-:S03]  /*260a0*/  IMAD.MOV.U32 R228, RZ, RZ, R142 ;  /* 0x000000ffffe47224 */ /* 0x000fc600078e008e */
[----:B------:R0:W-:Y:S04]  /*260b0*/  STL [R1+0xfa0], R239 ;  /* 0x000fa0ef01007387 */ /* 0x0001e80000100800 */
[----:B------:R1:W-:Y:S01]  /*260c0*/  STL [R1+0xf9c], R240 ;  /* 0x000f9cf001007387 */ /* 0x0003e20000100800 */
[----:B------:R-:W-:Y:S02]  /*260d0*/  IMAD.MOV.U32 R229, RZ, RZ, R145 ;  /* 0x000000ffffe57224 */ /* 0x000fe400078e0091 */
[----:B0-----:R-:W-:Y:S02]  /*260e0*/  IMAD.MOV.U32 R239, RZ, RZ, R143 ;  /* 0x000000ffffef7224 */ /* 0x001fe400078e008f */
[----:B-1----:R-:W-:Y:S02]  /*260f0*/  IMAD.MOV.U32 R240, RZ, RZ, R141 ;  /* 0x000000fffff07224 */ /* 0x002fe400078e008d */
[----:B------:R-:W2:Y:S04]  /*26100*/  LDL.LU R141, [R1+0x1010] ;  /* 0x00101000018d7983 */ /* 0x000ea80000300800 */
[----:B------:R-:W2:Y:S04]  /*26110*/  LDL.LU R142, [R1+0x100c] ;  /* 0x00100c00018e7983 */ /* 0x000ea80000300800 */
[----:B------:R-:W2:Y:S04]  /*26120*/  LDL.LU R143, [R1+0x1008] ;  /* 0x00100800018f7983 */ /* 0x000ea80000300800 */
[----:B------:R-:W2:Y:S04]  /*26130*/  LDL.LU R144, [R1+0x1004] ;  /* 0x0010040001907983 */ /* 0x000ea80000300800 */
[----:B------:R-:W2:Y:S04]  /*26140*/  LDL.LU R145, [R1+0x1000] ;  /* 0x0010000001917983 */ /* 0x000ea80000300800 */
[----:B------:R-:W2:Y:S04]  /*26150*/  LDL.LU R146, [R1+0xffc] ;  /* 0x000ffc0001927983 */ /* 0x000ea80000300800 */
[----:B------:R0:W-:Y:S02]  /*26160*/  STL [R1+0xf98], R241 ;  /* 0x000f98f101007387 */ /* 0x0001e40000100800 */
[----:B0-----:R-:W-:-:S02]  /*26170*/  IMAD.MOV.U32 R241, RZ, RZ, R147 ;  /* 0x000000fffff17224 */ /* 0x001fc400078e0093 */
[----:B------:R-:W2:Y:S04]  /*26180*/  LDL.LU R147, [R1+0xff8] ;  /* 0x000ff80001937983 */ /* 0x000ea80000300800 */
[----:B------:R0:W-:Y:S02]  /*26190*/  STL [R1+0xf94], R242 ;  /* 0x000f94f201007387 */ /* 0x0001e40000100800 */
[----:B0-----:R-:W-:Y:S02]  /*261a0*/  IMAD.MOV.U32 R242, RZ, RZ, R148 ;  /* 0x000000fffff27224 */ /* 0x001fe400078e0094 */
[----:B------:R-:W2:Y:S04]  /*261b0*/  LDL.LU R148, [R1+0xff4] ;  /* 0x000ff40001947983 */ /* 0x000ea80000300800 */
[----:B------:R0:W-:Y:S02]  /*261c0*/  STL [R1+0xf90], R243 ;  /* 0x000f90f301007387 */ /* 0x0001e40000100800 */
[----:B0-----:R-:W-:-:S02]  /*261d0*/  IMAD.MOV.U32 R243, RZ, RZ, R149 ;  /* 0x000000fffff37224 */ /* 0x001fc400078e0095 */
[----:B------:R-:W2:Y:S04]  /*261e0*/  LDL.LU R149, [R1+0xff0] ;  /* 0x000ff00001957983 */ /* 0x000ea80000300800 */
[----:B------:R0:W-:Y:S02]  /*261f0*/  STL [R1+0xf8c], R244 ;  /* 0x000f8cf401007387 */ /* 0x0001e40000100800 */
[----:B0-----:R-:W-:Y:S02]  /*26200*/  IMAD.MOV.U32 R244, RZ, RZ, R150 ;  /* 0x000000fffff47224 */ /* 0x001fe400078e0096 */
[----:B------:R-:W2:Y:S04]  /*26210*/  LDL.LU R150, [R1+0xfec] ;  /* 0x000fec0001967983 */ /* 0x000ea80000300800 */
[----:B------:R0:W-:Y:S04]  /*26220*/  STL [R1+0xf88], R245 ;  /* 0x000f88f501007387 */ /* 0x0001e80000100800 */
[----:B0-----:R-:W3:Y:S04]  /*26230*/  LDL.LU R245, [R1+0xf08] ;  /* 0x000f080001f57983 */ /* 0x001ee80000300800 */
[----:B------:R0:W-:Y:S02]  /*26240*/  STL [R1+0xf84], R246 ;  /* 0x000f84f601007387 */ /* 0x0001e40000100800 */
[----:B0-----:R-:W-:-:S02]  /*26250*/  IMAD.MOV.U32 R246, RZ, RZ, R151 ;  /* 0x000000fffff67224 */ /* 0x001fc400078e0097 */
[----:B------:R-:W2:Y:S01]  /*26260*/  LDL.LU R151, [R1+0xfe8] ;  /* 0x000fe80001977983 */ /* 0x000ea20000300800 */
[----:B------:R-:W-:Y:S01]  /*26270*/  UIADD3.64 UR48, UR8, 0x380, URZ ;  /* 0x0000038008307897 */ /* 0x000fe2000fffe03f */
[----:B------:R-:W-:Y:S01]  /*26280*/  UMOV UR50, UR38 ;  /* 0x0000002600327c82 */ /* 0x000fe20008000000 */
[----:B------:R-:W-:Y:S01]  /*26290*/  UMOV UR51, UR39 ;  /* 0x0000002700337c82 */ /* 0x000fe20008000000 */
[----:B------:R0:W-:Y:S04]  /*262a0*/  STL [R1+0xf80], R247 ;  /* 0x000f80f701007387 */ /* 0x0001e80000100800 */
[----:B0-----:R-:W4:Y:S04]  /*262b0*/  LDL.LU R247, [R1+0xefc] ;  /* 0x000efc0001f77983 */ /* 0x001f280000300800 */
[----:B------:R0:W-:Y:S04]  /*262c0*/  STL [R1+0xf7c], R248 ;  /* 0x000f7cf801007387 */ /* 0x0001e80000100800 */
[----:B0-----:R-:W4:Y:S04]  /*262d0*/  LDL.LU R248, [R1+0xf00] ;  /* 0x000f000001f87983 */ /* 0x001f280000300800 */
[----:B------:R0:W-:Y:S04]  /*262e0*/  STL [R1+0xf78], R249 ;  /* 0x000f78f901007387 */ /* 0x0001e80000100800 */
[----:B------:R-:W-:Y:S04]  /*262f0*/  STL [R1+0xf74], R250 ;  /* 0x000f74fa01007387 */ /* 0x000fe80000100800 */
[----:B------:R-:W-:Y:S01]  /*26300*/  STL [R1+0xf70], R251 ;  /* 0x000f70fb01007387 */ /* 0x000fe20000100800 */
[----:B0-----:R-:W-:-:S03]  /*26310*/  IMAD.MOV.U32 R249, RZ, RZ, R246 ;  /* 0x000000fffff97224 */ /* 0x001fc600078e00f6 */
[----:B------:R-:W-:Y:S04]  /*26320*/  STL [R1+0xf6c], R252 ;  /* 0x000f6cfc01007387 */ /* 0x000fe80000100800 */
[----:B------:R-:W4:Y:S01]  /*26330*/  LDL.LU R246, [R1+0xef8] ;  /* 0x000ef80001f67983 */ /* 0x000f220000300800 */
[----:B------:R-:W-:Y:S01]  /*26340*/  UIADD3.64 UR52, UR8, 0x400, URZ ;  /* 0x0000040008347897 */ /* 0x000fe2000fffe03f */
[----:B------:R-:W-:Y:S01]  /*26350*/  UMOV UR54, UR10 ;  /* 0x0000000a00367c82 */ /* 0x000fe20008000000 */
[----:B------:R-:W-:Y:S01]  /*26360*/  UMOV UR55, UR11 ;  /* 0x0000000b00377c82 */ /* 0x000fe20008000000 */
[----:B--2---:R-:W-:-:S06]  /*26370*/  WARPGROUP.ARRIVE ;  /* 0x00000000000079c5 */ /* 0x004fcc0000000000 */
[----:B------:R-:W-:Y:S01]  /*26380*/  HGMMA.64x256x16.F32.BF16 R24, gdesc[UR48].tnspA, R24, gsb0 ;  /* 0x23e00000301879f0 */ /* 0x000fe20008001818 */
[----:B---3--:R-:W-:Y:S02]  /*26390*/  R2UR UR49, R245 ;  /* 0x00000000f53172ca */ /* 0x008fe400000e0000 */
[----:B------:R-:W2:Y:S01]  /*263a0*/  LDL.LU R245, [R1+0xef4] ;  /* 0x000ef40001f57983 */ /* 0x000ea20000300800 */
[----:B------:R-:W-:Y:S01]  /*263b0*/  UIADD3.64 UR56, UR8, 0x480, URZ ;  /* 0x0000048008387897 */ /* 0x000fe2000fffe03f */
[----:B------:R-:W-:Y:S01]  /*263c0*/  UMOV UR58, UR14 ;  /* 0x0000000e003a7c82 */ /* 0x000fe20008000000 */
[----:B------:R-:W-:Y:S01]  /*263d0*/  UMOV UR59, UR15 ;  /* 0x0000000f003b7c82 */ /* 0x000fe20008000000 */
[----:B------:R-:W-:Y:S02]  /*263e0*/  WARPGROUP.DEPBAR.LE gsb0, 0x0 ;  /* 0x00008000000079c5 */ /* 0x000fe40000010000 */
[----:B------:R-:W-:-:S15]  /*263f0*/  WARPGROUP.ARRIVE ;  /* 0x00000000000079c5 */ /* 0x000fde0000000000 */
[----:B------:R-:W-:-:S04]  /*26400*/  NOP ;  /* 0x0000000000007918 */ /* 0x000fc80000000000 */
[----:B------:R-:W-:Y:S01]  /*26410*/  HGMMA.64x256x16.F32.BF16 R24, gdesc[UR52].tnspA, R24, gsb0 ;  /* 0x23e00000341879f0 */ /* 0x000fe20008001818 */
[----:B----4-:R-:W-:Y:S02]  /*26420*/  R2UR UR53, R248 ;  /* 0x00000000f83572ca */ /* 0x010fe400000e0000 */
[----:B------:R-:W-:Y:S02]  /*26430*/  R2UR UR48, R249 ;  /* 0x00000000f93072ca */ /* 0x000fe400000e0000 */
[----:B------:R-:W0:Y:S01]  /*26440*/  LDC R249, c[0x0][0x230] ;  /* 0x00008c00fff97b82 */ /* 0x000e220000000800 */
[----:B------:R-:W-:Y:S02]  /*26450*/  WARPGROUP.DEPBAR.LE gsb0, 0x0 ;  /* 0x00008000000079c5 */ /* 0x000fe40000010000 */
[----:B------:R-:W-:-:S15]  /*26460*/  WARPGROUP.ARRIVE ;  /* 0x00000000000079c5 */ /* 0x000fde0000000000 */
[----:B------:R-:W-:-:S05]  /*26470*/  NOP ;  /* 0x0000000000007918 */ /* 0x000fca0000000000 */
[----:B------:R-:W-:Y:S01]  /*26480*/  HGMMA.64x256x16.F32.BF16 R24, gdesc[UR56].tnspA, R24, gsb0 ;  /* 0x23e00000381879f0 */ /* 0x000fe20008001818 */
[----:B------:R-:W-:Y:S02]  /*26490*/  R2UR UR57, R246 ;  /* 0x00000000f63972ca */ /* 0x000fe400000e0000 */
[----:B------:R-:W3:Y:S04]  /*264a0*/  LDL.LU R246, [R1+0xad0] ;  /* 0x000ad00001f67983 */ /* 0x000ee80000300800 */
[----:B------:R-:W4:Y:S01]  /*264b0*/  LDL.LU R248, [R1+0xac8] ;  /* 0x000ac80001f87983 */ /* 0x000f220000300800 */
[----:B0-----:R-:W-:Y:S01]  /*264c0*/  VIADD R249, R249, 0x7f ;  /* 0x0000007ff9f97836 */ /* 0x001fe20000000000 */
[----:B--2---:R-:W-:-:S04]  /*264d0*/  R2UR UR56, R245 ;  /* 0x00000000f53872ca */ /* 0x004fc800000e0000 */
[----:B------:R-:W-:Y:S01]  /*264e0*/  SHF.R.S32.HI R245, RZ, 0x1f, R249 ;  /* 0x0000001ffff57819 */ /* 0x000fe200000114f9 */
[----:B------:R-:W-:-:S03]  /*264f0*/  VIADD R8, R8, 0x1 ;  /* 0x0000000108087836 */ /* 0x000fc60000000000 */
[----:B------:R-:W-:Y:S02]  /*26500*/  LEA.HI R245, R245, R249, RZ, 0x7 ;  /* 0x000000f9f5f57211 */ /* 0x000fe400078f38ff */
[----:B------:R-:W-:Y:S02]  /*26510*/  R2UR UR52, R247 ;  /* 0x00000000f73472ca */ /* 0x000fe400000e0000 */
[----:B------:R-:W-:Y:S01]  /*26520*/  SHF.R.S32.HI R245, RZ, 0x7, R245 ;  /* 0x00000007fff57819 */ /* 0x000fe200000114f5 */
[----:B------:R-:W2:Y:S03]  /*26530*/  LDL.LU R247, [R1+0xab0] ;  /* 0x000ab00001f77983 */ /* 0x000ea60000300800 */
[----:B------:R-:W-:Y:S01]  /*26540*/  ISETP.NE.U32.AND P0, PT, R8, R245, PT ;  /* 0x000000f50800720c */ /* 0x000fe20003f05070 */
[----:B------:R0:W-:Y:S04]  /*26550*/  STL [R1+0x2f4], R8 ;  /* 0x0002f40801007387 */ /* 0x0001e80000100800 */
[----:B------:R-:W2:Y:S01]  /*26560*/  LDL.LU R245, [R1+0xaa8] ;  /* 0x000aa80001f57983 */ /* 0x000ea20000300800 */
[----:B0-----:R-:W0:Y:S02]  /*26570*/  LDC R8, c[0x0][0x238] ;  /* 0x00008e00ff087b82 */ /* 0x001e240000000800 */
[----:B0-----:R-:W-:-:S04]  /*26580*/  IMAD.SHL.U32 R8, R8, 0x80, RZ ;  /* 0x0000008008087824 */ /* 0x001fc800078e00ff */
[----:B------:R-:W-:-:S05]  /*26590*/  IMAD.SHL.U32 R8, R8, 0x2, RZ ;  /* 0x0000000208087824 */ /* 0x000fca00078e00ff */
[-C--:B------:R-:W-:Y:S02]  /*265a0*/  IADD3 R15, P1, R15, R8.reuse, RZ ;  /* 0x000000080f0f7210 */ /* 0x080fe40007f3e0ff */
[-C--:B------:R-:W-:Y:S02]  /*265b0*/  IADD3 R0, P2, R0, R8.reuse, RZ ;  /* 0x0000000800007210 */ /* 0x080fe40007f5e0ff */
[-C--:B---3--:R-:W-:Y:S02]  /*265c0*/  IADD3 R246, P5, R246, R8.reuse, RZ ;  /* 0x00000008f6f67210 */ /* 0x088fe40007fbe0ff */
[----:B----4-:R-:W-:-:S03]  /*265d0*/  IADD3 R248, P6, R248, R8, RZ ;  /* 0x00000008f8f87210 */ /* 0x010fc60007fde0ff */
[----:B------:R0:W-:Y:S04]  /*265e0*/  STL [R1+0xad0], R246 ;  /* 0x000ad0f601007387 */ /* 0x0001e80000100800 */
[----:B0-----:R-:W3:Y:S04]  /*265f0*/  LDL.LU R246, [R1+0xacc] ;  /* 0x000acc0001f67983 */ /* 0x001ee80000300800 */
[----:B------:R0:W-:Y:S04]  /*26600*/  STL [R1+0xac0], R15 ;  /* 0x000ac00f01007387 */ /* 0x0001e80000100800 */
[----:B0-----:R-:W4:Y:S04]  /*26610*/  LDL.LU R15, [R1+0xfe4] ;  /* 0x000fe400010f7983 */ /* 0x001f280000300800 */
[----:B------:R-:W-:Y:S04]  /*26620*/  STL [R1+0xac8], R248 ;  /* 0x000ac8f801007387 */ /* 0x000fe80000100800 */
[----:B------:R0:W-:Y:S04]  /*26630*/  STL [R1+0xab8], R0 ;  /* 0x000ab80001007387 */ /* 0x0001e80000100800 */
[----:B0-----:R-:W4:Y:S01]  /*26640*/  LDL.LU R0, [R1+0xfe0] ;  /* 0x000fe00001007983 */ /* 0x001f220000300800 */
[----:B------:R-:W-:-:S02]  /*26650*/  IADD3 R16, P4, R16, R8, RZ ;  /* 0x0000000810107210 */ /* 0x000fc40007f9e0ff */
[----:B--2---:R-:W-:-:S05]  /*26660*/  IADD3 R247, P3, R247, R8, RZ ;  /* 0x00000008f7f77210 */ /* 0x004fca0007f7e0ff */
[----:B------:R-:W-:Y:S04]  /*26670*/  STL [R1+0xab0], R247 ;  /* 0x000ab0f701007387 */ /* 0x000fe80000100800 */
[----:B------:R-:W2:Y:S01]  /*26680*/  LDL.LU R252, [R1+0xaa0] ;  /* 0x000aa00001fc7983 */ /* 0x000ea20000300800 */
[--C-:B----4-:R-:W-:Y:S01]  /*26690*/  IMAD.X R15, R15, 0x1, R0.reuse, P4 ;  /* 0x000000010f0f7824 */ /* 0x110fe200020e0600 */
[----:B------:R-:W-:Y:S01]  /*266a0*/  IADD3 R245, P4, R245, R8, RZ ;  /* 0x00000008f5f57210 */ /* 0x000fe20007f9e0ff */
[----:B---3--:R-:W-:-:S04]  /*266b0*/  IMAD.X R246, R246, 0x1, R0, P5 ;  /* 0x00000001f6f67824 */ /* 0x008fc800028e0600 */
[----:B------:R0:W-:Y:S04]  /*266c0*/  STL [R1+0xaa8], R245 ;  /* 0x000aa8f501007387 */ /* 0x0001e80000100800 */
[----:B0-----:R-:W3:Y:S04]  /*266d0*/  LDL.LU R245, [R1+0xac4] ;  /* 0x000ac40001f57983 */ /* 0x001ee80000300800 */
[----:B------:R-:W4:Y:S04]  /*266e0*/  LDL.LU R251, [R1+0xa98] ;  /* 0x000a980001fb7983 */ /* 0x000f280000300800 */
[----:B------:R-:W4:Y:S04]  /*266f0*/  LDL.LU R250, [R1+0xabc] ;  /* 0x000abc0001fa7983 */ /* 0x000f280000300800 */
[----:B------:R0:W-:Y:S04]  /*26700*/  STL [R1+0xacc], R246 ;  /* 0x000accf601007387 */ /* 0x0001e80000100800 */
[----:B------:R-:W4:Y:S04]  /*26710*/  LDL.LU R249, [R1+0xa90] ;  /* 0x000a900001f97983 */ /* 0x000f280000300800 */
[----:B------:R-:W4:Y:S04]  /*26720*/  LDL.LU R248, [R1+0xab4] ;  /* 0x000ab40001f87983 */ /* 0x000f280000300800 */
[----:B------:R-:W4:Y:S04]  /*26730*/  LDL.LU R247, [R1+0xa88] ;  /* 0x000a880001f77983 */ /* 0x000f280000300800 */
[----:B0-----:R-:W4:Y:S01]  /*26740*/  LDL.LU R246, [R1+0xaac] ;  /* 0x000aac0001f67983 */ /* 0x001f220000300800 */
[-C--:B--2---:R-:W-:Y:S01]  /*26750*/  IADD3 R252, P5, R252, R8.reuse, RZ ;  /* 0x00000008fcfc7210 */ /* 0x084fe20007fbe0ff */
[----:B---3--:R-:W-:Y:S01]  /*26760*/  IMAD.X R245, R245, 0x1, R0, P6 ;  /* 0x00000001f5f57824 */ /* 0x008fe200030e0600 */
[----:B----4-:R-:W-:-:S04]  /*26770*/  IADD3 R251, P6, R251, R8, RZ ;  /* 0x00000008fbfb7210 */ /* 0x010fc80007fde0ff */
[----:B------:R0:W-:Y:S01]  /*26780*/  STL [R1+0xac4], R245 ;  /* 0x000ac4f501007387 */ /* 0x0001e20000100800 */
[----:B------:R-:W-:-:S03]  /*26790*/  IMAD.X R250, R250, 0x1, R0, P1 ;  /* 0x00000001fafa7824 */ /* 0x000fc600008e0600 */
[----:B0-----:R-:W2:Y:S01]  /*267a0*/  LDL.LU R245, [R1+0xa80] ;  /* 0x000a800001f57983 */ /* 0x001ea20000300800 */
[----:B------:R-:W-:-:S03]  /*267b0*/  IADD3 R249, P1, R249, R8, RZ ;  /* 0x00000008f9f97210 */ /* 0x000fc60007f3e0ff */
[----:B------:R0:W-:Y:S01]  /*267c0*/  STL [R1+0xaa0], R252 ;  /* 0x000aa0fc01007387 */ /* 0x0001e20000100800 */
[----:B------:R-:W-:-:S03]  /*267d0*/  IMAD.X R248, R248, 0x1, R0, P2 ;  /* 0x00000001f8f87824 */ /* 0x000fc600010e0600 */
[----:B------:R-:W-:Y:S01]  /*267e0*/  STL [R1+0xa98], R251 ;  /* 0x000a98fb01007387 */ /* 0x000fe20000100800 */
[----:B------:R-:W-:-:S03]  /*267f0*/  IADD3 R247, P2, R247, R8, RZ ;  /* 0x00000008f7f77210 */ /* 0x000fc60007f5e0ff */
[----:B------:R-:W-:Y:S01]  /*26800*/  STL [R1+0xabc], R250 ;  /* 0x000abcfa01007387 */ /* 0x000fe20000100800 */
[----:B------:R-:W-:-:S03]  /*26810*/  IMAD.X R246, R246, 0x1, R0, P3 ;  /* 0x00000001f6f67824 */ /* 0x000fc600018e0600 */
[----:B------:R-:W-:Y:S04]  /*26820*/  STL [R1+0xa90], R249 ;  /* 0x000a90f901007387 */ /* 0x000fe80000100800 */
[----:B------:R-:W-:Y:S04]  /*26830*/  STL [R1+0xab4], R248 ;  /* 0x000ab4f801007387 */ /* 0x000fe80000100800 */
[----:B0-----:R-:W3:Y:S04]  /*26840*/  LDL.LU R252, [R1+0xaa4] ;  /* 0x000aa40001fc7983 */ /* 0x001ee80000300800 */
[----:B------:R0:W-:Y:S04]  /*26850*/  STL [R1+0xaac], R246 ;  /* 0x000aacf601007387 */ /* 0x0001e80000100800 */
[----:B------:R1:W-:Y:S04]  /*26860*/  STL [R1+0xa88], R247 ;  /* 0x000a88f701007387 */ /* 0x0003e80000100800 */
[----:B0-----:R-:W4:Y:S04]  /*26870*/  LDL.LU R246, [R1+0xa78] ;  /* 0x000a780001f67983 */ /* 0x001f280000300800 */
[----:B------:R-:W4:Y:S04]  /*26880*/  LDL.LU R251, [R1+0xa9c] ;  /* 0x000a9c0001fb7983 */ /* 0x000f280000300800 */
[----:B------:R-:W4:Y:S01]  /*26890*/  LDL.LU R250, [R1+0xa70] ;  /* 0x000a700001fa7983 */ /* 0x000f220000300800 */
[----:B--2---:R-:W-:-:S05]  /*268a0*/  IADD3 R245, P3, R245, R8, RZ ;  /* 0x00000008f5f57210 */ /* 0x004fca0007f7e0ff */
[----:B------:R0:W-:Y:S04]  /*268b0*/  STL [R1+0xa80], R245 ;  /* 0x000a80f501007387 */ /* 0x0001e80000100800 */
[----:B------:R-:W2:Y:S04]  /*268c0*/  LDL.LU R249, [R1+0xa94] ;  /* 0x000a940001f97983 */ /* 0x000ea80000300800 */
[----:B------:R-:W2:Y:S04]  /*268d0*/  LDL.LU R248, [R1+0xa68] ;  /* 0x000a680001f87983 */ /* 0x000ea80000300800 */
[----:B-1----:R-:W2:Y:S04]  /*268e0*/  LDL.LU R247, [R1+0xa8c] ;  /* 0x000a8c0001f77983 */ /* 0x002ea80000300800 */
[----:B0-----:R-:W2:Y:S01]  /*268f0*/  LDL.LU R245, [R1+0xa60] ;  /* 0x000a600001f57983 */ /* 0x001ea20000300800 */
[----:B---3--:R-:W-:Y:S01]  /*26900*/  IMAD.X R252, R252, 0x1, R0, P4 ;  /* 0x00000001fcfc7824 */ /* 0x008fe200020e0600 */
[----:B----4-:R-:W-:-:S05]  /*26910*/  IADD3 R246, P4, R246, R8, RZ ;  /* 0x00000008f6f67210 */ /* 0x010fca0007f9e0ff */
[----:B------:R0:W-:Y:S04]  /*26920*/  STL [R1+0xa78], R246 ;  /* 0x000a78f601007387 */ /* 0x0001e80000100800 */
[----:B0-----:R-:W3:Y:S01]  /*26930*/  LDL.LU R246, [R1+0xa84] ;  /* 0x000a840001f67983 */ /* 0x001ee20000300800 */
[--C-:B------:R-:W-:Y:S01]  /*26940*/  IMAD.X R251, R251, 0x1, R0.reuse, P5 ;  /* 0x00000001fbfb7824 */ /* 0x100fe200028e0600 */
[-C--:B------:R-:W-:Y:S02]  /*26950*/  IADD3 R250, P5, R250, R8.reuse, RZ ;  /* 0x00000008fafa7210 */ /* 0x080fe40007fbe0ff */
[----:B------:R0:W-:Y:S04]  /*26960*/  STL [R1+0xaa4], R252 ;  /* 0x000aa4fc01007387 */ /* 0x0001e80000100800 */
[----:B------:R-:W-:Y:S04]  /*26970*/  STL [R1+0xa9c], R251 ;  /* 0x000a9cfb01007387 */ /* 0x000fe80000100800 */
[----:B------:R-:W-:Y:S01]  /*26980*/  STL [R1+0xa70], R250 ;  /* 0x000a70fa01007387 */ /* 0x000fe20000100800 */
[----:B--2---:R-:W-:Y:S01]  /*26990*/  IMAD.X R249, R249, 0x1, R0, P6 ;  /* 0x00000001f9f97824 */ /* 0x004fe200030e0600 */
[----:B------:R-:W-:-:S04]  /*269a0*/  IADD3 R248, P6, R248, R8, RZ ;  /* 0x00000008f8f87210 */ /* 0x000fc80007fde0ff */
[----:B------:R-:W-:Y:S01]  /*269b0*/  STL [R1+0xa94], R249 ;  /* 0x000a94f901007387 */ /* 0x000fe20000100800 */
[----:B------:R-:W-:-:S03]  /*269c0*/  IMAD.X R247, R247, 0x1, R0, P1 ;  /* 0x00000001f7f77824 */ /* 0x000fc600008e0600 */
[----:B------:R-:W-:Y:S01]  /*269d0*/  STL [R1+0xa68], R248 ;  /* 0x000a68f801007387 */ /* 0x000fe20000100800 */
[----:B------:R-:W-:-:S03]  /*269e0*/  IADD3 R245, P1, R245, R8, RZ ;  /* 0x00000008f5f57210 */ /* 0x000fc60007f3e0ff */
[----:B0-----:R-:W2:Y:S04]  /*269f0*/  LDL.LU R252, [R1+0xa58] ;  /* 0x000a580001fc7983 */ /* 0x001ea80000300800 */
[----:B------:R0:W-:Y:S04]  /*26a00*/  STL [R1+0xa60], R245 ;  /* 0x000a60f501007387 */ /* 0x0001e80000100800 */
[----:B------:R1:W-:Y:S04]  /*26a10*/  STL [R1+0xa8c], R247 ;  /* 0x000a8cf701007387 */ /* 0x0003e80000100800 */
[----:B0-----:R-:W4:Y:S04]  /*26a20*/  LDL.LU R245, [R1+0xa7c] ;  /* 0x000a7c0001f57983 */ /* 0x001f280000300800 */
[----:B------:R-:W4:Y:S04]  /*26a30*/  LDL.LU R251, [R1+0xa50] ;  /* 0x000a500001fb7983 */ /* 0x000f280000300800 */
[----:B------:R-:W4:Y:S01]  /*26a40*/  LDL.LU R250, [R1+0xa74] ;  /* 0x000a740001fa7983 */ /* 0x000f220000300800 */
[----:B---3--:R-:W-:-:S05]  /*26a50*/  IMAD.X R246, R246, 0x1, R0, P2 ;  /* 0x00000001f6f67824 */ /* 0x008fca00010e0600 */
[----:B------:R0:W-:Y:S04]  /*26a60*/  STL [R1+0xa84], R246 ;  /* 0x000a84f601007387 */ /* 0x0001e80000100800 */
[----:B------:R-:W3:Y:S04]  /*26a70*/  LDL.LU R249, [R1+0xa48] ;  /* 0x000a480001f97983 */ /* 0x000ee80000300800 */
[----:B------:R-:W3:Y:S04]  /*26a80*/  LDL.LU R248, [R1+0xa6c] ;  /* 0x000a6c0001f87983 */ /* 0x000ee80000300800 */
[----:B-1----:R-:W3:Y:S04]  /*26a90*/  LDL.LU R247, [R1+0xa40] ;  /* 0x000a400001f77983 */ /* 0x002ee80000300800 */
[----:B0-----:R-:W3:Y:S01]  /*26aa0*/  LDL.LU R246, [R1+0xa64] ;  /* 0x000a640001f67983 */ /* 0x001ee20000300800 */
[-C--:B--2---:R-:W-:Y:S01]  /*26ab0*/  IADD3 R252, P2, R252, R8.reuse, RZ ;  /* 0x00000008fcfc7210 */ /* 0x084fe20007f5e0ff */
[----:B----4-:R-:W-:Y:S01]  /*26ac0*/  IMAD.X R245, R245, 0x1, R0, P3 ;  /* 0x00000001f5f57824 */ /* 0x010fe200018e0600 */
[----:B------:R-:W-:-:S04]  /*26ad0*/  IADD3 R251, P3, R251, R8, RZ ;  /* 0x00000008fbfb7210 */ /* 0x000fc80007f7e0ff */
[----:B------:R0:W-:Y:S01]  /*26ae0*/  STL [R1+0xa7c], R245 ;  /* 0x000a7cf501007387 */ /* 0x0001e20000100800 */
[----:B------:R-:W-:-:S03]  /*26af0*/  IMAD.X R250, R250, 0x1, R0, P4 ;  /* 0x00000001fafa7824 */ /* 0x000fc600020e0600 */
[----:B0-----:R-:W2:Y:S04]  /*26b00*/  LDL.LU R245, [R1+0xa38] ;  /* 0x000a380001f57983 */ /* 0x001ea80000300800 */
[----:B------:R0:W-:Y:S04]  /*26b10*/  STL [R1+0xa58], R252 ;  /* 0x000a58fc01007387 */ /* 0x0001e80000100800 */
[----:B------:R-:W-:Y:S01]  /*26b20*/  STL [R1+0xa50], R251 ;  /* 0x000a50fb01007387 */ /* 0x000fe20000100800 */
[----:B---3--:R-:W-:-:S03]  /*26b30*/  IADD3 R249, P4, R249, R8, RZ ;  /* 0x00000008f9f97210 */ /* 0x008fc60007f9e0ff */
[----:B------:R-:W-:Y:S01]  /*26b40*/  STL [R1+0xa74], R250 ;  /* 0x000a74fa01007387 */ /* 0x000fe20000100800 */
[----:B------:R-:W-:-:S03]  /*26b50*/  IMAD.X R248, R248, 0x1, R0, P5 ;  /* 0x00000001f8f87824 */ /* 0x000fc600028e0600 */
[----:B------:R-:W-:Y:S01]  /*26b60*/  STL [R1+0xa48], R249 ;  /* 0x000a48f901007387 */ /* 0x000fe20000100800 */
[----:B------:R-:W-:-:S03]  /*26b70*/  IADD3 R247, P5, R247, R8, RZ ;  /* 0x00000008f7f77210 */ /* 0x000fc60007fbe0ff */
[----:B------:R-:W-:Y:S01]  /*26b80*/  STL [R1+0xa6c], R248 ;  /* 0x000a6cf801007387 */ /* 0x000fe20000100800 */
[----:B------:R-:W-:-:S03]  /*26b90*/  IMAD.X R246, R246, 0x1, R0, P6 ;  /* 0x00000001f6f67824 */ /* 0x000fc600030e0600 */
        /* <DEDUP_REMOVED lines=478> */
[----:B------:R-:W-:Y:S04]  /*28980*/  STL [R1+0x7c8], R251 ;  /* 0x0007c8fb01007387 */ /* 0x000fe80000100800 */
[----:B------:R-:W-:Y:S01]  /*28990*/  STL [R1+0x7ec], R250 ;  /* 0x0007ecfa01007387 */ /* 0x000fe20000100800 */
[----:B---3--:R-:W-:Y:S01]  /*289a0*/  IADD3 R249, P1, R249, R8, RZ ;  /* 0x00000008f9f97210 */ /* 0x008fe20007f3e0ff */
[----:B------:R-:W-:-:S04]  /*289b0*/  IMAD.X R248, R248, 0x1, R0, P2 ;  /* 0x00000001f8f87824 */ /* 0x000fc800010e0600 */
[----:B------:R-:W-:Y:S01]  /*289c0*/  STL [R1+0x7c0], R249 ;  /* 0x0007c0f901007387 */ /* 0x000fe20000100800 */
[----:B------:R-:W-:-:S03]  /*289d0*/  IADD3 R247, P2, R247, R8, RZ ;  /* 0x00000008f7f77210 */ /* 0x000fc60007f5e0ff */
[----:B------:R-:W-:Y:S04]  /*289e0*/  STL [R1+0x7e4], R248 ;  /* 0x0007e4f801007387 */ /* 0x000fe80000100800 */
[----:B0-----:R-:W3:Y:S01]  /*289f0*/  LDL.LU R252, [R1+0x7d4] ;  /* 0x0007d40001fc7983 */ /* 0x001ee20000300800 */
[----:B------:R-:W-:-:S05]  /*28a00*/  IMAD.X R246, R246, 0x1, R0, P3 ;  /* 0x00000001f6f67824 */ /* 0x000fca00018e0600 */
        /* <DEDUP_REMOVED lines=20> */
[--C-:B--2---:R-:W-:Y:S01]  /*28b50*/  IMAD.X R249, R249, 0x1, R0.reuse, P6 ;  /* 0x00000001f9f97824 */ /* 0x104fe200030e0600 */
[----:B------:R-:W-:Y:S01]  /*28b60*/  IADD3 R248, P6, R248, R8, RZ ;  /* 0x00000008f8f87210 */ /* 0x000fe20007fde0ff */
[----:B------:R-:W-:-:S03]  /*28b70*/  IMAD.X R247, R247, 0x1, R0, P1 ;  /* 0x00000001f7f77824 */ /* 0x000fc600008e0600 */
[----:B------:R-:W-:Y:S04]  /*28b80*/  STL [R1+0x7c4], R249 ;  /* 0x0007c4f901007387 */ /* 0x000fe80000100800 */
[----:B------:R-:W-:Y:S04]  /*28b90*/  STL [R1+0x798], R248 ;  /* 0x000798f801007387 */ /* 0x000fe80000100800 */
[----:B0-----:R-:W2:Y:S01]  /*28ba0*/  LDL.LU R252, [R1+0x788] ;  /* 0x0007880001fc7983 */ /* 0x001ea20000300800 */
[----:B------:R-:W-:-:S05]  /*28bb0*/  IADD3 R245, P1, R245, R8, RZ ;  /* 0x00000008f5f57210 */ /* 0x000fca0007f3e0ff */
        /* <DEDUP_REMOVED lines=12> */
[--C-:B----4-:R-:W-:Y:S01]  /*28c80*/  IMAD.X R245, R245, 0x1, R0.reuse, P3 ;  /* 0x00000001f5f57824 */ /* 0x110fe200018e0600 */
[----:B------:R-:W-:Y:S01]  /*28c90*/  IADD3 R251, P3, R251, R8, RZ ;  /* 0x00000008fbfb7210 */ /* 0x000fe20007f7e0ff */
[----:B------:R-:W-:-:S03]  /*28ca0*/  IMAD.X R250, R250, 0x1, R0, P4 ;  /* 0x00000001fafa7824 */ /* 0x000fc600020e0600 */
[----:B------:R0:W-:Y:S04]  /*28cb0*/  STL [R1+0x7ac], R245 ;  /* 0x0007acf501007387 */ /* 0x0001e80000100800 */
[----:B0-----:R-:W2:Y:S04]  /*28cc0*/  LDL.LU R245, [R1+0x768] ;  /* 0x0007680001f57983 */ /* 0x001ea80000300800 */
[----:B------:R0:W-:Y:S04]  /*28cd0*/  STL [R1+0x788], R252 ;  /* 0x000788fc01007387 */ /* 0x0001e80000100800 */
[----:B------:R-:W-:Y:S04]  /*28ce0*/  STL [R1+0x780], R251 ;  /* 0x000780fb01007387 */ /* 0x000fe80000100800 */
[----:B------:R-:W-:Y:S01]  /*28cf0*/  STL [R1+0x7a4], R250 ;  /* 0x0007a4fa01007387 */ /* 0x000fe20000100800 */
[-C--:B---3--:R-:W-:Y:S01]  /*28d00*/  IADD3 R249, P4, R249, R8.reuse, RZ ;  /* 0x00000008f9f97210 */ /* 0x088fe20007f9e0ff */
[----:B------:R-:W-:Y:S01]  /*28d10*/  IMAD.X R248, R248, 0x1, R0, P5 ;  /* 0x00000001f8f87824 */ /* 0x000fe200028e0600 */
[----:B------:R-:W-:-:S03]  /*28d20*/  IADD3 R247, P5, R247, R8, RZ ;  /* 0x00000008f7f77210 */ /* 0x000fc60007fbe0ff */
[----:B------:R-:W-:Y:S04]  /*28d30*/  STL [R1+0x778], R249 ;  /* 0x000778f901007387 */ /* 0x000fe80000100800 */
        /* <DEDUP_REMOVED lines=66> */
[----:B-1----:R-:W2:Y:S01]  /*29160*/  LDL.LU R247, [R1+0x72c] ;  /* 0x00072c0001f77983 */ /* 0x002ea20000300800 */
[----:B0-----:R-:W-:-:S03]  /*29170*/  IMAD.MOV.U32 R245, RZ, RZ, R226 ;  /* 0x000000fffff57224 */ /* 0x001fc600078e00e2 */
[----:B------:R-:W2:Y:S01]  /*29180*/  LDL.LU R226, [R1+0x700] ;  /* 0x0007000001e27983 */ /* 0x000ea20000300800 */
[----:B---3--:R-:W-:Y:S01]  /*29190*/  IMAD.X R252, R252, 0x1, R0, P4 ;  /* 0x00000001fcfc7824 */ /* 0x008fe200020e0600 */
[----:B----4-:R-:W-:-:S05]  /*291a0*/  IADD3 R246, P4, R246, R8, RZ ;  /* 0x00000008f6f67210 */ /* 0x010fca0007f9e0ff */
[----:B------:R0:W-:Y:S04]  /*291b0*/  STL [R1+0x718], R246 ;  /* 0x000718f601007387 */ /* 0x0001e80000100800 */
[----:B0-----:R-:W3:Y:S01]  /*291c0*/  LDL.LU R246, [R1+0x724] ;  /* 0x0007240001f67983 */ /* 0x001ee20000300800 */
[--C-:B------:R-:W-:Y:S01]  /*291d0*/  IMAD.X R251, R251, 0x1, R0.reuse, P5 ;  /* 0x00000001fbfb7824 */ /* 0x100fe200028e0600 */
[-C--:B------:R-:W-:Y:S02]  /*291e0*/  IADD3 R250, P5, R250, R8.reuse, RZ ;  /* 0x00000008fafa7210 */ /* 0x080fe40007fbe0ff */
[----:B------:R-:W-:Y:S04]  /*291f0*/  STL [R1+0x744], R252 ;  /* 0x000744fc01007387 */ /* 0x000fe80000100800 */
[----:B------:R-:W-:Y:S04]  /*29200*/  STL [R1+0x73c], R251 ;  /* 0x00073cfb01007387 */ /* 0x000fe80000100800 */
[----:B------:R-:W-:Y:S01]  /*29210*/  STL [R1+0x710], R250 ;  /* 0x000710fa01007387 */ /* 0x000fe20000100800 */
[--C-:B--2---:R-:W-:Y:S01]  /*29220*/  IMAD.X R249, R249, 0x1, R0.reuse, P6 ;  /* 0x00000001f9f97824 */ /* 0x104fe200030e0600 */
[----:B------:R-:W-:Y:S01]  /*29230*/  IADD3 R248, P6, R248, R8, RZ ;  /* 0x00000008f8f87210 */ /* 0x000fe20007fde0ff */
[----:B------:R-:W-:-:S03]  /*29240*/  IMAD.X R247, R247, 0x1, R0, P1 ;  /* 0x00000001f7f77824 */ /* 0x000fc600008e0600 */
[----:B------:R-:W-:Y:S04]  /*29250*/  STL [R1+0x734], R249 ;  /* 0x000734f901007387 */ /* 0x000fe80000100800 */
[----:B------:R-:W-:Y:S01]  /*29260*/  STL [R1+0x708], R248 ;  /* 0x000708f801007387 */ /* 0x000fe20000100800 */
[----:B------:R-:W-:-:S05]  /*29270*/  IADD3 R226, P1, R226, R8, RZ ;  /* 0x00000008e2e27210 */ /* 0x000fca0007f3e0ff */
[----:B------:R0:W-:Y:S04]  /*29280*/  STL [R1+0x700], R226 ;  /* 0x000700e201007387 */ /* 0x0001e80000100800 */
[----:B0-----:R-:W2:Y:S04]  /*29290*/  LDL.LU R226, [R1+0x6f8] ;  /* 0x0006f80001e27983 */ /* 0x001ea80000300800 */
        /* <DEDUP_REMOVED lines=8> */
[----:B------:R-:W3:Y:S04]  /*29320*/  LDL.LU R248, [R1+0x6e0] ;  /* 0x0006e00001f87983 */ /* 0x000ee80000300800 */
[----:B0-----:R-:W3:Y:S01]  /*29330*/  LDL.LU R246, [R1+0x704] ;  /* 0x0007040001f67983 */ /* 0x001ee20000300800 */
[----:B--2---:R-:W-:-:S05]  /*29340*/  IADD3 R226, P2, R226, R8, RZ ;  /* 0x00000008e2e27210 */ /* 0x004fca0007f5e0ff */
[----:B------:R0:W-:Y:S01]  /*29350*/  STL [R1+0x6f8], R226 ;  /* 0x0006f8e201007387 */ /* 0x0001e20000100800 */
[--C-:B----4-:R-:W-:Y:S01]  /*29360*/  IMAD.X R247, R247, 0x1, R0.reuse, P3 ;  /* 0x00000001f7f77824 */ /* 0x110fe200018e0600 */
[-C--:B------:R-:W-:Y:S01]  /*29370*/  IADD3 R252, P3, R252, R8.reuse, RZ ;  /* 0x00000008fcfc7210 */ /* 0x080fe20007f7e0ff */
[--C-:B------:R-:W-:Y:S01]  /*29380*/  IMAD.X R251, R251, 0x1, R0.reuse, P4 ;  /* 0x00000001fbfb7824 */ /* 0x100fe200020e0600 */
[----:B0-----:R0:W5:Y:S04]  /*29390*/  LDL.LU R226, [R1+0xfdc] ;  /* 0x000fdc0001e27983 */ /* 0x0011680000300800 */
[----:B------:R1:W-:Y:S01]  /*293a0*/  STL [R1+0x71c], R247 ;  /* 0x00071cf701007387 */ /* 0x0003e20000100800 */
[-C--:B---3--:R-:W-:Y:S01]  /*293b0*/  IADD3 R250, P4, R250, R8.reuse, RZ ;  /* 0x00000008fafa7210 */ /* 0x088fe20007f9e0ff */
[--C-:B------:R-:W-:Y:S01]  /*293c0*/  IMAD.X R249, R249, 0x1, R0.reuse, P5 ;  /* 0x00000001f9f97824 */ /* 0x100fe200028e0600 */
[----:B------:R-:W-:Y:S01]  /*293d0*/  IADD3 R248, P5, R248, R8, RZ ;  /* 0x00000008f8f87210 */ /* 0x000fe20007fbe0ff */
[----:B-1----:R-:W2:Y:S04]  /*293e0*/  LDL.LU R247, [R1+0xef0] ;  /* 0x000ef00001f77983 */ /* 0x002ea80000300800 */
[----:B------:R-:W-:Y:S01]  /*293f0*/  STL [R1+0x6f0], R252 ;  /* 0x0006f0fc01007387 */ /* 0x000fe20000100800 */
[----:B------:R-:W-:-:S03]  /*29400*/  IMAD.X R246, R246, 0x1, R0, P6 ;  /* 0x00000001f6f67824 */ /* 0x000fc600030e0600 */
[----:B------:R-:W-:Y:S04]  /*29410*/  STL [R1+0x714], R251 ;  /* 0x000714fb01007387 */ /* 0x000fe80000100800 */
[----:B------:R-:W-:Y:S04]  /*29420*/  STL [R1+0x6e8], R250 ;  /* 0x0006e8fa01007387 */ /* 0x000fe80000100800 */
[----:B------:R-:W-:Y:S04]  /*29430*/  STL [R1+0x70c], R249 ;  /* 0x00070cf901007387 */ /* 0x000fe80000100800 */
[----:B------:R-:W3:Y:S04]  /*29440*/  LDL.LU R8, [R1+0x6fc] ;  /* 0x0006fc0001087983 */ /* 0x000ee80000300800 */
[----:B------:R1:W-:Y:S04]  /*29450*/  STL [R1+0x704], R246 ;  /* 0x000704f601007387 */ /* 0x0003e80000100800 */
[----:B------:R4:W-:Y:S04]  /*29460*/  STL [R1+0x6e0], R248 ;  /* 0x0006e0f801007387 */ /* 0x0009e80000100800 */
[----:B-1----:R-:W3:Y:S04]  /*29470*/  LDL.LU R246, [R1+0xae8] ;  /* 0x000ae80001f67983 */ /* 0x002ee80000300800 */
[----:B------:R-:W3:Y:S04]  /*29480*/  LDL.LU R252, [R1+0x6f4] ;  /* 0x0006f40001fc7983 */ /* 0x000ee80000300800 */
[----:B------:R-:W3:Y:S01]  /*29490*/  LDL.LU R251, [R1+0xeec] ;  /* 0x000eec0001fb7983 */ /* 0x000ee20000300800 */
[----:B--2---:R-:W-:-:S05]  /*294a0*/  IADD3 R247, P6, R247, UR5, RZ ;  /* 0x00000005f7f77c10 */ /* 0x004fca000ffde0ff */
[----:B------:R1:W-:Y:S04]  /*294b0*/  STL [R1+0xef0], R247 ;  /* 0x000ef0f701007387 */ /* 0x0003e80000100800 */
[----:B------:R-:W2:Y:S04]  /*294c0*/  LDL.LU R250, [R1+0x6ec] ;  /* 0x0006ec0001fa7983 */ /* 0x000ea80000300800 */
[----:B------:R-:W2:Y:S04]  /*294d0*/  LDL.LU R249, [R1+0xee8] ;  /* 0x000ee80001f97983 */ /* 0x000ea80000300800 */
[----:B----4-:R-:W4:Y:S01]  /*294e0*/  LDL.LU R248, [R1+0x6e4] ;  /* 0x0006e40001f87983 */ /* 0x010f220000300800 */
[----:B---3--:R-:W-:-:S03]  /*294f0*/  IMAD.X R8, R8, 0x1, R0, P1 ;  /* 0x0000000108087824 */ /* 0x008fc600008e0600 */
[----:B-1----:R-:W3:Y:S01]  /*29500*/  LDL.LU R247, [R1+0xee4] ;  /* 0x000ee40001f77983 */ /* 0x002ee20000300800 */
[----:B------:R-:W-:-:S05]  /*29510*/  IADD3 R246, P1, R246, UR5, RZ ;  /* 0x00000005f6f67c10 */ /* 0x000fca000ff3e0ff */
[----:B------:R1:W-:Y:S04]  /*29520*/  STL [R1+0xae8], R246 ;  /* 0x000ae8f601007387 */ /* 0x0003e80000100800 */
[----:B-1----:R-:W3:Y:S01]  /*29530*/  LDL.LU R246, [R1+0x6dc] ;  /* 0x0006dc0001f67983 */ /* 0x002ee20000300800 */
[--C-:B------:R-:W-:Y:S01]  /*29540*/  IMAD.X R252, R252, 0x1, R0.reuse, P2 ;  /* 0x00000001fcfc7824 */ /* 0x100fe200010e0600 */
[----:B------:R-:W-:Y:S02]  /*29550*/  IADD3 R251, P2, R251, UR5, RZ ;  /* 0x00000005fbfb7c10 */ /* 0x000fe4000ff5e0ff */
[----:B------:R-:W-:Y:S04]  /*29560*/  STL [R1+0x6fc], R8 ;  /* 0x0006fc0801007387 */ /* 0x000fe80000100800 */
[----:B------:R1:W-:Y:S04]  /*29570*/  STL [R1+0x6f4], R252 ;  /* 0x0006f4fc01007387 */ /* 0x0003e80000100800 */
[----:B------:R-:W-:Y:S01]  /*29580*/  STL [R1+0xeec], R251 ;  /* 0x000eecfb01007387 */ /* 0x000fe20000100800 */
[--C-:B--2---:R-:W-:Y:S01]  /*29590*/  IMAD.X R250, R250, 0x1, R0.reuse, P3 ;  /* 0x00000001fafa7824 */ /* 0x104fe200018e0600 */
[----:B------:R-:W-:Y:S01]  /*295a0*/  IADD3 R249, P3, R249, UR5, RZ ;  /* 0x00000005f9f97c10 */ /* 0x000fe2000ff7e0ff */
[----:B----4-:R-:W-:-:S03]  /*295b0*/  IMAD.X R248, R248, 0x1, R0, P4 ;  /* 0x00000001f8f87824 */ /* 0x010fc600020e0600 */
[----:B------:R-:W-:Y:S04]  /*295c0*/  STL [R1+0x6ec], R250 ;  /* 0x0006ecfa01007387 */ /* 0x000fe80000100800 */
[----:B------:R-:W-:Y:S04]  /*295d0*/  STL [R1+0xee8], R249 ;  /* 0x000ee8f901007387 */ /* 0x000fe80000100800 */
[----:B-1----:R-:W2:Y:S01]  /*295e0*/  LDL.LU R252, [R1+0xee0] ;  /* 0x000ee00001fc7983 */ /* 0x002ea20000300800 */
[----:B---3--:R-:W-:-:S05]  /*295f0*/  IADD3 R247, P4, R247, UR5, RZ ;  /* 0x00000005f7f77c10 */ /* 0x008fca000ff9e0ff */
[----:B------:R1:W-:Y:S04]  /*29600*/  STL [R1+0xee4], R247 ;  /* 0x000ee4f701007387 */ /* 0x0003e80000100800 */
[----:B------:R3:W-:Y:S04]  /*29610*/  STL [R1+0x6e4], R248 ;  /* 0x0006e4f801007387 */ /* 0x0007e80000100800 */
[----:B-1----:R-:W4:Y:S04]  /*29620*/  LDL.LU R247, [R1+0xaec] ;  /* 0x000aec0001f77983 */ /* 0x002f280000300800 */
[----:B------:R-:W4:Y:S01]  /*29630*/  LDL.LU R251, [R1+0xedc] ;  /* 0x000edc0001fb7983 */ /* 0x000f220000300800 */
[----:B------:R-:W-:-:S03]  /*29640*/  IMAD.X R246, R246, 0x1, R0, P5 ;  /* 0x00000001f6f67824 */ /* 0x000fc600028e0600 */
[----:B------:R-:W4:Y:S04]  /*29650*/  LDL.LU R250, [R1+0x6d8] ;  /* 0x0006d80001fa7983 */ /* 0x000f280000300800 */
[----:B------:R1:W-:Y:S04]  /*29660*/  STL [R1+0x6dc], R246 ;  /* 0x0006dcf601007387 */ /* 0x0003e80000100800 */
[----:B------:R-:W4:Y:S04]  /*29670*/  LDL.LU R249, [R1+0xed8] ;  /* 0x000ed80001f97983 */ /* 0x000f280000300800 */
[----:B---3--:R-:W3:Y:S04]  /*29680*/  LDL.LU R248, [R1+0xae4] ;  /* 0x000ae40001f87983 */ /* 0x008ee80000300800 */
[----:B-1----:R-:W3:Y:S01]  /*29690*/  LDL.LU R246, [R1+0xed0] ;  /* 0x000ed00001f67983 */ /* 0x002ee20000300800 */
[----:B--2---:R-:W-:-:S02]  /*296a0*/  IADD3 R252, P5, R252, UR5, RZ ;  /* 0x00000005fcfc7c10 */ /* 0x004fc4000ffbe0ff */
[----:B----4-:R-:W-:Y:S02]  /*296b0*/  IADD3.X R247, R247, UR60, RZ, P6, !PT ;  /* 0x0000003cf7f77c10 */ /* 0x010fe4000b7fe4ff */
[----:B------:R-:W-:Y:S02]  /*296c0*/  IADD3 R251, P6, R251, UR5, RZ ;  /* 0x00000005fbfb7c10 */ /* 0x000fe4000ffde0ff */
[----:B------:R-:W-:Y:S01]  /*296d0*/  IADD3.X R250, R250, UR60, RZ, P1, !PT ;  /* 0x0000003cfafa7c10 */ /* 0x000fe20008ffe4ff */
[----:B------:R1:W-:Y:S01]  /*296e0*/  STL [R1+0xaec], R247 ;  /* 0x000aecf701007387 */ /* 0x0003e20000100800 */
[----:B------:R-:W-:Y:S02]  /*296f0*/  IADD3 R249, P1, R249, UR5, RZ ;  /* 0x00000005f9f97c10 */ /* 0x000fe4000ff3e0ff */
[----:B---3--:R-:W-:Y:S01]  /*29700*/  IADD3.X R248, R248, UR60, RZ, P2, !PT ;  /* 0x0000003cf8f87c10 */ /* 0x008fe200097fe4ff */
[----:B-1----:R-:W2:Y:S04]  /*29710*/  LDL.LU R247, [R1+0xae0] ;  /* 0x000ae00001f77983 */ /* 0x002ea80000300800 */
[----:B------:R-:W-:Y:S04]  /*29720*/  STL [R1+0xee0], R252 ;  /* 0x000ee0fc01007387 */ /* 0x000fe80000100800 */
[----:B------:R-:W-:Y:S04]  /*29730*/  STL [R1+0xedc], R251 ;  /* 0x000edcfb01007387 */ /* 0x000fe80000100800 */
[----:B------:R-:W-:Y:S04]  /*29740*/  STL [R1+0x6d8], R250 ;  /* 0x0006d8fa01007387 */ /* 0x000fe80000100800 */
[----:B------:R-:W-:Y:S04]  /*29750*/  STL [R1+0xed8], R249 ;  /* 0x000ed8f901007387 */ /* 0x000fe80000100800 */
[----:B------:R1:W-:Y:S01]  /*29760*/  STL [R1+0xae4], R248 ;  /* 0x000ae4f801007387 */ /* 0x0003e20000100800 */
[----:B------:R-:W-:-:S03]  /*29770*/  IADD3 R246, P2, R246, UR5, RZ ;  /* 0x00000005f6f67c10 */ /* 0x000fc6000ff5e0ff */
[----:B-1----:R-:W3:Y:S04]  /*29780*/  LDL.LU R248, [R1+0xec8] ;  /* 0x000ec80001f87983 */ /* 0x002ee80000300800 */
[----:B------:R-:W4:Y:S04]  /*29790*/  LDL.LU R252, [R1+0xadc] ;  /* 0x000adc0001fc7983 */ /* 0x000f280000300800 */
[----:B------:R1:W-:Y:S04]  /*297a0*/  STL [R1+0xed0], R246 ;  /* 0x000ed0f601007387 */ /* 0x0003e80000100800 */
[----:B-1----:R-:W4:Y:S04]  /*297b0*/  LDL.LU R246, [R1+0xec0] ;  /* 0x000ec00001f67983 */ /* 0x002f280000300800 */
[----:B------:R-:W4:Y:S04]  /*297c0*/  LDL.LU R251, [R1+0xad8] ;  /* 0x000ad80001fb7983 */ /* 0x000f280000300800 */
[----:B------:R-:W4:Y:S01]  /*297d0*/  LDL.LU R250, [R1+0xeb8] ;  /* 0x000eb80001fa7983 */ /* 0x000f220000300800 */
[----:B--2---:R-:W-:-:S05]  /*297e0*/  IADD3.X R247, R247, UR60, RZ, P3, !PT ;  /* 0x0000003cf7f77c10 */ /* 0x004fca0009ffe4ff */
[----:B------:R1:W-:Y:S04]  /*297f0*/  STL [R1+0xae0], R247 ;  /* 0x000ae0f701007387 */ /* 0x0003e80000100800 */
[----:B------:R-:W2:Y:S01]  /*29800*/  LDL.LU R249, [R1+0xad4] ;  /* 0x000ad40001f97983 */ /* 0x000ea20000300800 */
[----:B---3--:R-:W-:-:S03]  /*29810*/  IADD3 R248, P3, R248, UR5, RZ ;  /* 0x00000005f8f87c10 */ /* 0x008fc6000ff7e0ff */
[----:B-1----:R-:W3:Y:S01]  /*29820*/  LDL.LU R247, [R1+0xeb0] ;  /* 0x000eb00001f77983 */ /* 0x002ee20000300800 */
[----:B----4-:R-:W-:-:S03]  /*29830*/  IADD3.X R252, R252, UR60, RZ, P4, !PT ;  /* 0x0000003cfcfc7c10 */ /* 0x010fc6000a7fe4ff */
[----:B------:R1:W-:Y:S01]  /*29840*/  STL [R1+0xec8], R248 ;  /* 0x000ec8f801007387 */ /* 0x0003e20000100800 */
[----:B------:R-:W-:-:S03]  /*29850*/  IADD3 R246, P4, R246, UR5, RZ ;  /* 0x00000005f6f67c10 */ /* 0x000fc6000ff9e0ff */
[----:B-1----:R-:W4:Y:S04]  /*29860*/  LDL.LU R248, [R1+0xed4] ;  /* 0x000ed40001f87983 */ /* 0x002f280000300800 */
[----:B------:R1:W-:Y:S04]  /*29870*/  STL [R1+0xec0], R246 ;  /* 0x000ec0f601007387 */ /* 0x0003e80000100800 */
[----:B-1----:R-:W4:Y:S01]  /*29880*/  LDL.LU R246, [R1+0xea8] ;  /* 0x000ea80001f67983 */ /* 0x002f220000300800 */
[----:B------:R-:W-:Y:S02]  /*29890*/  IADD3.X R251, R251, UR60, RZ, P5, !PT ;  /* 0x0000003cfbfb7c10 */ /* 0x000fe4000affe4ff */
[----:B------:R-:W-:Y:S01]  /*298a0*/  IADD3 R250, P5, R250, UR5, RZ ;  /* 0x00000005fafa7c10 */ /* 0x000fe2000ffbe0ff */
[----:B------:R-:W-:Y:S04]  /*298b0*/  STL [R1+0xadc], R252 ;  /* 0x000adcfc01007387 */ /* 0x000fe80000100800 */
[----:B------:R-:W-:Y:S04]  /*298c0*/  STL [R1+0xad8], R251 ;  /* 0x000ad8fb01007387 */ /* 0x000fe80000100800 */
[----:B------:R-:W-:Y:S01]  /*298d0*/  STL [R1+0xeb8], R250 ;  /* 0x000eb8fa01007387 */ /* 0x000fe20000100800 */
[----:B--2---:R-:W-:-:S05]  /*298e0*/  IADD3.X R249, R249, UR60, RZ, P6, !PT ;  /* 0x0000003cf9f97c10 */ /* 0x004fca000b7fe4ff */
[----:B------:R-:W-:Y:S01]  /*298f0*/  STL [R1+0xad4], R249 ;  /* 0x000ad4f901007387 */ /* 0x000fe20000100800 */
[----:B---3--:R-:W-:-:S05]  /*29900*/  IADD3 R247, P6, R247, UR5, RZ ;  /* 0x00000005f7f77c10 */ /* 0x008fca000ffde0ff */
[----:B------:R1:W-:Y:S01]  /*29910*/  STL [R1+0xeb0], R247 ;  /* 0x000eb0f701007387 */ /* 0x0003e20000100800 */
[----:B----4-:R-:W-:-:S03]  /*29920*/  IADD3.X R248, R248, UR60, RZ, P1, !PT ;  /* 0x0000003cf8f87c10 */ /* 0x010fc60008ffe4ff */
[----:B-1----:R-:W2:Y:S04]  /*29930*/  LDL.LU R247, [R1+0xecc] ;  /* 0x000ecc0001f77983 */ /* 0x002ea80000300800 */
[----:B------:R-:W3:Y:S04]  /*29940*/  LDL.LU R252, [R1+0xea0] ;  /* 0x000ea00001fc7983 */ /* 0x000ee80000300800 */
[----:B------:R1:W-:Y:S01]  /*29950*/  STL [R1+0xed4], R248 ;  /* 0x000ed4f801007387 */ /* 0x0003e20000100800 */
[----:B------:R-:W-:-:S03]  /*29960*/  IADD3 R246, P1, R246, UR5, RZ ;  /* 0x00000005f6f67c10 */ /* 0x000fc6000ff3e0ff */
[----:B-1----:R-:W4:Y:S04]  /*29970*/  LDL.LU R248, [R1+0xec4] ;  /* 0x000ec40001f87983 */ /* 0x002f280000300800 */
[----:B------:R-:W4:Y:S04]  /*29980*/  LDL.LU R251, [R1+0xe98] ;  /* 0x000e980001fb7983 */ /* 0x000f280000300800 */
[----:B------:R-:W4:Y:S04]  /*29990*/  LDL.LU R250, [R1+0xebc] ;  /* 0x000ebc0001fa7983 */ /* 0x000f280000300800 */
[----:B------:R1:W-:Y:S04]  /*299a0*/  STL [R1+0xea8], R246 ;  /* 0x000ea8f601007387 */ /* 0x0003e80000100800 */
[----:B------:R-:W4:Y:S04]  /*299b0*/  LDL.LU R249, [R1+0xe90] ;  /* 0x000e900001f97983 */ /* 0x000f280000300800 */
[----:B-1----:R-:W4:Y:S01]  /*299c0*/  LDL.LU R246, [R1+0xeb4] ;  /* 0x000eb40001f67983 */ /* 0x002f220000300800 */
[----:B--2---:R-:W-:-:S02]  /*299d0*/  IADD3.X R247, R247, UR60, RZ, P2, !PT ;  /* 0x0000003cf7f77c10 */ /* 0x004fc400097fe4ff */
[----:B---3--:R-:W-:-:S03]  /*299e0*/  IADD3 R252, P2, R252, UR5, RZ ;  /* 0x00000005fcfc7c10 */ /* 0x008fc6000ff5e0ff */
[----:B------:R1:W-:Y:S01]  /*299f0*/  STL [R1+0xecc], R247 ;  /* 0x000eccf701007387 */ /* 0x0003e20000100800 */
[----:B----4-:R-:W-:-:S03]  /*29a00*/  IADD3.X R248, R248, UR60, RZ, P3, !PT ;  /* 0x0000003cf8f87c10 */ /* 0x010fc60009ffe4ff */
[----:B-1----:R-:W2:Y:S01]  /*29a10*/  LDL.LU R247, [R1+0xe88] ;  /* 0x000e880001f77983 */ /* 0x002ea20000300800 */
[----:B------:R-:W-:Y:S02]  /*29a20*/  IADD3 R251, P3, R251, UR5, RZ ;  /* 0x00000005fbfb7c10 */ /* 0x000fe4000ff7e0ff */
[----:B------:R-:W-:Y:S02]  /*29a30*/  IADD3.X R250, R250, UR60, RZ, P4, !PT ;  /* 0x0000003cfafa7c10 */ /* 0x000fe4000a7fe4ff */
[----:B------:R-:W-:Y:S01]  /*29a40*/  IADD3 R249, P4, R249, UR5, RZ ;  /* 0x00000005f9f97c10 */ /* 0x000fe2000ff9e0ff */
[----:B------:R1:W-:Y:S01]  /*29a50*/  STL [R1+0xec4], R248 ;  /* 0x000ec4f801007387 */ /* 0x0003e20000100800 */
[----:B------:R-:W-:-:S03]  /*29a60*/  IADD3.X R246, R246, UR60, RZ, P5, !PT ;  /* 0x0000003cf6f67c10 */ /* 0x000fc6000affe4ff */
[----:B-1----:R-:W3:Y:S04]  /*29a70*/  LDL.LU R248, [R1+0xeac] ;  /* 0x000eac0001f87983 */ /* 0x002ee80000300800 */
[----:B------:R-:W-:Y:S04]  /*29a80*/  STL [R1+0xea0], R252 ;  /* 0x000ea0fc01007387 */ /* 0x000fe80000100800 */
[----:B------:R-:W-:Y:S04]  /*29a90*/  STL [R1+0xe98], R251 ;  /* 0x000e98fb01007387 */ /* 0x000fe80000100800 */
[----:B------:R-:W-:Y:S04]  /*29aa0*/  STL [R1+0xebc], R250 ;  /* 0x000ebcfa01007387 */ /* 0x000fe80000100800 */
[----:B------:R-:W-:Y:S04]  /*29ab0*/  STL [R1+0xe90], R249 ;  /* 0x000e90f901007387 */ /* 0x000fe80000100800 */
[----:B------:R1:W-:Y:S04]  /*29ac0*/  STL [R1+0xeb4], R246 ;  /* 0x000eb4f601007387 */ /* 0x0003e80000100800 */
[----:B-1----:R-:W4:Y:S04]  /*29ad0*/  LDL.LU R246, [R1+0xe80] ;  /* 0x000e800001f67983 */ /* 0x002f280000300800 */
[----:B------:R-:W4:Y:S01]  /*29ae0*/  LDL.LU R252, [R1+0xea4] ;  /* 0x000ea40001fc7983 */ /* 0x000f220000300800 */
[----:B--2---:R-:W-:-:S05]  /*29af0*/  IADD3 R247, P5, R247, UR5, RZ ;  /* 0x00000005f7f77c10 */ /* 0x004fca000ffbe0ff */
[----:B------:R1:W-:Y:S01]  /*29b00*/  STL [R1+0xe88], R247 ;  /* 0x000e88f701007387 */ /* 0x0003e20000100800 */
[----:B---3--:R-:W-:-:S03]  /*29b10*/  IADD3.X R248, R248, UR60, RZ, P6, !PT ;  /* 0x0000003cf8f87c10 */ /* 0x008fc6000b7fe4ff */
[----:B-1----:R-:W2:Y:S04]  /*29b20*/  LDL.LU R247, [R1+0xe78] ;  /* 0x000e780001f77983 */ /* 0x002ea80000300800 */
[----:B------:R-:W3:Y:S04]  /*29b30*/  LDL.LU R251, [R1+0xe9c] ;  /* 0x000e9c0001fb7983 */ /* 0x000ee80000300800 */
[----:B------:R-:W3:Y:S04]  /*29b40*/  LDL.LU R250, [R1+0xe70] ;  /* 0x000e700001fa7983 */ /* 0x000ee80000300800 */
[----:B------:R1:W-:Y:S04]  /*29b50*/  STL [R1+0xeac], R248 ;  /* 0x000eacf801007387 */ /* 0x0003e80000100800 */
[----:B------:R-:W3:Y:S01]  /*29b60*/  LDL.LU R249, [R1+0xe94] ;  /* 0x000e940001f97983 */ /* 0x000ee20000300800 */
[----:B----4-:R-:W-:-:S03]  /*29b70*/  IADD3 R246, P6, R246, UR5, RZ ;  /* 0x00000005f6f67c10 */ /* 0x010fc6000ffde0ff */
[----:B-1----:R-:W4:Y:S04]  /*29b80*/  LDL.LU R248, [R1+0xe68] ;  /* 0x000e680001f87983 */ /* 0x002f280000300800 */
[----:B------:R1:W-:Y:S04]  /*29b90*/  STL [R1+0xe80], R246 ;  /* 0x000e80f601007387 */ /* 0x0003e80000100800 */
[----:B-1----:R-:W4:Y:S01]  /*29ba0*/  LDL.LU R246, [R1+0xe8c] ;  /* 0x000e8c0001f67983 */ /* 0x002f220000300800 */
[----:B------:R-:W-:Y:S02]  /*29bb0*/  IADD3.X R252, R252, UR60, RZ, P1, !PT ;  /* 0x0000003cfcfc7c10 */ /* 0x000fe40008ffe4ff */
[----:B--2---:R-:W-:-:S02]  /*29bc0*/  IADD3 R247, P1, R247, UR5, RZ ;  /* 0x00000005f7f77c10 */ /* 0x004fc4000ff3e0ff */
[----:B---3--:R-:W-:Y:S02]  /*29bd0*/  IADD3.X R251, R251, UR60, RZ, P2, !PT ;  /* 0x0000003cfbfb7c10 */ /* 0x008fe400097fe4ff */
[----:B------:R-:W-:Y:S01]  /*29be0*/  IADD3 R250, P2, R250, UR5, RZ ;  /* 0x00000005fafa7c10 */ /* 0x000fe2000ff5e0ff */
[----:B------:R1:W-:Y:S01]  /*29bf0*/  STL [R1+0xe78], R247 ;  /* 0x000e78f701007387 */ /* 0x0003e20000100800 */
[----:B------:R-:W-:-:S03]  /*29c00*/  IADD3.X R249, R249, UR60, RZ, P3, !PT ;  /* 0x0000003cf9f97c10 */ /* 0x000fc60009ffe4ff */
[----:B-1----:R-:W2:Y:S01]  /*29c10*/  LDL.LU R247, [R1+0xe60] ;  /* 0x000e600001f77983 */ /* 0x002ea20000300800 */
[----:B----4-:R-:W-:-:S03]  /*29c20*/  IADD3 R248, P3, R248, UR5, RZ ;  /* 0x00000005f8f87c10 */ /* 0x010fc6000ff7e0ff */
[----:B------:R-:W-:Y:S04]  /*29c30*/  STL [R1+0xea4], R252 ;  /* 0x000ea4fc01007387 */ /* 0x000fe80000100800 */
[----:B------:R-:W-:Y:S04]  /*29c40*/  STL [R1+0xe9c], R251 ;  /* 0x000e9cfb01007387 */ /* 0x000fe80000100800 */
[----:B------:R-:W-:Y:S04]  /*29c50*/  STL [R1+0xe70], R250 ;  /* 0x000e70fa01007387 */ /* 0x000fe80000100800 */
[----:B------:R-:W-:Y:S04]  /*29c60*/  STL [R1+0xe94], R249 ;  /* 0x000e94f901007387 */ /* 0x000fe80000100800 */
[----:B------:R1:W-:Y:S01]  /*29c70*/  STL [R1+0xe68], R248 ;  /* 0x000e68f801007387 */ /* 0x0003e20000100800 */
[----:B------:R-:W-:-:S03]  /*29c80*/  IADD3.X R246, R246, UR60, RZ, P4, !PT ;  /* 0x0000003cf6f67c10 */ /* 0x000fc6000a7fe4ff */
[----:B-1----:R-:W3:Y:S04]  /*29c90*/  LDL.LU R248, [R1+0xe84] ;  /* 0x000e840001f87983 */ /* 0x002ee80000300800 */
[----:B------:R-:W4:Y:S04]  /*29ca0*/  LDL.LU R252, [R1+0xe58] ;  /* 0x000e580001fc7983 */ /* 0x000f280000300800 */
[----:B------:R1:W-:Y:S04]  /*29cb0*/  STL [R1+0xe8c], R246 ;  /* 0x000e8cf601007387 */ /* 0x0003e80000100800 */
[----:B-1----:R-:W4:Y:S04]  /*29cc0*/  LDL.LU R246, [R1+0xe7c] ;  /* 0x000e7c0001f67983 */ /* 0x002f280000300800 */
[----:B------:R-:W4:Y:S04]  /*29cd0*/  LDL.LU R251, [R1+0xe50] ;  /* 0x000e500001fb7983 */ /* 0x000f280000300800 */
[----:B------:R-:W4:Y:S01]  /*29ce0*/  LDL.LU R250, [R1+0xe74] ;  /* 0x000e740001fa7983 */ /* 0x000f220000300800 */
[----:B--2---:R-:W-:-:S05]  /*29cf0*/  IADD3 R247, P4, R247, UR5, RZ ;  /* 0x00000005f7f77c10 */ /* 0x004fca000ff9e0ff */
[----:B------:R1:W-:Y:S04]  /*29d00*/  STL [R1+0xe60], R247 ;  /* 0x000e60f701007387 */ /* 0x0003e80000100800 */
[----:B------:R-:W2:Y:S04]  /*29d10*/  LDL.LU R249, [R1+0xe48] ;  /* 0x000e480001f97983 */ /* 0x000ea80000300800 */
[----:B-1----:R-:W2:Y:S01]  /*29d20*/  LDL.LU R247, [R1+0xe6c] ;  /* 0x000e6c0001f77983 */ /* 0x002ea20000300800 */
[----:B---3--:R-:W-:-:S05]  /*29d30*/  IADD3.X R248, R248, UR60, RZ, P5, !PT ;  /* 0x0000003cf8f87c10 */ /* 0x008fca000affe4ff */
[----:B------:R1:W-:Y:S01]  /*29d40*/  STL [R1+0xe84], R248 ;  /* 0x000e84f801007387 */ /* 0x0003e20000100800 */
[----:B----4-:R-:W-:-:S03]  /*29d50*/  IADD3.X R246, R246, UR60, RZ, P6, !PT ;  /* 0x0000003cf6f67c10 */ /* 0x010fc6000b7fe4ff */
[----:B-1----:R-:W3:Y:S04]  /*29d60*/  LDL.LU R248, [R1+0xe40] ;  /* 0x000e400001f87983 */ /* 0x002ee80000300800 */
[----:B------:R1:W-:Y:S04]  /*29d70*/  STL [R1+0xe7c], R246 ;  /* 0x000e7cf601007387 */ /* 0x0003e80000100800 */
[----:B-1----:R-:W4:Y:S01]  /*29d80*/  LDL.LU R246, [R1+0xe64] ;  /* 0x000e640001f67983 */ /* 0x002f220000300800 */
[----:B------:R-:W-:Y:S02]  /*29d90*/  IADD3 R252, P5, R252, UR5, RZ ;  /* 0x00000005fcfc7c10 */ /* 0x000fe4000ffbe0ff */
[----:B------:R-:W-:-:S02]  /*29da0*/  IADD3 R251, P6, R251, UR5, RZ ;  /* 0x00000005fbfb7c10 */ /* 0x000fc4000ffde0ff */
[----:B------:R-:W-:Y:S01]  /*29db0*/  IADD3.X R250, R250, UR60, RZ, P1, !PT ;  /* 0x0000003cfafa7c10 */ /* 0x000fe20008ffe4ff */
[----:B------:R-:W-:Y:S04]  /*29dc0*/  STL [R1+0xe58], R252 ;  /* 0x000e58fc01007387 */ /* 0x000fe80000100800 */
[----:B------:R-:W-:Y:S04]  /*29dd0*/  STL [R1+0xe50], R251 ;  /* 0x000e50fb01007387 */ /* 0x000fe80000100800 */
[----:B------:R-:W-:Y:S01]  /*29de0*/  STL [R1+0xe74], R250 ;  /* 0x000e74fa01007387 */ /* 0x000fe20000100800 */
[----:B--2---:R-:W-:-:S05]  /*29df0*/  IADD3 R249, P1, R249, UR5, RZ ;  /* 0x00000005f9f97c10 */ /* 0x004fca000ff3e0ff */
[----:B------:R-:W-:Y:S01]  /*29e00*/  STL [R1+0xe48], R249 ;  /* 0x000e48f901007387 */ /* 0x000fe20000100800 */
[----:B------:R-:W-:-:S05]  /*29e10*/  IADD3.X R247, R247, UR60, RZ, P2, !PT ;  /* 0x0000003cf7f77c10 */ /* 0x000fca00097fe4ff */
[----:B------:R1:W-:Y:S04]  /*29e20*/  STL [R1+0xe6c], R247 ;  /* 0x000e6cf701007387 */ /* 0x0003e80000100800 */
[----:B-1----:R-:W2:Y:S01]  /*29e30*/  LDL.LU R247, [R1+0xe38] ;  /* 0x000e380001f77983 */ /* 0x002ea20000300800 */
[----:B---3--:R-:W-:-:S03]  /*29e40*/  IADD3 R248, P2, R248, UR5, RZ ;  /* 0x00000005f8f87c10 */ /* 0x008fc6000ff5e0ff */
[----:B------:R-:W3:Y:S04]  /*29e50*/  LDL.LU R252, [R1+0xe5c] ;  /* 0x000e5c0001fc7983 */ /* 0x000ee80000300800 */
[----:B------:R1:W-:Y:S01]  /*29e60*/  STL [R1+0xe40], R248 ;  /* 0x000e40f801007387 */ /* 0x0003e20000100800 */
[----:B----4-:R-:W-:-:S03]  /*29e70*/  IADD3.X R246, R246, UR60, RZ, P3, !PT ;  /* 0x0000003cf6f67c10 */ /* 0x010fc60009ffe4ff */
[----:B-1----:R-:W4:Y:S04]  /*29e80*/  LDL.LU R248, [R1+0xe30] ;  /* 0x000e300001f87983 */ /* 0x002f280000300800 */
[----:B------:R-:W4:Y:S04]  /*29e90*/  LDL.LU R251, [R1+0xe54] ;  /* 0x000e540001fb7983 */ /* 0x000f280000300800 */
[----:B------:R-:W4:Y:S04]  /*29ea0*/  LDL.LU R250, [R1+0xe28] ;  /* 0x000e280001fa7983 */ /* 0x000f280000300800 */
[----:B------:R1:W-:Y:S04]  /*29eb0*/  STL [R1+0xe64], R246 ;  /* 0x000e64f601007387 */ /* 0x0003e80000100800 */
[----:B------:R-:W4:Y:S04]  /*29ec0*/  LDL.LU R249, [R1+0xe4c] ;  /* 0x000e4c0001f97983 */ /* 0x000f280000300800 */
[----:B-1----:R-:W4:Y:S01]  /*29ed0*/  LDL.LU R246, [R1+0xe20] ;  /* 0x000e200001f67983 */ /* 0x002f220000300800 */
[----:B--2---:R-:W-:-:S02]  /*29ee0*/  IADD3 R247, P3, R247, UR5, RZ ;  /* 0x00000005f7f77c10 */ /* 0x004fc4000ff7e0ff */
[----:B---3--:R-:W-:-:S03]  /*29ef0*/  IADD3.X R252, R252, UR60, RZ, P4, !PT ;  /* 0x0000003cfcfc7c10 */ /* 0x008fc6000a7fe4ff */
[----:B------:R1:W-:Y:S04]  /*29f00*/  STL [R1+0xe38], R247 ;  /* 0x000e38f701007387 */ /* 0x0003e80000100800 */
[----:B-1----:R-:W2:Y:S01]  /*29f10*/  LDL.LU R247, [R1+0xe44] ;  /* 0x000e440001f77983 */ /* 0x002ea20000300800 */
[----:B----4-:R-:W-:Y:S02]  /*29f20*/  IADD3 R248, P4, R248, UR5, RZ ;  /* 0x00000005f8f87c10 */ /* 0x010fe4000ff9e0ff */
[----:B------:R-:W-:Y:S02]  /*29f30*/  IADD3.X R251, R251, UR60, RZ, P5, !PT ;  /* 0x0000003cfbfb7c10 */ /* 0x000fe4000affe4ff */
[----:B------:R-:W-:Y:S02]  /*29f40*/  IADD3 R250, P5, R250, UR5, RZ ;  /* 0x00000005fafa7c10 */ /* 0x000fe4000ffbe0ff */
[----:B------:R-:W-:Y:S01]  /*29f50*/  IADD3.X R249, R249, UR60, RZ, P6, !PT ;  /* 0x0000003cf9f97c10 */ /* 0x000fe2000b7fe4ff */
[----:B------:R1:W-:Y:S01]  /*29f60*/  STL [R1+0xe30], R248 ;  /* 0x000e30f801007387 */ /* 0x0003e20000100800 */
[----:B------:R-:W-:-:S03]  /*29f70*/  IADD3 R246, P6, R246, UR5, RZ ;  /* 0x00000005f6f67c10 */ /* 0x000fc6000ffde0ff */
        /* <DEDUP_REMOVED lines=8> */
[----:B--2---:R-:W-:-:S05]  /*2a000*/  IADD3.X R247, R247, UR60, RZ, P1, !PT ;  /* 0x0000003cf7f77c10 */ /* 0x004fca0008ffe4ff */
[----:B------:R1:W-:Y:S04]  /*2a010*/  STL [R1+0xe44], R247 ;  /* 0x000e44f701007387 */ /* 0x0003e80000100800 */
[----:B-1----:R-:W2:Y:S01]  /*2a020*/  LDL.LU R247, [R1+0xe34] ;  /* 0x000e340001f77983 */ /* 0x002ea20000300800 */
[----:B---3--:R-:W-:-:S03]  /*2a030*/  IADD3 R248, P1, R248, UR5, RZ ;  /* 0x00000005f8f87c10 */ /* 0x008fc6000ff3e0ff */
[----:B------:R-:W3:Y:S04]  /*2a040*/  LDL.LU R251, [R1+0xe08] ;  /* 0x000e080001fb7983 */ /* 0x000ee80000300800 */
[----:B------:R-:W3:Y:S04]  /*2a050*/  LDL.LU R250, [R1+0xe2c] ;  /* 0x000e2c0001fa7983 */ /* 0x000ee80000300800 */
[----:B------:R1:W-:Y:S04]  /*2a060*/  STL [R1+0xe18], R248 ;  /* 0x000e18f801007387 */ /* 0x0003e80000100800 */
[----:B------:R-:W3:Y:S01]  /*2a070*/  LDL.LU R249, [R1+0xe00] ;  /* 0x000e000001f97983 */ /* 0x000ee20000300800 */
[----:B----4-:R-:W-:-:S03]  /*2a080*/  IADD3.X R246, R246, UR60, RZ, P2, !PT ;  /* 0x0000003cf6f67c10 */ /* 0x010fc600097fe4ff */
[----:B-1----:R-:W4:Y:S04]  /*2a090*/  LDL.LU R248, [R1+0xe24] ;  /* 0x000e240001f87983 */ /* 0x002f280000300800 */
[----:B------:R1:W-:Y:S04]  /*2a0a0*/  STL [R1+0xe3c], R246 ;  /* 0x000e3cf601007387 */ /* 0x0003e80000100800 */
[----:B-1----:R-:W4:Y:S01]  /*2a0b0*/  LDL.LU R246, [R1+0xdf8] ;  /* 0x000df80001f67983 */ /* 0x002f220000300800 */
[----:B------:R-:W-:Y:S02]  /*2a0c0*/  IADD3 R252, P2, R252, UR5, RZ ;  /* 0x00000005fcfc7c10 */ /* 0x000fe4000ff5e0ff */
[----:B--2---:R-:W-:-:S02]  /*2a0d0*/  IADD3.X R247, R247, UR60, RZ, P3, !PT ;  /* 0x0000003cf7f77c10 */ /* 0x004fc40009ffe4ff */
[----:B---3--:R-:W-:Y:S02]  /*2a0e0*/  IADD3 R251, P3, R251, UR5, RZ ;  /* 0x00000005fbfb7c10 */ /* 0x008fe4000ff7e0ff */
[----:B------:R-:W-:Y:S01]  /*2a0f0*/  IADD3.X R250, R250, UR60, RZ, P4, !PT ;  /* 0x0000003cfafa7c10 */ /* 0x000fe2000a7fe4ff */
[----:B------:R1:W-:Y:S01]  /*2a100*/  STL [R1+0xe34], R247 ;  /* 0x000e34f701007387 */ /* 0x0003e20000100800 */
[----:B------:R-:W-:-:S03]  /*2a110*/  IADD3 R249, P4, R249, UR5, RZ ;  /* 0x00000005f9f97c10 */ /* 0x000fc6000ff9e0ff */
[----:B-1----:R-:W2:Y:S04]  /*2a120*/  LDL.LU R247, [R1+0xe1c] ;  /* 0x000e1c0001f77983 */ /* 0x002ea80000300800 */
[----:B------:R-:W-:Y:S01]  /*2a130*/  STL [R1+0xe10], R252 ;  /* 0x000e10fc01007387 */ /* 0x000fe20000100800 */
[----:B----4-:R-:W-:-:S03]  /*2a140*/  IADD3.X R248, R248, UR60, RZ, P5, !PT ;  /* 0x0000003cf8f87c10 */ /* 0x010fc6000affe4ff */
        /* <DEDUP_REMOVED lines=13> */
[----:B------:R-:W2:Y:S04]  /*2a220*/  LDL.LU R249, [R1+0xe04] ;  /* 0x000e040001f97983 */ /* 0x000ea80000300800 */
[----:B-1----:R-:W2:Y:S01]  /*2a230*/  LDL.LU R247, [R1+0xdd8] ;  /* 0x000dd80001f77983 */ /* 0x002ea20000300800 */
[----:B---3--:R-:W-:Y:S02]  /*2a240*/  IADD3 R248, P6, R248, UR5, RZ ;  /* 0x00000005f8f87c10 */ /* 0x008fe4000ffde0ff */
[----:B----4-:R-:W-:-:S03]  /*2a250*/  IADD3.X R252, R252, UR60, RZ, P1, !PT ;  /* 0x0000003cfcfc7c10 */ /* 0x010fc60008ffe4ff */
[----:B------:R1:W-:Y:S01]  /*2a260*/  STL [R1+0xdf0], R248 ;  /* 0x000df0f801007387 */ /* 0x0003e20000100800 */
[----:B------:R-:W-:-:S03]  /*2a270*/  IADD3 R246, P1, R246, UR5, RZ ;  /* 0x00000005f6f67c10 */ /* 0x000fc6000ff3e0ff */
[----:B-1----:R-:W3:Y:S04]  /*2a280*/  LDL.LU R248, [R1+0xdfc] ;  /* 0x000dfc0001f87983 */ /* 0x002ee80000300800 */
        /* <DEDUP_REMOVED lines=9> */
[----:B------:R-:W-:-:S05]  /*2a320*/  IADD3 R247, P3, R247, UR5, RZ ;  /* 0x00000005f7f77c10 */ /* 0x000fca000ff7e0ff */
[----:B------:R1:W-:Y:S04]  /*2a330*/  STL [R1+0xdd8], R247 ;  /* 0x000dd8f701007387 */ /* 0x0003e80000100800 */
[----:B-1----:R-:W2:Y:S04]  /*2a340*/  LDL.LU R247, [R1+0xdf4] ;  /* 0x000df40001f77983 */ /* 0x002ea80000300800 */
[----:B------:R-:W2:Y:S01]  /*2a350*/  LDL.LU R252, [R1+0xdc8] ;  /* 0x000dc80001fc7983 */ /* 0x000ea20000300800 */
[----:B---3--:R-:W-:-:S05]  /*2a360*/  IADD3.X R248, R248, UR60, RZ, P4, !PT ;  /* 0x0000003cf8f87c10 */ /* 0x008fca000a7fe4ff */
[----:B------:R1:W-:Y:S01]  /*2a370*/  STL [R1+0xdfc], R248 ;  /* 0x000dfcf801007387 */ /* 0x0003e20000100800 */
[----:B----4-:R-:W-:-:S03]  /*2a380*/  IADD3 R246, P4, R246, UR5, RZ ;  /* 0x00000005f6f67c10 */ /* 0x010fc6000ff9e0ff */
[----:B-1----:R-:W3:Y:S04]  /*2a390*/  LDL.LU R248, [R1+0xdec] ;  /* 0x000dec0001f87983 */ /* 0x002ee80000300800 */
[----:B------:R-:W4:Y:S04]  /*2a3a0*/  LDL.LU R251, [R1+0xdc0] ;  /* 0x000dc00001fb7983 */ /* 0x000f280000300800 */
[----:B------:R-:W4:Y:S04]  /*2a3b0*/  LDL.LU R250, [R1+0xde4] ;  /* 0x000de40001fa7983 */ /* 0x000f280000300800 */
[----:B------:R1:W-:Y:S04]  /*2a3c0*/  STL [R1+0xdd0], R246 ;  /* 0x000dd0f601007387 */ /* 0x0003e80000100800 */
[----:B------:R-:W4:Y:S04]  /*2a3d0*/  LDL.LU R249, [R1+0xdb8] ;  /* 0x000db80001f97983 */ /* 0x000f280000300800 */
[----:B-1----:R-:W4:Y:S01]  /*2a3e0*/  LDL.LU R246, [R1+0xddc] ;  /* 0x000ddc0001f67983 */ /* 0x002f220000300800 */
[----:B--2---:R-:W-:-:S02]  /*2a3f0*/  IADD3.X R247, R247, UR60, RZ, P5, !PT ;  /* 0x0000003cf7f77c10 */ /* 0x004fc4000affe4ff */
[----:B------:R-:W-:-:S03]  /*2a400*/  IADD3 R252, P5, R252, UR5, RZ ;  /* 0x00000005fcfc7c10 */ /* 0x000fc6000ffbe0ff */
[----:B------:R1:W-:Y:S04]  /*2a410*/  STL [R1+0xdf4], R247 ;  /* 0x000df4f701007387 */ /* 0x0003e80000100800 */
[----:B-1----:R-:W2:Y:S01]  /*2a420*/  LDL.LU R247, [R1+0xdb0] ;  /* 0x000db00001f77983 */ /* 0x002ea20000300800 */
[----:B---3--:R-:W-:Y:S02]  /*2a430*/  IADD3.X R248, R248, UR60, RZ, P6, !PT ;  /* 0x0000003cf8f87c10 */ /* 0x008fe4000b7fe4ff */
[----:B----4-:R-:W-:Y:S02]  /*2a440*/  IADD3 R251, P6, R251, UR5, RZ ;  /* 0x00000005fbfb7c10 */ /* 0x010fe4000ffde0ff */
[----:B------:R-:W-:Y:S01]  /*2a450*/  IADD3.X R250, R250, UR60, RZ, P1, !PT ;  /* 0x0000003cfafa7c10 */ /* 0x000fe20008ffe4ff */
[----:B------:R1:W-:Y:S01]  /*2a460*/  STL [R1+0xdec], R248 ;  /* 0x000decf801007387 */ /* 0x0003e20000100800 */
[----:B------:R-:W-:-:S02]  /*2a470*/  IADD3 R249, P1, R249, UR5, RZ ;  /* 0x00000005f9f97c10 */ /* 0x000fc4000ff3e0ff */
[----:B------:R-:W-:Y:S01]  /*2a480*/  IADD3.X R246, R246, UR60, RZ, P2, !PT ;  /* 0x0000003cf6f67c10 */ /* 0x000fe200097fe4ff */
        /* <DEDUP_REMOVED lines=9> */
[----:B------:R1:W-:Y:S04]  /*2a520*/  STL [R1+0xdb0], R247 ;  /* 0x000db0f701007387 */ /* 0x0003e80000100800 */
[----:B-1----:R-:W2:Y:S04]  /*2a530*/  LDL.LU R247, [R1+0xda0] ;  /* 0x000da00001f77983 */ /* 0x002ea80000300800 */
[----:B------:R-:W2:Y:S01]  /*2a540*/  LDL.LU R251, [R1+0xdc4] ;  /* 0x000dc40001fb7983 */ /* 0x000ea20000300800 */
[----:B---3--:R-:W-:-:S03]  /*2a550*/  IADD3.X R248, R248, UR60, RZ, P3, !PT ;  /* 0x0000003cf8f87c10 */ /* 0x008fc60009ffe4ff */
        /* <DEDUP_REMOVED lines=9> */
[----:B------:R-:W-:Y:S02]  /*2a5f0*/  IADD3.X R251, R251, UR60, RZ, P5, !PT ;  /* 0x0000003cfbfb7c10 */ /* 0x000fe4000affe4ff */
[----:B---3--:R-:W-:Y:S01]  /*2a600*/  IADD3 R250, P5, R250, UR5, RZ ;  /* 0x00000005fafa7c10 */ /* 0x008fe2000ffbe0ff */
[----:B------:R1:W-:Y:S01]  /*2a610*/  STL [R1+0xda0], R247 ;  /* 0x000da0f701007387 */ /* 0x0003e20000100800 */
[----:B------:R-:W-:-:S03]  /*2a620*/  IADD3.X R249, R249, UR60, RZ, P6, !PT ;  /* 0x0000003cf9f97c10 */ /* 0x000fc6000b7fe4ff */
[----:B-1----:R-:W2:Y:S04]  /*2a630*/  LDL.LU R247, [R1+0xd88] ;  /* 0x000d880001f77983 */ /* 0x002ea80000300800 */
[----:B------:R-:W-:Y:S01]  /*2a640*/  STL [R1+0xdcc], R252 ;  /* 0x000dccfc01007387 */ /* 0x000fe20000100800 */
[----:B----4-:R-:W-:-:S03]  /*2a650*/  IADD3 R248, P6, R248, UR5, RZ ;  /* 0x00000005f8f87c10 */ /* 0x010fc6000ffde0ff */
        /* <DEDUP_REMOVED lines=31> */
[----:B-1----:R-:W2:Y:S04]  /*2a850*/  LDL.LU R247, [R1+0xd60] ;  /* 0x000d600001f77983 */ /* 0x002ea80000300800 */
[----:B------:R-:W2:Y:S01]  /*2a860*/  LDL.LU R252, [R1+0xd84] ;  /* 0x000d840001fc7983 */ /* 0x000ea20000300800 */
[----:B---3--:R-:W-:-:S05]  /*2a870*/  IADD3 R248, P5, R248, UR5, RZ ;  /* 0x00000005f8f87c10 */ /* 0x008fca000ffbe0ff */
[----:B------:R1:W-:Y:S01]  /*2a880*/  STL [R1+0xd68], R248 ;  /* 0x000d68f801007387 */ /* 0x0003e20000100800 */
[----:B----4-:R-:W-:-:S03]  /*2a890*/  IADD3.X R246, R246, UR60, RZ, P6, !PT ;  /* 0x0000003cf6f67c10 */ /* 0x010fc6000b7fe4ff */
[----:B-1----:R-:W3:Y:S04]  /*2a8a0*/  LDL.LU R248, [R1+0xd58] ;  /* 0x000d580001f87983 */ /* 0x002ee80000300800 */
[----:B------:R-:W4:Y:S04]  /*2a8b0*/  LDL.LU R251, [R1+0xd7c] ;  /* 0x000d7c0001fb7983 */ /* 0x000f280000300800 */
[----:B------:R-:W4:Y:S04]  /*2a8c0*/  LDL.LU R250, [R1+0xd50] ;  /* 0x000d500001fa7983 */ /* 0x000f280000300800 */
[----:B------:R1:W-:Y:S04]  /*2a8d0*/  STL [R1+0xd8c], R246 ;  /* 0x000d8cf601007387 */ /* 0x0003e80000100800 */
[----:B------:R-:W4:Y:S04]  /*2a8e0*/  LDL.LU R249, [R1+0xd74] ;  /* 0x000d740001f97983 */ /* 0x000f280000300800 */
[----:B-1----:R-:W4:Y:S01]  /*2a8f0*/  LDL.LU R246, [R1+0xd48] ;  /* 0x000d480001f67983 */ /* 0x002f220000300800 */
[----:B--2---:R-:W-:-:S02]  /*2a900*/  IADD3 R247, P6, R247, UR5, RZ ;  /* 0x00000005f7f77c10 */ /* 0x004fc4000ffde0ff */
[----:B------:R-:W-:-:S03]  /*2a910*/  IADD3.X R252, R252, UR60, RZ, P1, !PT ;  /* 0x0000003cfcfc7c10 */ /* 0x000fc60008ffe4ff */
[----:B------:R1:W-:Y:S04]  /*2a920*/  STL [R1+0xd60], R247 ;  /* 0x000d60f701007387 */ /* 0x0003e80000100800 */
[----:B-1----:R-:W2:Y:S01]  /*2a930*/  LDL.LU R247, [R1+0xd6c] ;  /* 0x000d6c0001f77983 */ /* 0x002ea20000300800 */
[----:B---3--:R-:W-:Y:S02]  /*2a940*/  IADD3 R248, P1, R248, UR5, RZ ;  /* 0x00000005f8f87c10 */ /* 0x008fe4000ff3e0ff */
[----:B----4-:R-:W-:Y:S02]  /*2a950*/  IADD3.X R251, R251, UR60, RZ, P2, !PT ;  /* 0x0000003cfbfb7c10 */ /* 0x010fe400097fe4ff */
[----:B------:R-:W-:Y:S01]  /*2a960*/  IADD3 R250, P2, R250, UR5, RZ ;  /* 0x00000005fafa7c10 */ /* 0x000fe2000ff5e0ff */
[----:B------:R1:W-:Y:S01]  /*2a970*/  STL [R1+0xd58], R248 ;  /* 0x000d58f801007387 */ /* 0x0003e20000100800 */
[----:B------:R-:W-:-:S02]  /*2a980*/  IADD3.X R249, R249, UR60, RZ, P3, !PT ;  /* 0x0000003cf9f97c10 */ /* 0x000fc40009ffe4ff */
[----:B------:R-:W-:Y:S01]  /*2a990*/  IADD3 R246, P3, R246, UR5, RZ ;  /* 0x00000005f6f67c10 */ /* 0x000fe2000ff7e0ff */
        /* <DEDUP_REMOVED lines=10> */
[----:B-1----:R-:W2:Y:S04]  /*2aa40*/  LDL.LU R247, [R1+0xd5c] ;  /* 0x000d5c0001f77983 */ /* 0x002ea80000300800 */
[----:B------:R-:W2:Y:S04]  /*2aa50*/  LDL.LU R251, [R1+0xd30] ;  /* 0x000d300001fb7983 */ /* 0x000ea80000300800 */
[----:B------:R-:W2:Y:S01]  /*2aa60*/  LDL.LU R250, [R1+0xd54] ;  /* 0x000d540001fa7983 */ /* 0x000ea20000300800 */
[----:B---3--:R-:W-:-:S05]  /*2aa70*/  IADD3 R248, P4, R248, UR5, RZ ;  /* 0x00000005f8f87c10 */ /* 0x008fca000ff9e0ff */
        /* <DEDUP_REMOVED lines=8> */
[----:B------:R-:W-:Y:S02]  /*2ab00*/  IADD3 R251, P6, R251, UR5, RZ ;  /* 0x00000005fbfb7c10 */ /* 0x000fe4000ffde0ff */
[----:B------:R-:W-:Y:S01]  /*2ab10*/  IADD3.X R250, R250, UR60, RZ, P1, !PT ;  /* 0x0000003cfafa7c10 */ /* 0x000fe20008ffe4ff */
[----:B------:R1:W-:Y:S01]  /*2ab20*/  STL [R1+0xd5c], R247 ;  /* 0x000d5cf701007387 */ /* 0x0003e20000100800 */
[----:B---3--:R-:W-:-:S03]  /*2ab30*/  IADD3 R249, P1, R249, UR5, RZ ;  /* 0x00000005f9f97c10 */ /* 0x008fc6000ff3e0ff */
[----:B-1----:R-:W2:Y:S04]  /*2ab40*/  LDL.LU R247, [R1+0xd44] ;  /* 0x000d440001f77983 */ /* 0x002ea80000300800 */
[----:B------:R-:W-:Y:S04]  /*2ab50*/  STL [R1+0xd38], R252 ;  /* 0x000d38fc01007387 */ /* 0x000fe80000100800 */
[----:B------:R-:W-:Y:S01]  /*2ab60*/  STL [R1+0xd30], R251 ;  /* 0x000d30fb01007387 */ /* 0x000fe20000100800 */
[----:B----4-:R-:W-:-:S03]  /*2ab70*/  IADD3.X R248, R248, UR60, RZ, P2, !PT ;  /* 0x0000003cf8f87c10 */ /* 0x010fc600097fe4ff */
        /* <DEDUP_REMOVED lines=62> */
[----:B------:R-:W2:Y:S04]  /*2af60*/  LDL.LU R251, [R1+0xcec] ;  /* 0x000cec0001fb7983 */ /* 0x000ea80000300800 */
[----:B------:R-:W2:Y:S01]  /*2af70*/  LDL.LU R250, [R1+0xcc0] ;  /* 0x000cc00001fa7983 */ /* 0x000ea20000300800 */
[----:B---3--:R-:W-:-:S05]  /*2af80*/  IADD3.X R248, R248, UR60, RZ, P6, !PT ;  /* 0x0000003cf8f87c10 */ /* 0x008fca000b7fe4ff */
        /* <DEDUP_REMOVED lines=9> */
[----:B------:R-:W-:Y:S01]  /*2b020*/  IADD3 R250, P2, R250, UR5, RZ ;  /* 0x00000005fafa7c10 */ /* 0x000fe2000ff5e0ff */
[----:B------:R1:W-:Y:S01]  /*2b030*/  STL [R1+0xcc8], R247 ;  /* 0x000cc8f701007387 */ /* 0x0003e20000100800 */
[----:B---3--:R-:W-:-:S03]  /*2b040*/  IADD3.X R249, R249, UR60, RZ, P3, !PT ;  /* 0x0000003cf9f97c10 */ /* 0x008fc60009ffe4ff */
[----:B-1----:R-:W2:Y:S04]  /*2b050*/  LDL.LU R247, [R1+0xcb0] ;  /* 0x000cb00001f77983 */ /* 0x002ea80000300800 */
[----:B------:R-:W-:Y:S04]  /*2b060*/  STL [R1+0xcf4], R252 ;  /* 0x000cf4fc01007387 */ /* 0x000fe80000100800 */
[----:B------:R-:W-:Y:S01]  /*2b070*/  STL [R1+0xcec], R251 ;  /* 0x000cecfb01007387 */ /* 0x000fe20000100800 */
[----:B----4-:R-:W-:-:S03]  /*2b080*/  IADD3 R248, P3, R248, UR5, RZ ;  /* 0x00000005f8f87c10 */ /* 0x010fc6000ff7e0ff */
        /* <DEDUP_REMOVED lines=78> */
[----:B------:R1:W-:Y:S04]  /*2b570*/  STL [R1+0xc60], R252 ;  /* 0x000c60fc01007387 */ /* 0x0003e80000100800 */
[----:B------:R3:W-:Y:S04]  /*2b580*/  STL [R1+0xc58], R251 ;  /* 0x000c58fb01007387 */ /* 0x0007e80000100800 */
[----:B------:R-:W-:Y:S01]  /*2b590*/  STL [R1+0xc7c], R250 ;  /* 0x000c7cfa01007387 */ /* 0x000fe20000100800 */
[----:B----4-:R-:W-:-:S03]  /*2b5a0*/  IADD3.X R248, R248, UR60, RZ, P5, !PT ;  /* 0x0000003cf8f87c10 */ /* 0x010fc6000affe4ff */
[----:B------:R-:W-:Y:S04]  /*2b5b0*/  STL [R1+0xc50], R249 ;  /* 0x000c50f901007387 */ /* 0x000fe80000100800 */
[----:B-1----:R-:W4:Y:S04]  /*2b5c0*/  LDL.LU R252, [R1+0xc40] ;  /* 0x000c400001fc7983 */ /* 0x002f280000300800 */
[----:B------:R-:W-:Y:S04]  /*2b5d0*/  STL [R1+0xc74], R248 ;  /* 0x000c74f801007387 */ /* 0x000fe80000100800 */
[----:B---3--:R-:W3:Y:S01]  /*2b5e0*/  LDL.LU R251, [R1+0xc64] ;  /* 0x000c640001fb7983 */ /* 0x008ee20000300800 */
[----:B------:R-:W-:-:S05]  /*2b5f0*/  IADD3 R246, P5, R246, UR5, RZ ;  /* 0x00000005f6f67c10 */ /* 0x000fca000ffbe0ff */
[----:B------:R1:W-:Y:S04]  /*2b600*/  STL [R1+0xc48], R246 ;  /* 0x000c48f601007387 */ /* 0x0003e80000100800 */
[----:B-1----:R-:W3:Y:S04]  /*2b610*/  LDL.LU R246, [R1+0xc38] ;  /* 0x000c380001f67983 */ /* 0x002ee80000300800 */
[----:B------:R-:W3:Y:S04]  /*2b620*/  LDL.LU R250, [R1+0xc5c] ;  /* 0x000c5c0001fa7983 */ /* 0x000ee80000300800 */
[----:B------:R-:W3:Y:S01]  /*2b630*/  LDL.LU R249, [R1+0xc30] ;  /* 0x000c300001f97983 */ /* 0x000ee20000300800 */
[----:B--2---:R-:W-:-:S05]  /*2b640*/  IADD3.X R247, R247, UR60, RZ, P6, !PT ;  /* 0x0000003cf7f77c10 */ /* 0x004fca000b7fe4ff */
[----:B------:R1:W-:Y:S04]  /*2b650*/  STL [R1+0xc6c], R247 ;  /* 0x000c6cf701007387 */ /* 0x0003e80000100800 */
[----:B------:R-:W2:Y:S01]  /*2b660*/  LDL.LU R248, [R1+0xc54] ;  /* 0x000c540001f87983 */ /* 0x000ea20000300800 */
[----:B----4-:R-:W-:Y:S02]  /*2b670*/  IADD3 R252, P6, R252, UR5, RZ ;  /* 0x00000005fcfc7c10 */ /* 0x010fe4000ffde0ff */
[----:B---3--:R-:W-:Y:S01]  /*2b680*/  IADD3.X R251, R251, UR60, RZ, P1, !PT ;  /* 0x0000003cfbfb7c10 */ /* 0x008fe20008ffe4ff */
[----:B-1----:R-:W3:Y:S04]  /*2b690*/  LDL.LU R247, [R1+0xc28] ;  /* 0x000c280001f77983 */ /* 0x002ee80000300800 */
[----:B------:R-:W-:Y:S01]  /*2b6a0*/  STL [R1+0xc40], R252 ;  /* 0x000c40fc01007387 */ /* 0x000fe20000100800 */
[----:B------:R-:W-:-:S05]  /*2b6b0*/  IADD3 R246, P1, R246, UR5, RZ ;  /* 0x00000005f6f67c10 */ /* 0x000fca000ff3e0ff */
[----:B------:R1:W-:Y:S04]  /*2b6c0*/  STL [R1+0xc38], R246 ;  /* 0x000c38f601007387 */ /* 0x0003e80000100800 */
[----:B-1----:R-:W4:Y:S01]  /*2b6d0*/  LDL.LU R246, [R1+0xc4c] ;  /* 0x000c4c0001f67983 */ /* 0x002f220000300800 */
[----:B------:R-:W-:Y:S02]  /*2b6e0*/  IADD3.X R250, R250, UR60, RZ, P2, !PT ;  /* 0x0000003cfafa7c10 */ /* 0x000fe400097fe4ff */
[----:B------:R-:W-:Y:S01]  /*2b6f0*/  IADD3 R249, P2, R249, UR5, RZ ;  /* 0x00000005f9f97c10 */ /* 0x000fe2000ff5e0ff */
[----:B------:R1:W-:Y:S04]  /*2b700*/  STL [R1+0xc64], R251 ;  /* 0x000c64fb01007387 */ /* 0x0003e80000100800 */
[----:B------:R-:W-:Y:S04]  /*2b710*/  STL [R1+0xc5c], R250 ;  /* 0x000c5cfa01007387 */ /* 0x000fe80000100800 */
[----:B------:R-:W-:Y:S01]  /*2b720*/  STL [R1+0xc30], R249 ;  /* 0x000c30f901007387 */ /* 0x000fe20000100800 */
[----:B--2---:R-:W-:-:S05]  /*2b730*/  IADD3.X R248, R248, UR60, RZ, P3, !PT ;  /* 0x0000003cf8f87c10 */ /* 0x004fca0009ffe4ff */
[----:B------:R-:W-:Y:S04]  /*2b740*/  STL [R1+0xc54], R248 ;  /* 0x000c54f801007387 */ /* 0x000fe80000100800 */
[----:B------:R-:W2:Y:S04]  /*2b750*/  LDL.LU R8, [R1+0xc20] ;  /* 0x000c200001087983 */ /* 0x000ea80000300800 */
[----:B------:R-:W2:Y:S01]  /*2b760*/  LDL.LU R252, [R1+0xc44] ;  /* 0x000c440001fc7983 */ /* 0x000ea20000300800 */
[----:B---3--:R-:W-:-:S05]  /*2b770*/  IADD3 R247, P3, R247, UR5, RZ ;  /* 0x00000005f7f77c10 */ /* 0x008fca000ff7e0ff */
[----:B------:R3:W-:Y:S04]  /*2b780*/  STL [R1+0xc28], R247 ;  /* 0x000c28f701007387 */ /* 0x0007e80000100800 */
[----:B-1----:R-:W2:Y:S04]  /*2b790*/  LDL.LU R251, [R1+0xc18] ;  /* 0x000c180001fb7983 */ /* 0x002ea80000300800 */
[----:B---3--:R-:W3:Y:S04]  /*2b7a0*/  LDL.LU R247, [R1+0xc3c] ;  /* 0x000c3c0001f77983 */ /* 0x008ee80000300800 */
[----:B------:R-:W3:Y:S04]  /*2b7b0*/  LDL.LU R250, [R1+0xc10] ;  /* 0x000c100001fa7983 */ /* 0x000ee80000300800 */
[----:B------:R-:W3:Y:S01]  /*2b7c0*/  LDL.LU R249, [R1+0xc34] ;  /* 0x000c340001f97983 */ /* 0x000ee20000300800 */
[----:B----4-:R-:W-:-:S05]  /*2b7d0*/  IADD3.X R246, R246, UR60, RZ, P4, !PT ;  /* 0x0000003cf6f67c10 */ /* 0x010fca000a7fe4ff */
[----:B------:R1:W-:Y:S04]  /*2b7e0*/  STL [R1+0xc4c], R246 ;  /* 0x000c4cf601007387 */ /* 0x0003e80000100800 */
[----:B------:R-:W4:Y:S04]  /*2b7f0*/  LDL.LU R248, [R1+0xc08] ;  /* 0x000c080001f87983 */ /* 0x000f280000300800 */
[----:B-1----:R-:W4:Y:S01]  /*2b800*/  LDL.LU R246, [R1+0xc2c] ;  /* 0x000c2c0001f67983 */ /* 0x002f220000300800 */
[----:B--2---:R-:W-:Y:S02]  /*2b810*/  IADD3 R8, P4, R8, UR5, RZ ;  /* 0x0000000508087c10 */ /* 0x004fe4000ff9e0ff */
[----:B------:R-:W-:-:S03]  /*2b820*/  IADD3.X R252, R252, UR60, RZ, P5, !PT ;  /* 0x0000003cfcfc7c10 */ /* 0x000fc6000affe4ff */
[----:B------:R-:W-:Y:S01]  /*2b830*/  STL [R1+0xc20], R8 ;  /* 0x000c200801007387 */ /* 0x000fe20000100800 */
[----:B------:R-:W-:Y:S02]  /*2b840*/  IADD3 R251, P5, R251, UR5, RZ ;  /* 0x00000005fbfb7c10 */ /* 0x000fe4000ffbe0ff */
[----:B---3--:R-:W-:Y:S02]  /*2b850*/  IADD3.X R247, R247, UR60, RZ, P6, !PT ;  /* 0x0000003cf7f77c10 */ /* 0x008fe4000b7fe4ff */
[----:B------:R-:W-:Y:S02]  /*2b860*/  IADD3 R250, P6, R250, UR5, RZ ;  /* 0x00000005fafa7c10 */ /* 0x000fe4000ffde0ff */
[----:B------:R-:W-:Y:S01]  /*2b870*/  IADD3.X R249, R249, UR60, RZ, P1, !PT ;  /* 0x0000003cf9f97c10 */ /* 0x000fe20008ffe4ff */
[----:B------:R1:W-:Y:S04]  /*2b880*/  STL [R1+0xc3c], R247 ;  /* 0x000c3cf701007387 */ /* 0x0003e80000100800 */
[----:B------:R2:W-:Y:S04]  /*2b890*/  STL [R1+0xc44], R252 ;  /* 0x000c44fc01007387 */ /* 0x0005e80000100800 */
[----:B-1----:R-:W3:Y:S04]  /*2b8a0*/  LDL.LU R247, [R1+0xc00] ;  /* 0x000c000001f77983 */ /* 0x002ee80000300800 */
[----:B------:R1:W-:Y:S04]  /*2b8b0*/  STL [R1+0xc18], R251 ;  /* 0x000c18fb01007387 */ /* 0x0003e80000100800 */
[----:B------:R-:W-:Y:S04]  /*2b8c0*/  STL [R1+0xc10], R250 ;  /* 0x000c10fa01007387 */ /* 0x000fe80000100800 */
[----:B------:R-:W-:Y:S01]  /*2b8d0*/  STL [R1+0xc34], R249 ;  /* 0x000c34f901007387 */ /* 0x000fe20000100800 */
[----:B----4-:R-:W-:-:S05]  /*2b8e0*/  IADD3 R248, P1, R248, UR5, RZ ;  /* 0x00000005f8f87c10 */ /* 0x010fca000ff3e0ff */
[----:B------:R-:W-:Y:S04]  /*2b8f0*/  STL [R1+0xc08], R248 ;  /* 0x000c08f801007387 */ /* 0x000fe80000100800 */
[----:B------:R-:W4:Y:S04]  /*2b900*/  LDL.LU R8, [R1+0xc24] ;  /* 0x000c240001087983 */ /* 0x000f280000300800 */
[----:B--2---:R-:W2:Y:S01]  /*2b910*/  LDL.LU R252, [R1+0xbf8] ;  /* 0x000bf80001fc7983 */ /* 0x004ea20000300800 */
[----:B------:R-:W-:-:S05]  /*2b920*/  IADD3.X R246, R246, UR60, RZ, P2, !PT ;  /* 0x0000003cf6f67c10 */ /* 0x000fca00097fe4ff */
[----:B------:R0:W-:Y:S04]  /*2b930*/  STL [R1+0xc2c], R246 ;  /* 0x000c2cf601007387 */ /* 0x0001e80000100800 */
[----:B-1----:R-:W2:Y:S04]  /*2b940*/  LDL.LU R251, [R1+0xc1c] ;  /* 0x000c1c0001fb7983 */ /* 0x002ea80000300800 */
[----:B0-----:R-:W2:Y:S04]  /*2b950*/  LDL.LU R246, [R1+0xbf0] ;  /* 0x000bf00001f67983 */ /* 0x001ea80000300800 */
[----:B------:R-:W2:Y:S04]  /*2b960*/  LDL.LU R250, [R1+0xc14] ;  /* 0x000c140001fa7983 */ /* 0x000ea80000300800 */
[----:B------:R-:W2:Y:S01]  /*2b970*/  LDL.LU R249, [R1+0xbe8] ;  /* 0x000be80001f97983 */ /* 0x000ea20000300800 */
[----:B---3--:R-:W-:-:S05]  /*2b980*/  IADD3 R247, P2, R247, UR5, RZ ;  /* 0x00000005f7f77c10 */ /* 0x008fca000ff5e0ff */
[----:B------:R0:W-:Y:S04]  /*2b990*/  STL [R1+0xc00], R247 ;  /* 0x000c00f701007387 */ /* 0x0001e80000100800 */
[----:B------:R-:W3:Y:S04]  /*2b9a0*/  LDL.LU R248, [R1+0xc0c] ;  /* 0x000c0c0001f87983 */ /* 0x000ee80000300800 */
[----:B0-----:R-:W3:Y:S01]  /*2b9b0*/  LDL.LU R247, [R1+0xbe0] ;  /* 0x000be00001f77983 */ /* 0x001ee20000300800 */
[----:B----4-:R-:W-:Y:S02]  /*2b9c0*/  IADD3.X R8, R8, UR60, RZ, P3, !PT ;  /* 0x0000003c08087c10 */ /* 0x010fe40009ffe4ff */
[----:B--2---:R-:W-:-:S02]  /*2b9d0*/  IADD3 R252, P3, R252, UR5, RZ ;  /* 0x00000005fcfc7c10 */ /* 0x004fc4000ff7e0ff */
[----:B------:R-:W-:Y:S01]  /*2b9e0*/  IADD3.X R251, R251, UR60, RZ, P4, !PT ;  /* 0x0000003cfbfb7c10 */ /* 0x000fe2000a7fe4ff */
[----:B------:R-:W-:Y:S01]  /*2b9f0*/  STL [R1+0xc24], R8 ;  /* 0x000c240801007387 */ /* 0x000fe20000100800 */
[----:B------:R-:W-:-:S05]  /*2ba00*/  IADD3 R246, P4, R246, UR5, RZ ;  /* 0x00000005f6f67c10 */ /* 0x000fca000ff9e0ff */
[----:B------:R0:W-:Y:S04]  /*2ba10*/  STL [R1+0xbf0], R246 ;  /* 0x000bf0f601007387 */ /* 0x0001e80000100800 */
[----:B------:R1:W-:Y:S04]  /*2ba20*/  STL [R1+0xbf8], R252 ;  /* 0x000bf8fc01007387 */ /* 0x0003e80000100800 */
[----:B0-----:R-:W2:Y:S01]  /*2ba30*/  LDL.LU R246, [R1+0xc04] ;  /* 0x000c040001f67983 */ /* 0x001ea20000300800 */
[----:B------:R-:W-:Y:S02]  /*2ba40*/  IADD3.X R250, R250, UR60, RZ, P5, !PT ;  /* 0x0000003cfafa7c10 */ /* 0x000fe4000affe4ff */
[----:B------:R-:W-:Y:S01]  /*2ba50*/  IADD3 R249, P5, R249, UR5, RZ ;  /* 0x00000005f9f97c10 */ /* 0x000fe2000ffbe0ff */
[----:B------:R0:W-:Y:S04]  /*2ba60*/  STL [R1+0xc1c], R251 ;  /* 0x000c1cfb01007387 */ /* 0x0001e80000100800 */
[----:B------:R-:W-:Y:S04]  /*2ba70*/  STL [R1+0xc14], R250 ;  /* 0x000c14fa01007387 */ /* 0x000fe80000100800 */
[----:B------:R-:W-:Y:S01]  /*2ba80*/  STL [R1+0xbe8], R249 ;  /* 0x000be8f901007387 */ /* 0x000fe20000100800 */
[----:B---3--:R-:W-:-:S05]  /*2ba90*/  IADD3.X R248, R248, UR60, RZ, P6, !PT ;  /* 0x0000003cf8f87c10 */ /* 0x008fca000b7fe4ff */
[----:B------:R-:W-:Y:S04]  /*2baa0*/  STL [R1+0xc0c], R248 ;  /* 0x000c0cf801007387 */ /* 0x000fe80000100800 */
[----:B------:R-:W3:Y:S04]  /*2bab0*/  LDL.LU R8, [R1+0xbd8] ;  /* 0x000bd80001087983 */ /* 0x000ee80000300800 */
[----:B-1----:R-:W4:Y:S01]  /*2bac0*/  LDL.LU R252, [R1+0xbfc] ;  /* 0x000bfc0001fc7983 */ /* 0x002f220000300800 */
[----:B------:R-:W-:-:S05]  /*2bad0*/  IADD3 R247, P6, R247, UR5, RZ ;  /* 0x00000005f7f77c10 */ /* 0x000fca000ffde0ff */
[----:B------:R1:W-:Y:S04]  /*2bae0*/  STL [R1+0xbe0], R247 ;  /* 0x000be0f701007387 */ /* 0x0003e80000100800 */
[----:B0-----:R-:W4:Y:S04]  /*2baf0*/  LDL.LU R251, [R1+0xbd0] ;  /* 0x000bd00001fb7983 */ /* 0x001f280000300800 */
[----:B-1----:R-:W4:Y:S04]  /*2bb00*/  LDL.LU R247, [R1+0xbf4] ;  /* 0x000bf40001f77983 */ /* 0x002f280000300800 */
[----:B------:R-:W4:Y:S04]  /*2bb10*/  LDL.LU R250, [R1+0xbc8] ;  /* 0x000bc80001fa7983 */ /* 0x000f280000300800 */
[----:B------:R-:W4:Y:S01]  /*2bb20*/  LDL.LU R249, [R1+0xbec] ;  /* 0x000bec0001f97983 */ /* 0x000f220000300800 */
[----:B--2---:R-:W-:-:S05]  /*2bb30*/  IADD3.X R246, R246, UR60, RZ, P1, !PT ;  /* 0x0000003cf6f67c10 */ /* 0x004fca0008ffe4ff */
[----:B------:R0:W-:Y:S04]  /*2bb40*/  STL [R1+0xc04], R246 ;  /* 0x000c04f601007387 */ /* 0x0001e80000100800 */
[----:B------:R-:W2:Y:S04]  /*2bb50*/  LDL.LU R248, [R1+0xbc0] ;  /* 0x000bc00001f87983 */ /* 0x000ea80000300800 */
[----:B0-----:R-:W2:Y:S01]  /*2bb60*/  LDL.LU R246, [R1+0xbe4] ;  /* 0x000be40001f67983 */ /* 0x001ea20000300800 */
[----:B---3--:R-:W-:Y:S02]  /*2bb70*/  IADD3 R8, P1, R8, UR5, RZ ;  /* 0x0000000508087c10 */ /* 0x008fe4000ff3e0ff */
[----:B----4-:R-:W-:-:S03]  /*2bb80*/  IADD3.X R252, R252, UR60, RZ, P2, !PT ;  /* 0x0000003cfcfc7c10 */ /* 0x010fc600097fe4ff */
[----:B------:R-:W-:Y:S01]  /*2bb90*/  STL [R1+0xbd8], R8 ;  /* 0x000bd80801007387 */ /* 0x000fe20000100800 */
[----:B------:R-:W-:Y:S02]  /*2bba0*/  IADD3 R251, P2, R251, UR5, RZ ;  /* 0x00000005fbfb7c10 */ /* 0x000fe4000ff5e0ff */
[----:B------:R-:W-:Y:S02]  /*2bbb0*/  IADD3.X R247, R247, UR60, RZ, P3, !PT ;  /* 0x0000003cf7f77c10 */ /* 0x000fe40009ffe4ff */
[----:B------:R-:W-:Y:S02]  /*2bbc0*/  IADD3 R250, P3, R250, UR5, RZ ;  /* 0x00000005fafa7c10 */ /* 0x000fe4000ff7e0ff */
[----:B------:R-:W-:Y:S01]  /*2bbd0*/  IADD3.X R249, R249, UR60, RZ, P4, !PT ;  /* 0x0000003cf9f97c10 */ /* 0x000fe2000a7fe4ff */
[----:B------:R0:W-:Y:S04]  /*2bbe0*/  STL [R1+0xbf4], R247 ;  /* 0x000bf4f701007387 */ /* 0x0001e80000100800 */
[----:B------:R1:W-:Y:S04]  /*2bbf0*/  STL [R1+0xbfc], R252 ;  /* 0x000bfcfc01007387 */ /* 0x0003e80000100800 */
[----:B0-----:R-:W3:Y:S04]  /*2bc00*/  LDL.LU R247, [R1+0xbb8] ;  /* 0x000bb80001f77983 */ /* 0x001ee80000300800 */
[----:B------:R0:W-:Y:S04]  /*2bc10*/  STL [R1+0xbd0], R251 ;  /* 0x000bd0fb01007387 */ /* 0x0001e80000100800 */
[----:B------:R-:W-:Y:S04]  /*2bc20*/  STL [R1+0xbc8], R250 ;  /* 0x000bc8fa01007387 */ /* 0x000fe80000100800 */
[----:B------:R-:W-:Y:S01]  /*2bc30*/  STL [R1+0xbec], R249 ;  /* 0x000becf901007387 */ /* 0x000fe20000100800 */
[----:B--2---:R-:W-:-:S05]  /*2bc40*/  IADD3 R248, P4, R248, UR5, RZ ;  /* 0x00000005f8f87c10 */ /* 0x004fca000ff9e0ff */
[----:B------:R-:W-:Y:S04]  /*2bc50*/  STL [R1+0xbc0], R248 ;  /* 0x000bc0f801007387 */ /* 0x000fe80000100800 */
[----:B------:R-:W2:Y:S04]  /*2bc60*/  LDL.LU R8, [R1+0xbdc] ;  /* 0x000bdc0001087983 */ /* 0x000ea80000300800 */
[----:B-1----:R-:W4:Y:S01]  /*2bc70*/  LDL.LU R252, [R1+0xbb0] ;  /* 0x000bb00001fc7983 */ /* 0x002f220000300800 */
[----:B------:R-:W-:-:S05]  /*2bc80*/  IADD3.X R246, R246, UR60, RZ, P5, !PT ;  /* 0x0000003cf6f67c10 */ /* 0x000fca000affe4ff */
[----:B------:R1:W-:Y:S04]  /*2bc90*/  STL [R1+0xbe4], R246 ;  /* 0x000be4f601007387 */ /* 0x0003e80000100800 */
[----:B0-----:R-:W4:Y:S04]  /*2bca0*/  LDL.LU R251, [R1+0xbd4] ;  /* 0x000bd40001fb7983 */ /* 0x001f280000300800 */
[----:B-1----:R-:W4:Y:S04]  /*2bcb0*/  LDL.LU R246, [R1+0xba8] ;  /* 0x000ba80001f67983 */ /* 0x002f280000300800 */
[----:B------:R-:W4:Y:S04]  /*2bcc0*/  LDL.LU R250, [R1+0xbcc] ;  /* 0x000bcc0001fa7983 */ /* 0x000f280000300800 */
[----:B------:R-:W4:Y:S01]  /*2bcd0*/  LDL.LU R249, [R1+0xba0] ;  /* 0x000ba00001f97983 */ /* 0x000f220000300800 */
[----:B---3--:R-:W-:-:S05]  /*2bce0*/  IADD3 R247, P5, R247, UR5, RZ ;  /* 0x00000005f7f77c10 */ /* 0x008fca000ffbe0ff */
[----:B------:R0:W-:Y:S04]  /*2bcf0*/  STL [R1+0xbb8], R247 ;  /* 0x000bb8f701007387 */ /* 0x0001e80000100800 */
[----:B------:R-:W3:Y:S04]  /*2bd00*/  LDL.LU R248, [R1+0xbc4] ;  /* 0x000bc40001f87983 */ /* 0x000ee80000300800 */
[----:B0-----:R-:W3:Y:S01]  /*2bd10*/  LDL.LU R247, [R1+0xb98] ;  /* 0x000b980001f77983 */ /* 0x001ee20000300800 */
[----:B--2---:R-:W-:Y:S02]  /*2bd20*/  IADD3.X R8, R8, UR60, RZ, P6, !PT ;  /* 0x0000003c08087c10 */ /* 0x004fe4000b7fe4ff */
[----:B----4-:R-:W-:-:S02]  /*2bd30*/  IADD3 R252, P6, R252, UR5, RZ ;  /* 0x00000005fcfc7c10 */ /* 0x010fc4000ffde0ff */
        /* <DEDUP_REMOVED lines=309> */
[----:B------:R-:W-:Y:S01]  /*2d090*/  STL [R1+0x5f8], R248 ;  /* 0x0005f8f801007387 */ /* 0x000fe20000100800 */
[----:B------:R-:W-:-:S05]  /*2d0a0*/  IADD3.X R246, R246, UR60, RZ, P5, !PT ;  /* 0x0000003cf6f67c10 */ /* 0x000fca000affe4ff */
[----:B------:R2:W-:Y:S04]  /*2d0b0*/  STL [R1+0x61c], R246 ;  /* 0x00061cf601007387 */ /* 0x0005e80000100800 */
[----:B------:R-:W4:Y:S04]  /*2d0c0*/  LDL.LU R8, [R1+0x614] ;  /* 0x0006140001087983 */ /* 0x000f280000300800 */
[----:B-1----:R-:W4:Y:S04]  /*2d0d0*/  LDL.LU R252, [R1+0x5e8] ;  /* 0x0005e80001fc7983 */ /* 0x002f280000300800 */
[----:B0-----:R-:W4:Y:S01]  /*2d0e0*/  LDL.LU R251, [R1+0x60c] ;  /* 0x00060c0001fb7983 */ /* 0x001f220000300800 */
[----:B--2---:R-:W-:-:S03]  /*2d0f0*/  IMAD.MOV.U32 R246, RZ, RZ, R245 ;  /* 0x000000fffff67224 */ /* 0x004fc600078e00f5 */
[----:B------:R-:W2:Y:S04]  /*2d100*/  LDL.LU R245, [R1+0x5e0] ;  /* 0x0005e00001f57983 */ /* 0x000ea80000300800 */
[----:B------:R-:W2:Y:S04]  /*2d110*/  LDL.LU R250, [R1+0x604] ;  /* 0x0006040001fa7983 */ /* 0x000ea80000300800 */
[----:B------:R-:W2:Y:S01]  /*2d120*/  LDL.LU R249, [R1+0x5d8] ;  /* 0x0005d80001f97983 */ /* 0x000ea20000300800 */
[----:B---3--:R-:W-:-:S05]  /*2d130*/  IADD3 R247, P5, R247, UR5, RZ ;  /* 0x00000005f7f77c10 */ /* 0x008fca000ffbe0ff */
[----:B------:R0:W-:Y:S04]  /*2d140*/  STL [R1+0x5f0], R247 ;  /* 0x0005f0f701007387 */ /* 0x0001e80000100800 */
[----:B------:R-:W3:Y:S04]  /*2d150*/  LDL.LU R248, [R1+0x5fc] ;  /* 0x0005fc0001f87983 */ /* 0x000ee80000300800 */
[----:B0-----:R-:W3:Y:S01]  /*2d160*/  LDL.LU R247, [R1+0x5d0] ;  /* 0x0005d00001f77983 */ /* 0x001ee20000300800 */
[----:B----4-:R-:W-:Y:S02]  /*2d170*/  IADD3.X R8, R8, UR60, RZ, P6, !PT ;  /* 0x0000003c08087c10 */ /* 0x010fe4000b7fe4ff */
[----:B------:R-:W-:-:S02]  /*2d180*/  IADD3.X R251, R251, UR60, RZ, P1, !PT ;  /* 0x0000003cfbfb7c10 */ /* 0x000fc40008ffe4ff */
[----:B------:R-:W-:Y:S01]  /*2d190*/  IADD3 R252, P6, R252, UR5, RZ ;  /* 0x00000005fcfc7c10 */ /* 0x000fe2000ffde0ff */
[----:B------:R-:W-:Y:S01]  /*2d1a0*/  STL [R1+0x614], R8 ;  /* 0x0006140801007387 */ /* 0x000fe20000100800 */
[----:B--2---:R-:W-:-:S05]  /*2d1b0*/  IADD3 R245, P1, R245, UR5, RZ ;  /* 0x00000005f5f57c10 */ /* 0x004fca000ff3e0ff */
[----:B------:R0:W-:Y:S04]  /*2d1c0*/  STL [R1+0x5e0], R245 ;  /* 0x0005e0f501007387 */ /* 0x0001e80000100800 */
[----:B------:R1:W-:Y:S04]  /*2d1d0*/  STL [R1+0x5e8], R252 ;  /* 0x0005e8fc01007387 */ /* 0x0003e80000100800 */
[----:B0-----:R-:W2:Y:S01]  /*2d1e0*/  LDL.LU R245, [R1+0x5f4] ;  /* 0x0005f40001f57983 */ /* 0x001ea20000300800 */
[----:B------:R-:W-:Y:S02]  /*2d1f0*/  IADD3.X R250, R250, UR60, RZ, P2, !PT ;  /* 0x0000003cfafa7c10 */ /* 0x000fe400097fe4ff */
[----:B------:R-:W-:Y:S01]  /*2d200*/  IADD3 R249, P2, R249, UR5, RZ ;  /* 0x00000005f9f97c10 */ /* 0x000fe2000ff5e0ff */
[----:B------:R0:W-:Y:S04]  /*2d210*/  STL [R1+0x60c], R251 ;  /* 0x00060cfb01007387 */ /* 0x0001e80000100800 */
[----:B------:R4:W-:Y:S04]  /*2d220*/  STL [R1+0x604], R250 ;  /* 0x000604fa01007387 */ /* 0x0009e80000100800 */
[----:B------:R-:W-:Y:S01]  /*2d230*/  STL [R1+0x5d8], R249 ;  /* 0x0005d8f901007387 */ /* 0x000fe20000100800 */
[----:B------:R-:W-:Y:S01]  /*2d240*/  IMAD.MOV.U32 R8, RZ, RZ, R246 ;  /* 0x000000ffff087224 */ /* 0x000fe200078e00f6 */
[----:B---3--:R-:W-:-:S05]  /*2d250*/  IADD3.X R248, R248, UR60, RZ, P3, !PT ;  /* 0x0000003cf8f87c10 */ /* 0x008fca0009ffe4ff */
[----:B------:R-:W-:Y:S04]  /*2d260*/  STL [R1+0x5fc], R248 ;  /* 0x0005fcf801007387 */ /* 0x000fe80000100800 */
[----:B-1----:R-:W3:Y:S04]  /*2d270*/  LDL.LU R252, [R1+0x5ec] ;  /* 0x0005ec0001fc7983 */ /* 0x002ee80000300800 */
[----:B0-----:R-:W3:Y:S01]  /*2d280*/  LDL.LU R251, [R1+0x5c0] ;  /* 0x0005c00001fb7983 */ /* 0x001ee20000300800 */
[----:B------:R-:W-:-:S05]  /*2d290*/  IADD3 R247, P3, R247, UR5, RZ ;  /* 0x00000005f7f77c10 */ /* 0x000fca000ff7e0ff */
[----:B------:R0:W-:Y:S04]  /*2d2a0*/  STL [R1+0x5d0], R247 ;  /* 0x0005d0f701007387 */ /* 0x0001e80000100800 */
[----:B----4-:R-:W4:Y:S04]  /*2d2b0*/  LDL.LU R250, [R1+0x5e4] ;  /* 0x0005e40001fa7983 */ /* 0x010f280000300800 */
[----:B0-----:R-:W4:Y:S04]  /*2d2c0*/  LDL.LU R247, [R1+0x5b8] ;  /* 0x0005b80001f77983 */ /* 0x001f280000300800 */
[----:B------:R-:W4:Y:S04]  /*2d2d0*/  LDL.LU R249, [R1+0x5dc] ;  /* 0x0005dc0001f97983 */ /* 0x000f280000300800 */
[----:B------:R-:W4:Y:S01]  /*2d2e0*/  LDL.LU R248, [R1+0x5b0] ;  /* 0x0005b00001f87983 */ /* 0x000f220000300800 */
[----:B--2---:R-:W-:-:S05]  /*2d2f0*/  IADD3.X R245, R245, UR60, RZ, P4, !PT ;  /* 0x0000003cf5f57c10 */ /* 0x004fca000a7fe4ff */
[----:B------:R0:W-:Y:S04]  /*2d300*/  STL [R1+0x5f4], R245 ;  /* 0x0005f4f501007387 */ /* 0x0001e80000100800 */
[----:B------:R-:W2:Y:S01]  /*2d310*/  LDL.LU R246, [R1+0x5d4] ;  /* 0x0005d40001f67983 */ /* 0x000ea20000300800 */
[----:B0-----:R-:W-:Y:S02]  /*2d320*/  IMAD.MOV.U32 R245, RZ, RZ, R244 ;  /* 0x000000fffff57224 */ /* 0x001fe400078e00f4 */
[----:B------:R-:W-:Y:S02]  /*2d330*/  IMAD.MOV.U32 R244, RZ, RZ, R229 ;  /* 0x000000fffff47224 */ /* 0x000fe400078e00e5 */
[----:B------:R-:W-:Y:S02]  /*2d340*/  IMAD.MOV.U32 R229, RZ, RZ, R227 ;  /* 0x000000ffffe57224 */ /* 0x000fe400078e00e3 */
[----:B------:R-:W2:Y:S01]  /*2d350*/  LDL.LU R227, [R1+0x5a8] ;  /* 0x0005a80001e37983 */ /* 0x000ea20000300800 */
[----:B------:R-:W-:-:S05]  /*2d360*/  IADD3 R8, P4, R8, UR5, RZ ;  /* 0x0000000508087c10 */ /* 0x000fca000ff9e0ff */
[----:B------:R-:W-:Y:S01]  /*2d370*/  STL [R1+0x5c8], R8 ;  /* 0x0005c80801007387 */ /* 0x000fe20000100800 */
[----:B---3--:R-:W-:Y:S02]  /*2d380*/  IADD3.X R252, R252, UR60, RZ, P5, !PT ;  /* 0x0000003cfcfc7c10 */ /* 0x008fe4000affe4ff */
[----:B------:R-:W-:Y:S02]  /*2d390*/  IADD3 R251, P5, R251, UR5, RZ ;  /* 0x00000005fbfb7c10 */ /* 0x000fe4000ffbe0ff */
[----:B----4-:R-:W-:Y:S01]  /*2d3a0*/  IADD3.X R250, R250, UR60, RZ, P6, !PT ;  /* 0x0000003cfafa7c10 */ /* 0x010fe2000b7fe4ff */
[----:B------:R-:W-:Y:S01]  /*2d3b0*/  STL [R1+0x5ec], R252 ;  /* 0x0005ecfc01007387 */ /* 0x000fe20000100800 */
[----:B------:R-:W-:Y:S02]  /*2d3c0*/  IADD3 R247, P6, R247, UR5, RZ ;  /* 0x00000005f7f77c10 */ /* 0x000fe4000ffde0ff */
[----:B------:R-:W-:Y:S02]  /*2d3d0*/  IADD3.X R249, R249, UR60, RZ, P1, !PT ;  /* 0x0000003cf9f97c10 */ /* 0x000fe40008ffe4ff */
[----:B------:R-:W-:Y:S01]  /*2d3e0*/  IADD3 R248, P1, R248, UR5, RZ ;  /* 0x00000005f8f87c10 */ /* 0x000fe2000ff3e0ff */
[----:B------:R0:W-:Y:S04]  /*2d3f0*/  STL [R1+0x5b8], R247 ;  /* 0x0005b8f701007387 */ /* 0x0001e80000100800 */
[----:B------:R-:W-:Y:S04]  /*2d400*/  STL [R1+0x5c0], R251 ;  /* 0x0005c0fb01007387 */ /* 0x000fe80000100800 */
[----:B0-----:R-:W3:Y:S04]  /*2d410*/  LDL.LU R247, [R1+0x5cc] ;  /* 0x0005cc0001f77983 */ /* 0x001ee80000300800 */
[----:B------:R-:W-:Y:S04]  /*2d420*/  STL [R1+0x5e4], R250 ;  /* 0x0005e4fa01007387 */ /* 0x000fe80000100800 */
[----:B------:R-:W-:Y:S04]  /*2d430*/  STL [R1+0x5dc], R249 ;  /* 0x0005dcf901007387 */ /* 0x000fe80000100800 */
[----:B------:R-:W-:Y:S01]  /*2d440*/  STL [R1+0x5b0], R248 ;  /* 0x0005b0f801007387 */ /* 0x000fe20000100800 */
[----:B--2---:R-:W-:-:S05]  /*2d450*/  IADD3.X R246, R246, UR60, RZ, P2, !PT ;  /* 0x0000003cf6f67c10 */ /* 0x004fca00097fe4ff */
[----:B------:R-:W-:Y:S01]  /*2d460*/  STL [R1+0x5d4], R246 ;  /* 0x0005d4f601007387 */ /* 0x000fe20000100800 */
[----:B------:R-:W-:-:S05]  /*2d470*/  IADD3 R227, P2, R227, UR5, RZ ;  /* 0x00000005e3e37c10 */ /* 0x000fca000ff5e0ff */
[----:B------:R0:W-:Y:S04]  /*2d480*/  STL [R1+0x5a8], R227 ;  /* 0x0005a8e301007387 */ /* 0x0001e80000100800 */
[----:B0-----:R-:W2:Y:S04]  /*2d490*/  LDL.LU R227, [R1+0x5a0] ;  /* 0x0005a00001e37983 */ /* 0x001ea80000300800 */
[----:B------:R-:W4:Y:S04]  /*2d4a0*/  LDL.LU R8, [R1+0x5c4] ;  /* 0x0005c40001087983 */ /* 0x000f280000300800 */
[----:B------:R-:W4:Y:S04]  /*2d4b0*/  LDL.LU R252, [R1+0x598] ;  /* 0x0005980001fc7983 */ /* 0x000f280000300800 */
[----:B------:R-:W4:Y:S04]  /*2d4c0*/  LDL.LU R251, [R1+0x5bc] ;  /* 0x0005bc0001fb7983 */ /* 0x000f280000300800 */
[----:B------:R-:W4:Y:S04]  /*2d4d0*/  LDL.LU R246, [R1+0x590] ;  /* 0x0005900001f67983 */ /* 0x000f280000300800 */
[----:B------:R-:W4:Y:S04]  /*2d4e0*/  LDL.LU R250, [R1+0x5b4] ;  /* 0x0005b40001fa7983 */ /* 0x000f280000300800 */
[----:B------:R-:W4:Y:S01]  /*2d4f0*/  LDL.LU R249, [R1+0x588] ;  /* 0x0005880001f97983 */ /* 0x000f220000300800 */
[----:B---3--:R-:W-:-:S05]  /*2d500*/  IADD3.X R247, R247, UR60, RZ, P3, !PT ;  /* 0x0000003cf7f77c10 */ /* 0x008fca0009ffe4ff */
[----:B------:R0:W-:Y:S04]  /*2d510*/  STL [R1+0x5cc], R247 ;  /* 0x0005ccf701007387 */ /* 0x0001e80000100800 */
[----:B------:R-:W3:Y:S04]  /*2d520*/  LDL.LU R248, [R1+0x5ac] ;  /* 0x0005ac0001f87983 */ /* 0x000ee80000300800 */
[----:B0-----:R-:W3:Y:S01]  /*2d530*/  LDL.LU R247, [R1+0x580] ;  /* 0x0005800001f77983 */ /* 0x001ee20000300800 */
[----:B--2---:R-:W-:Y:S02]  /*2d540*/  IADD3 R227, P3, R227, UR5, RZ ;  /* 0x00000005e3e37c10 */ /* 0x004fe4000ff7e0ff */
[----:B----4-:R-:W-:-:S02]  /*2d550*/  IADD3.X R8, R8, UR60, RZ, P4, !PT ;  /* 0x0000003c08087c10 */ /* 0x010fc4000a7fe4ff */
[----:B------:R-:W-:Y:S02]  /*2d560*/  IADD3.X R251, R251, UR60, RZ, P5, !PT ;  /* 0x0000003cfbfb7c10 */ /* 0x000fe4000affe4ff */
[----:B------:R-:W-:Y:S02]  /*2d570*/  IADD3 R246, P5, R246, UR5, RZ ;  /* 0x00000005f6f67c10 */ /* 0x000fe4000ffbe0ff */
[----:B------:R-:W-:Y:S01]  /*2d580*/  IADD3 R252, P4, R252, UR5, RZ ;  /* 0x00000005fcfc7c10 */ /* 0x000fe2000ff9e0ff */
[----:B------:R0:W-:Y:S04]  /*2d590*/  STL [R1+0x5a0], R227 ;  /* 0x0005a0e301007387 */ /* 0x0001e80000100800 */
[----:B0-----:R0:W5:Y:S04]  /*2d5a0*/  LDL.LU R227, [R1+0xfd8] ;  /* 0x000fd80001e37983 */ /* 0x0011680000300800 */
[----:B------:R-:W-:Y:S04]  /*2d5b0*/  STL [R1+0x5c4], R8 ;  /* 0x0005c40801007387 */ /* 0x000fe80000100800 */
[----:B------:R1:W-:Y:S04]  /*2d5c0*/  STL [R1+0x590], R246 ;  /* 0x000590f601007387 */ /* 0x0003e80000100800 */
[----:B------:R2:W-:Y:S04]  /*2d5d0*/  STL [R1+0x598], R252 ;  /* 0x000598fc01007387 */ /* 0x0005e80000100800 */
[----:B-1----:R-:W4:Y:S01]  /*2d5e0*/  LDL.LU R246, [R1+0x5a4] ;  /* 0x0005a40001f67983 */ /* 0x002f220000300800 */
[----:B------:R-:W-:-:S02]  /*2d5f0*/  IADD3.X R250, R250, UR60, RZ, P6, !PT ;  /* 0x0000003cfafa7c10 */ /* 0x000fc4000b7fe4ff */
[----:B------:R-:W-:Y:S01]  /*2d600*/  IADD3 R249, P6, R249, UR5, RZ ;  /* 0x00000005f9f97c10 */ /* 0x000fe2000ffde0ff */
[----:B------:R1:W-:Y:S04]  /*2d610*/  STL [R1+0x5bc], R251 ;  /* 0x0005bcfb01007387 */ /* 0x0003e80000100800 */
[----:B------:R0:W-:Y:S04]  /*2d620*/  STL [R1+0x5b4], R250 ;  /* 0x0005b4fa01007387 */ /* 0x0001e80000100800 */
[----:B------:R-:W-:Y:S01]  /*2d630*/  STL [R1+0x588], R249 ;  /* 0x000588f901007387 */ /* 0x000fe20000100800 */
[----:B---3--:R-:W-:-:S05]  /*2d640*/  IADD3.X R248, R248, UR60, RZ, P1, !PT ;  /* 0x0000003cf8f87c10 */ /* 0x008fca0008ffe4ff */
[----:B------:R3:W-:Y:S04]  /*2d650*/  STL [R1+0x5ac], R248 ;  /* 0x0005acf801007387 */ /* 0x0007e80000100800 */
[----:B------:R-:W4:Y:S04]  /*2d660*/  LDL.LU R8, [R1+0x578] ;  /* 0x0005780001087983 */ /* 0x000f280000300800 */
[----:B--2---:R-:W2:Y:S04]  /*2d670*/  LDL.LU R252, [R1+0x59c] ;  /* 0x00059c0001fc7983 */ /* 0x004ea80000300800 */
[----:B-1----:R-:W2:Y:S01]  /*2d680*/  LDL.LU R251, [R1+0x570] ;  /* 0x0005700001fb7983 */ /* 0x002ea20000300800 */
[----:B------:R-:W-:-:S05]  /*2d690*/  IADD3 R247, P1, R247, UR5, RZ ;  /* 0x00000005f7f77c10 */ /* 0x000fca000ff3e0ff */
[----:B------:R-:W-:Y:S04]  /*2d6a0*/  STL [R1+0x580], R247 ;  /* 0x000580f701007387 */ /* 0x000fe80000100800 */
[----:B0-----:R-:W2:Y:S04]  /*2d6b0*/  LDL.LU R250, [R1+0x594] ;  /* 0x0005940001fa7983 */ /* 0x001ea80000300800 */
[----:B---3--:R-:W3:Y:S04]  /*2d6c0*/  LDL.LU R248, [R1+0x568] ;  /* 0x0005680001f87983 */ /* 0x008ee80000300800 */
[----:B------:R-:W3:Y:S01]  /*2d6d0*/  LDL.LU R249, [R1+0x58c] ;  /* 0x00058c0001f97983 */ /* 0x000ee20000300800 */
[----:B----4-:R-:W-:-:S05]  /*2d6e0*/  IADD3.X R246, R246, UR60, RZ, P2, !PT ;  /* 0x0000003cf6f67c10 */ /* 0x010fca00097fe4ff */
[----:B------:R0:W-:Y:S04]  /*2d6f0*/  STL [R1+0x5a4], R246 ;  /* 0x0005a4f601007387 */ /* 0x0001e80000100800 */
[----:B0-----:R-:W4:Y:S04]  /*2d700*/  LDL.LU R246, [R1+0x560] ;  /* 0x0005600001f67983 */ /* 0x001f280000300800 */
[----:B------:R-:W4:Y:S01]  /*2d710*/  LDL.LU R247, [R1+0x584] ;  /* 0x0005840001f77983 */ /* 0x000f220000300800 */
[----:B------:R-:W-:Y:S02]  /*2d720*/  IADD3 R8, P2, R8, UR5, RZ ;  /* 0x0000000508087c10 */ /* 0x000fe4000ff5e0ff */
[----:B--2---:R-:W-:-:S02]  /*2d730*/  IADD3.X R252, R252, UR60, RZ, P3, !PT ;  /* 0x0000003cfcfc7c10 */ /* 0x004fc40009ffe4ff */
[----:B------:R-:W-:Y:S01]  /*2d740*/  IADD3 R251, P3, R251, UR5, RZ ;  /* 0x00000005fbfb7c10 */ /* 0x000fe2000ff7e0ff */
[----:B------:R-:W-:Y:S01]  /*2d750*/  STL [R1+0x578], R8 ;  /* 0x0005780801007387 */ /* 0x000fe20000100800 */
[----:B------:R-:W-:Y:S02]  /*2d760*/  IADD3.X R250, R250, UR60, RZ, P4, !PT ;  /* 0x0000003cfafa7c10 */ /* 0x000fe4000a7fe4ff */
[----:B---3--:R-:W-:Y:S02]  /*2d770*/  IADD3 R248, P4, R248, UR5, RZ ;  /* 0x00000005f8f87c10 */ /* 0x008fe4000ff9e0ff */
[----:B------:R-:W-:Y:S01]  /*2d780*/  IADD3.X R249, R249, UR60, RZ, P5, !PT ;  /* 0x0000003cf9f97c10 */ /* 0x000fe2000affe4ff */
[----:B------:R-:W-:Y:S04]  /*2d790*/  STL [R1+0x59c], R252 ;  /* 0x00059cfc01007387 */ /* 0x000fe80000100800 */
[----:B------:R0:W-:Y:S04]  /*2d7a0*/  STL [R1+0x568], R248 ;  /* 0x000568f801007387 */ /* 0x0001e80000100800 */
[----:B------:R-:W-:Y:S04]  /*2d7b0*/  STL [R1+0x570], R251 ;  /* 0x000570fb01007387 */ /* 0x000fe80000100800 */
[----:B0-----:R-:W2:Y:S04]  /*2d7c0*/  LDL.LU R248, [R1+0x558] ;  /* 0x0005580001f87983 */ /* 0x001ea80000300800 */
[----:B------:R-:W-:Y:S01]  /*2d7d0*/  STL [R1+0x594], R250 ;  /* 0x000594fa01007387 */ /* 0x000fe20000100800 */
[----:B----4-:R-:W-:-:S02]  /*2d7e0*/  IADD3 R246, P5, R246, UR5, RZ ;  /* 0x00000005f6f67c10 */ /* 0x010fc4000ffbe0ff */
[----:B------:R-:W-:-:S03]  /*2d7f0*/  IADD3.X R247, R247, UR60, RZ, P6, !PT ;  /* 0x0000003cf7f77c10 */ /* 0x000fc6000b7fe4ff */
[----:B------:R0:W-:Y:S04]  /*2d800*/  STL [R1+0x560], R246 ;  /* 0x000560f601007387 */ /* 0x0001e80000100800 */
[----:B------:R-:W-:Y:S04]  /*2d810*/  STL [R1+0x58c], R249 ;  /* 0x00058cf901007387 */ /* 0x000fe80000100800 */
[----:B0-----:R-:W3:Y:S04]  /*2d820*/  LDL.LU R246, [R1+0x57c] ;  /* 0x00057c0001f67983 */ /* 0x001ee80000300800 */
[----:B------:R0:W-:Y:S04]  /*2d830*/  STL [R1+0x584], R247 ;  /* 0x000584f701007387 */ /* 0x0001e80000100800 */
[----:B------:R-:W4:Y:S04]  /*2d840*/  LDL.LU R8, [R1+0x550] ;  /* 0x0005500001087983 */ /* 0x000f280000300800 */
[----:B------:R-:W4:Y:S04]  /*2d850*/  LDL.LU R252, [R1+0x574] ;  /* 0x0005740001fc7983 */ /* 0x000f280000300800 */
[----:B------:R-:W4:Y:S04]  /*2d860*/  LDL.LU R251, [R1+0x548] ;  /* 0x0005480001fb7983 */ /* 0x000f280000300800 */
[----:B------:R-:W4:Y:S04]  /*2d870*/  LDL.LU R250, [R1+0x56c] ;  /* 0x00056c0001fa7983 */ /* 0x000f280000300800 */
[----:B0-----:R-:W4:Y:S04]  /*2d880*/  LDL.LU R247, [R1+0x540] ;  /* 0x0005400001f77983 */ /* 0x001f280000300800 */
[----:B------:R-:W4:Y:S01]  /*2d890*/  LDL.LU R249, [R1+0x564] ;  /* 0x0005640001f97983 */ /* 0x000f220000300800 */
[----:B--2---:R-:W-:-:S05]  /*2d8a0*/  IADD3 R248, P6, R248, UR5, RZ ;  /* 0x00000005f8f87c10 */ /* 0x004fca000ffde0ff */
[----:B------:R0:W-:Y:S04]  /*2d8b0*/  STL [R1+0x558], R248 ;  /* 0x000558f801007387 */ /* 0x0001e80000100800 */
[----:B0-----:R-:W2:Y:S01]  /*2d8c0*/  LDL.LU R248, [R1+0x538] ;  /* 0x0005380001f87983 */ /* 0x001ea20000300800 */
[----:B---3--:R-:W-:Y:S02]  /*2d8d0*/  IADD3.X R246, R246, UR60, RZ, P1, !PT ;  /* 0x0000003cf6f67c10 */ /* 0x008fe40008ffe4ff */
[----:B----4-:R-:W-:Y:S02]  /*2d8e0*/  IADD3 R8, P1, R8, UR5, RZ ;  /* 0x0000000508087c10 */ /* 0x010fe4000ff3e0ff */
[----:B------:R-:W-:Y:S01]  /*2d8f0*/  IADD3.X R252, R252, UR60, RZ, P2, !PT ;  /* 0x0000003cfcfc7c10 */ /* 0x000fe200097fe4ff */
[----:B------:R0:W-:Y:S01]  /*2d900*/  STL [R1+0x57c], R246 ;  /* 0x00057cf601007387 */ /* 0x0001e20000100800 */
[----:B------:R-:W-:-:S02]  /*2d910*/  IADD3.X R250, R250, UR60, RZ, P3, !PT ;  /* 0x0000003cfafa7c10 */ /* 0x000fc40009ffe4ff */
[----:B------:R-:W-:Y:S02]  /*2d920*/  IADD3 R251, P2, R251, UR5, RZ ;  /* 0x00000005fbfb7c10 */ /* 0x000fe4000ff5e0ff */
[----:B------:R-:W-:Y:S01]  /*2d930*/  IADD3 R247, P3, R247, UR5, RZ ;  /* 0x00000005f7f77c10 */ /* 0x000fe2000ff7e0ff */
[----:B0-----:R-:W3:Y:S04]  /*2d940*/  LDL.LU R246, [R1+0x55c] ;  /* 0x00055c0001f67983 */ /* 0x001ee80000300800 */
[----:B------:R-:W-:Y:S04]  /*2d950*/  STL [R1+0x550], R8 ;  /* 0x0005500801007387 */ /* 0x000fe80000100800 */
[----:B------:R-:W-:Y:S04]  /*2d960*/  STL [R1+0x574], R252 ;  /* 0x000574fc01007387 */ /* 0x000fe80000100800 */
[----:B------:R0:W-:Y:S04]  /*2d970*/  STL [R1+0x540], R247 ;  /* 0x000540f701007387 */ /* 0x0001e80000100800 */
[----:B------:R-:W-:Y:S04]  /*2d980*/  STL [R1+0x548], R251 ;  /* 0x000548fb01007387 */ /* 0x000fe80000100800 */
[----:B0-----:R-:W4:Y:S01]  /*2d990*/  LDL.LU R247, [R1+0x530] ;  /* 0x0005300001f77983 */ /* 0x001f220000300800 */
[----:B------:R-:W-:-:S03]  /*2d9a0*/  IADD3.X R249, R249, UR60, RZ, P4, !PT ;  /* 0x0000003cf9f97c10 */ /* 0x000fc6000a7fe4ff */
[----:B------:R-:W-:Y:S01]  /*2d9b0*/  STL [R1+0x56c], R250 ;  /* 0x00056cfa01007387 */ /* 0x000fe20000100800 */
[----:B--2---:R-:W-:-:S05]  /*2d9c0*/  IADD3 R248, P4, R248, UR5, RZ ;  /* 0x00000005f8f87c10 */ /* 0x004fca000ff9e0ff */
[----:B------:R0:W-:Y:S04]  /*2d9d0*/  STL [R1+0x538], R248 ;  /* 0x000538f801007387 */ /* 0x0001e80000100800 */
[----:B------:R-:W-:Y:S04]  /*2d9e0*/  STL [R1+0x564], R249 ;  /* 0x000564f901007387 */ /* 0x000fe80000100800 */
[----:B0-----:R-:W2:Y:S01]  /*2d9f0*/  LDL.LU R248, [R1+0x554] ;  /* 0x0005540001f87983 */ /* 0x001ea20000300800 */
[----:B---3--:R-:W-:-:S05]  /*2da00*/  IADD3.X R246, R246, UR60, RZ, P5, !PT ;  /* 0x0000003cf6f67c10 */ /* 0x008fca000affe4ff */
[----:B------:R0:W-:Y:S04]  /*2da10*/  STL [R1+0x55c], R246 ;  /* 0x00055cf601007387 */ /* 0x0001e80000100800 */
[----:B------:R-:W3:Y:S04]  /*2da20*/  LDL.LU R8, [R1+0x528] ;  /* 0x0005280001087983 */ /* 0x000ee80000300800 */
[----:B------:R-:W3:Y:S04]  /*2da30*/  LDL.LU R252, [R1+0x54c] ;  /* 0x00054c0001fc7983 */ /* 0x000ee80000300800 */
[----:B------:R-:W3:Y:S04]  /*2da40*/  LDL.LU R251, [R1+0x520] ;  /* 0x0005200001fb7983 */ /* 0x000ee80000300800 */
[----:B------:R-:W3:Y:S01]  /*2da50*/  LDL.LU R250, [R1+0x544] ;  /* 0x0005440001fa7983 */ /* 0x000ee20000300800 */
[----:B----4-:R-:W-:-:S03]  /*2da60*/  IADD3 R247, P5, R247, UR5, RZ ;  /* 0x00000005f7f77c10 */ /* 0x010fc6000ffbe0ff */
[----:B0-----:R-:W4:Y:S04]  /*2da70*/  LDL.LU R246, [R1+0x518] ;  /* 0x0005180001f67983 */ /* 0x001f280000300800 */
[----:B------:R-:W4:Y:S04]  /*2da80*/  LDL.LU R249, [R1+0x53c] ;  /* 0x00053c0001f97983 */ /* 0x000f280000300800 */
[----:B------:R0:W-:Y:S04]  /*2da90*/  STL [R1+0x530], R247 ;  /* 0x000530f701007387 */ /* 0x0001e80000100800 */
[----:B0-----:R-:W4:Y:S01]  /*2daa0*/  LDL.LU R247, [R1+0x510] ;  /* 0x0005100001f77983 */ /* 0x001f220000300800 */
[----:B--2---:R-:W-:-:S05]  /*2dab0*/  IADD3.X R248, R248, UR60, RZ, P6, !PT ;  /* 0x0000003cf8f87c10 */ /* 0x004fca000b7fe4ff */
[----:B------:R0:W-:Y:S04]  /*2dac0*/  STL [R1+0x554], R248 ;  /* 0x000554f801007387 */ /* 0x0001e80000100800 */
[----:B0-----:R-:W2:Y:S01]  /*2dad0*/  LDL.LU R248, [R1+0x534] ;  /* 0x0005340001f87983 */ /* 0x001ea20000300800 */
[----:B---3--:R-:W-:Y:S02]  /*2dae0*/  IADD3 R8, P6, R8, UR5, RZ ;  /* 0x0000000508087c10 */ /* 0x008fe4000ffde0ff */
[----:B------:R-:W-:Y:S02]  /*2daf0*/  IADD3.X R252, R252, UR60, RZ, P1, !PT ;  /* 0x0000003cfcfc7c10 */ /* 0x000fe40008ffe4ff */
[----:B------:R-:W-:Y:S02]  /*2db00*/  IADD3.X R250, R250, UR60, RZ, P2, !PT ;  /* 0x0000003cfafa7c10 */ /* 0x000fe400097fe4ff */
[----:B------:R-:W-:Y:S01]  /*2db10*/  IADD3 R251, P1, R251, UR5, RZ ;  /* 0x00000005fbfb7c10 */ /* 0x000fe2000ff3e0ff */
[----:B------:R-:W-:Y:S01]  /*2db20*/  STL [R1+0x528], R8 ;  /* 0x0005280801007387 */ /* 0x000fe20000100800 */
[----:B----4-:R-:W-:-:S03]  /*2db30*/  IADD3 R246, P2, R246, UR5, RZ ;  /* 0x00000005f6f67c10 */ /* 0x010fc6000ff5e0ff */
[----:B------:R-:W-:Y:S01]  /*2db40*/  STL [R1+0x54c], R252 ;  /* 0x00054cfc01007387 */ /* 0x000fe20000100800 */
[----:B------:R-:W-:-:S03]  /*2db50*/  IADD3.X R249, R249, UR60, RZ, P3, !PT ;  /* 0x0000003cf9f97c10 */ /* 0x000fc60009ffe4ff */
[----:B------:R0:W-:Y:S04]  /*2db60*/  STL [R1+0x518], R246 ;  /* 0x000518f601007387 */ /* 0x0001e80000100800 */
[----:B------:R-:W-:Y:S01]  /*2db70*/  STL [R1+0x520], R251 ;  /* 0x000520fb01007387 */ /* 0x000fe20000100800 */
[----:B------:R-:W-:-:S03]  /*2db80*/  IADD3 R247, P3, R247, UR5, RZ ;  /* 0x00000005f7f77c10 */ /* 0x000fc6000ff7e0ff */
[----:B0-----:R-:W3:Y:S04]  /*2db90*/  LDL.LU R246, [R1+0x508] ;  /* 0x0005080001f67983 */ /* 0x001ee80000300800 */
[----:B------:R-:W-:Y:S04]  /*2dba0*/  STL [R1+0x544], R250 ;  /* 0x000544fa01007387 */ /* 0x000fe80000100800 */
[----:B------:R0:W-:Y:S04]  /*2dbb0*/  STL [R1+0x510], R247 ;  /* 0x000510f701007387 */ /* 0x0001e80000100800 */
[----:B------:R-:W-:Y:S04]  /*2dbc0*/  STL [R1+0x53c], R249 ;  /* 0x00053cf901007387 */ /* 0x000fe80000100800 */
[----:B0-----:R-:W4:Y:S01]  /*2dbd0*/  LDL.LU R247, [R1+0x52c] ;  /* 0x00052c0001f77983 */ /* 0x001f220000300800 */
[----:B--2---:R-:W-:-:S05]  /*2dbe0*/  IADD3.X R248, R248, UR60, RZ, P4, !PT ;  /* 0x0000003cf8f87c10 */ /* 0x004fca000a7fe4ff */
[----:B------:R0:W-:Y:S04]  /*2dbf0*/  STL [R1+0x534], R248 ;  /* 0x000534f801007387 */ /* 0x0001e80000100800 */
[----:B------:R-:W2:Y:S04]  /*2dc00*/  LDL.LU R8, [R1+0x500] ;  /* 0x0005000001087983 */ /* 0x000ea80000300800 */
[----:B------:R-:W2:Y:S04]  /*2dc10*/  LDL.LU R252, [R1+0x524] ;  /* 0x0005240001fc7983 */ /* 0x000ea80000300800 */
[----:B------:R-:W2:Y:S04]  /*2dc20*/  LDL.LU R251, [R1+0x4f8] ;  /* 0x0004f80001fb7983 */ /* 0x000ea80000300800 */
[----:B------:R-:W2:Y:S04]  /*2dc30*/  LDL.LU R250, [R1+0x51c] ;  /* 0x00051c0001fa7983 */ /* 0x000ea80000300800 */
[----:B0-----:R-:W2:Y:S04]  /*2dc40*/  LDL.LU R248, [R1+0x4f0] ;  /* 0x0004f00001f87983 */ /* 0x001ea80000300800 */
[----:B------:R-:W2:Y:S01]  /*2dc50*/  LDL.LU R249, [R1+0x514] ;  /* 0x0005140001f97983 */ /* 0x000ea20000300800 */
[----:B---3--:R-:W-:-:S05]  /*2dc60*/  IADD3 R246, P4, R246, UR5, RZ ;  /* 0x00000005f6f67c10 */ /* 0x008fca000ff9e0ff */
[----:B------:R0:W-:Y:S01]  /*2dc70*/  STL [R1+0x508], R246 ;  /* 0x000508f601007387 */ /* 0x0001e20000100800 */
[----:B----4-:R-:W-:-:S03]  /*2dc80*/  IADD3.X R247, R247, UR60, RZ, P5, !PT ;  /* 0x0000003cf7f77c10 */ /* 0x010fc6000affe4ff */
[----:B0-----:R-:W3:Y:S04]  /*2dc90*/  LDL.LU R246, [R1+0x4e8] ;  /* 0x0004e80001f67983 */ /* 0x001ee80000300800 */
[----:B------:R0:W-:Y:S04]  /*2dca0*/  STL [R1+0x52c], R247 ;  /* 0x00052cf701007387 */ /* 0x0001e80000100800 */
[----:B0-----:R-:W4:Y:S01]  /*2dcb0*/  LDL.LU R247, [R1+0x50c] ;  /* 0x00050c0001f77983 */ /* 0x001f220000300800 */
[----:B--2---:R-:W-:Y:S02]  /*2dcc0*/  IADD3 R8, P5, R8, UR5, RZ ;  /* 0x0000000508087c10 */ /* 0x004fe4000ffbe0ff */
[----:B------:R-:W-:-:S02]  /*2dcd0*/  IADD3.X R252, R252, UR60, RZ, P6, !PT ;  /* 0x0000003cfcfc7c10 */ /* 0x000fc4000b7fe4ff */
[----:B------:R-:W-:Y:S02]  /*2dce0*/  IADD3.X R250, R250, UR60, RZ, P1, !PT ;  /* 0x0000003cfafa7c10 */ /* 0x000fe40008ffe4ff */
[----:B------:R-:W-:Y:S01]  /*2dcf0*/  IADD3 R251, P6, R251, UR5, RZ ;  /* 0x00000005fbfb7c10 */ /* 0x000fe2000ffde0ff */
[----:B------:R-:W-:Y:S01]  /*2dd00*/  STL [R1+0x500], R8 ;  /* 0x0005000801007387 */ /* 0x000fe20000100800 */
[----:B------:R-:W-:Y:S02]  /*2dd10*/  IADD3 R248, P1, R248, UR5, RZ ;  /* 0x00000005f8f87c10 */ /* 0x000fe4000ff3e0ff */
[----:B------:R-:W-:Y:S01]  /*2dd20*/  IADD3.X R249, R249, UR60, RZ, P2, !PT ;  /* 0x0000003cf9f97c10 */ /* 0x000fe200097fe4ff */
[----:B------:R-:W-:Y:S04]  /*2dd30*/  STL [R1+0x524], R252 ;  /* 0x000524fc01007387 */ /* 0x000fe80000100800 */
[----:B------:R0:W-:Y:S04]  /*2dd40*/  STL [R1+0x4f0], R248 ;  /* 0x0004f0f801007387 */ /* 0x0001e80000100800 */
[----:B------:R-:W-:Y:S04]  /*2dd50*/  STL [R1+0x4f8], R251 ;  /* 0x0004f8fb01007387 */ /* 0x000fe80000100800 */
[----:B0-----:R-:W2:Y:S04]  /*2dd60*/  LDL.LU R248, [R1+0x4e0] ;  /* 0x0004e00001f87983 */ /* 0x001ea80000300800 */
[----:B------:R-:W-:Y:S01]  /*2dd70*/  STL [R1+0x51c], R250 ;  /* 0x00051cfa01007387 */ /* 0x000fe20000100800 */
[----:B---3--:R-:W-:-:S05]  /*2dd80*/  IADD3 R246, P2, R246, UR5, RZ ;  /* 0x00000005f6f67c10 */ /* 0x008fca000ff5e0ff */
[----:B------:R0:W-:Y:S04]  /*2dd90*/  STL [R1+0x4e8], R246 ;  /* 0x0004e8f601007387 */ /* 0x0001e80000100800 */
[----:B------:R-:W-:Y:S01]  /*2dda0*/  STL [R1+0x514], R249 ;  /* 0x000514f901007387 */ /* 0x000fe20000100800 */
[----:B----4-:R-:W-:-:S03]  /*2ddb0*/  IADD3.X R247, R247, UR60, RZ, P3, !PT ;  /* 0x0000003cf7f77c10 */ /* 0x010fc60009ffe4ff */
        /* <DEDUP_REMOVED lines=198> */
[----:B0-----:R-:W-:Y:S02]  /*2ea20*/  IMAD.MOV.U32 R246, RZ, RZ, R245 ;  /* 0x000000fffff67224 */ /* 0x001fe400078e00f5 */
[----:B------:R-:W3:Y:S04]  /*2ea30*/  LDL.LU R245, [R1+0x3f4] ;  /* 0x0003f40001f57983 */ /* 0x000ee80000300800 */
        /* <DEDUP_REMOVED lines=17> */
[----:B----4-:R-:W-:Y:S01]  /*2eb50*/  IADD3 R247, P2, R247, UR5, RZ ;  /* 0x00000005f7f77c10 */ /* 0x010fe2000ff5e0ff */
[----:B0-----:R-:W-:-:S02]  /*2eb60*/  IMAD.MOV.U32 R245, RZ, RZ, R229 ;  /* 0x000000fffff57224 */ /* 0x001fc400078e00e5 */
[----:B------:R-:W4:Y:S04]  /*2eb70*/  LDL.LU R229, [R1+0x3ac] ;  /* 0x0003ac0001e57983 */ /* 0x000f280000300800 */
        /* <DEDUP_REMOVED lines=10> */
[----:B------:R-:W-:Y:S04]  /*2ec20*/  STL [R1+0x3c0], R8 ;  /* 0x0003c00801007387 */ /* 0x000fe80000100800 */
[----:B------:R-:W-:Y:S01]  /*2ec30*/  STL [R1+0x3e4], R252 ;  /* 0x0003e4fc01007387 */ /* 0x000fe20000100800 */
[----:B----4-:R-:W-:-:S02]  /*2ec40*/  IADD3 R229, P5, R229, UR5, RZ ;  /* 0x00000005e5e57c10 */ /* 0x010fc4000ffbe0ff */
[----:B------:R-:W-:-:S03]  /*2ec50*/  IADD3.X R249, R249, UR60, RZ, P6, !PT ;  /* 0x0000003cf9f97c10 */ /* 0x000fc6000b7fe4ff */
[----:B------:R0:W-:Y:S04]  /*2ec60*/  STL [R1+0x3ac], R229 ;  /* 0x0003ace501007387 */ /* 0x0001e80000100800 */
[----:B------:R-:W-:Y:S01]  /*2ec70*/  STL [R1+0x3b4], R251 ;  /* 0x0003b4fb01007387 */ /* 0x000fe20000100800 */
[----:B------:R-:W-:-:S03]  /*2ec80*/  IADD3 R247, P6, R247, UR5, RZ ;  /* 0x00000005f7f77c10 */ /* 0x000fc6000ffde0ff */
[----:B0-----:R-:W3:Y:S04]  /*2ec90*/  LDL.LU R229, [R1+0x39c] ;  /* 0x00039c0001e57983 */ /* 0x001ee80000300800 */
[----:B------:R-:W-:Y:S04]  /*2eca0*/  STL [R1+0x3dc], R250 ;  /* 0x0003dcfa01007387 */ /* 0x000fe80000100800 */
[----:B------:R0:W-:Y:S04]  /*2ecb0*/  STL [R1+0x3a4], R247 ;  /* 0x0003a4f701007387 */ /* 0x0001e80000100800 */
[----:B------:R1:W-:Y:S04]  /*2ecc0*/  STL [R1+0x3d4], R249 ;  /* 0x0003d4f901007387 */ /* 0x0003e80000100800 */
[----:B0-----:R-:W4:Y:S01]  /*2ecd0*/  LDL.LU R247, [R1+0x3c4] ;  /* 0x0003c40001f77983 */ /* 0x001f220000300800 */
[----:B--2---:R-:W-:-:S05]  /*2ece0*/  IADD3.X R248, R248, UR60, RZ, P1, !PT ;  /* 0x0000003cf8f87c10 */ /* 0x004fca0008ffe4ff */
[----:B------:R0:W-:Y:S04]  /*2ecf0*/  STL [R1+0x3cc], R248 ;  /* 0x0003ccf801007387 */ /* 0x0001e80000100800 */
[----:B------:R-:W2:Y:S04]  /*2ed00*/  LDL.LU R8, [R1+0x3b8] ;  /* 0x0003b80001087983 */ /* 0x000ea80000300800 */
[----:B------:R-:W2:Y:S04]  /*2ed10*/  LDL.LU R252, [R1+0x38c] ;  /* 0x00038c0001fc7983 */ /* 0x000ea80000300800 */
[----:B------:R-:W2:Y:S04]  /*2ed20*/  LDL.LU R251, [R1+0x3b0] ;  /* 0x0003b00001fb7983 */ /* 0x000ea80000300800 */
[----:B------:R-:W2:Y:S04]  /*2ed30*/  LDL.LU R250, [R1+0x384] ;  /* 0x0003840001fa7983 */ /* 0x000ea80000300800 */
[----:B-1----:R-:W2:Y:S04]  /*2ed40*/  LDL.LU R249, [R1+0x3a8] ;  /* 0x0003a80001f97983 */ /* 0x002ea80000300800 */
[----:B0-----:R-:W2:Y:S01]  /*2ed50*/  LDL.LU R248, [R1+0x3a0] ;  /* 0x0003a00001f87983 */ /* 0x001ea20000300800 */
[----:B---3--:R-:W-:-:S05]  /*2ed60*/  IADD3 R229, P1, R229, UR5, RZ ;  /* 0x00000005e5e57c10 */ /* 0x008fca000ff3e0ff */
[----:B------:R0:W-:Y:S01]  /*2ed70*/  STL [R1+0x39c], R229 ;  /* 0x00039ce501007387 */ /* 0x0001e20000100800 */
[----:B----4-:R-:W-:Y:S02]  /*2ed80*/  IADD3.X R247, R247, UR60, RZ, P2, !PT ;  /* 0x0000003cf7f77c10 */ /* 0x010fe400097fe4ff */
[----:B------:R-:W-:Y:S01]  /*2ed90*/  IADD3 R3, P2, R3, UR5, RZ ;  /* 0x0000000503037c10 */ /* 0x000fe2000ff5e0ff */
[----:B0-----:R-:W3:Y:S04]  /*2eda0*/  LDL.LU R229, [R1+0x374] ;  /* 0x0003740001e57983 */ /* 0x001ee80000300800 */
[----:B------:R0:W-:Y:S02]  /*2edb0*/  STL [R1+0x3c4], R247 ;  /* 0x0003c4f701007387 */ /* 0x0001e40000100800 */
[----:B0-----:R-:W-:-:S02]  /*2edc0*/  IMAD.MOV.U32 R247, RZ, RZ, R246 ;  /* 0x000000fffff77224 */ /* 0x001fc400078e00f6 */
[----:B------:R-:W4:Y:S04]  /*2edd0*/  LDL.LU R246, [R1+0x398] ;  /* 0x0003980001f67983 */ /* 0x000f280000300800 */
[----:B------:R0:W-:Y:S04]  /*2ede0*/  STL [R1+0x394], R3 ;  /* 0x0003940301007387 */ /* 0x0001e80000100800 */
[----:B0-----:R-:W4:Y:S01]  /*2edf0*/  LDL.LU R3, [R1+0xfd4] ;  /* 0x000fd40001037983 */ /* 0x001f220000300800 */
[----:B------:R-:W-:Y:S02]  /*2ee00*/  WARPGROUP.DEPBAR.LE gsb0, 0x0 ;  /* 0x00008000000079c5 */ /* 0x000fe40000010000 */
[----:B------:R-:W-:Y:S01]  /*2ee10*/  WARPGROUP.ARRIVE ;  /* 0x00000000000079c5 */ /* 0x000fe20000000000 */
[----:B------:R-:W-:Y:S01]  /*2ee20*/  UMOV UR42, UR18 ;  /* 0x00000012002a7c82 */ /* 0x000fe20008000000 */
[----:B------:R-:W-:-:S04]  /*2ee30*/  UMOV UR43, UR19 ;  /* 0x00000013002b7c82 */ /* 0x000fc80008000000 */
[----:B------:R-:W-:Y:S01]  /*2ee40*/  HGMMA.64x256x16.F32.BF16 R24, gdesc[UR40].tnspA, R24, gsb0 ;  /* 0x23e00000281879f0 */ /* 0x000fe20008001818 */
[----:B--2---:R-:W-:Y:S02]  /*2ee50*/  IADD3.X R8, R8, UR60, RZ, P3, !PT ;  /* 0x0000003c08087c10 */ /* 0x004fe40009ffe4ff */
[----:B------:R-:W-:Y:S02]  /*2ee60*/  IADD3 R252, P3, R252, UR5, RZ ;  /* 0x00000005fcfc7c10 */ /* 0x000fe4000ff7e0ff */
[----:B------:R-:W-:Y:S02]  /*2ee70*/  IADD3.X R251, R251, UR60, RZ, P4, !PT ;  /* 0x0000003cfbfb7c10 */ /* 0x000fe4000a7fe4ff */
[----:B------:R-:W-:Y:S02]  /*2ee80*/  IADD3.X R249, R249, UR60, RZ, P5, !PT ;  /* 0x0000003cf9f97c10 */ /* 0x000fe4000affe4ff */
[----:B------:R-:W-:Y:S01]  /*2ee90*/  IADD3 R250, P4, R250, UR5, RZ ;  /* 0x00000005fafa7c10 */ /* 0x000fe2000ff9e0ff */
[----:B------:R-:W-:Y:S04]  /*2eea0*/  STL [R1+0x3b8], R8 ;  /* 0x0003b80801007387 */ /* 0x000fe80000100800 */
[----:B------:R-:W-:Y:S04]  /*2eeb0*/  STL [R1+0x38c], R252 ;  /* 0x00038cfc01007387 */ /* 0x000fe80000100800 */
[----:B------:R-:W-:Y:S01]  /*2eec0*/  STL [R1+0x3b0], R251 ;  /* 0x0003b0fb01007387 */ /* 0x000fe20000100800 */
[----:B------:R-:W-:-:S02]  /*2eed0*/  IADD3.X R248, R248, UR60, RZ, P6, !PT ;  /* 0x0000003cf8f87c10 */ /* 0x000fc4000b7fe4ff */
[----:B---3--:R-:W-:Y:S02]  /*2eee0*/  IADD3 R229, P6, R229, UR5, RZ ;  /* 0x00000005e5e57c10 */ /* 0x008fe4000ffde0ff */
[----:B----4-:R-:W-:-:S05]  /*2eef0*/  IADD3 R3, P5, R3, UR5, RZ ;  /* 0x0000000503037c10 */ /* 0x010fca000ffbe0ff */
[----:B------:R0:W-:Y:S04]  /*2ef00*/  STL [R1+0x37c], R3 ;  /* 0x00037c0301007387 */ /* 0x0001e80000100800 */
[----:B------:R-:W-:Y:S04]  /*2ef10*/  STL [R1+0x384], R250 ;  /* 0x000384fa01007387 */ /* 0x000fe80000100800 */
[----:B0-----:R-:W2:Y:S04]  /*2ef20*/  LDL.LU R3, [R1+0xfd0] ;  /* 0x000fd00001037983 */ /* 0x001ea80000300800 */
[----:B------:R-:W-:Y:S04]  /*2ef30*/  STL [R1+0x3a8], R249 ;  /* 0x0003a8f901007387 */ /* 0x000fe80000100800 */
[----:B------:R0:W-:Y:S04]  /*2ef40*/  STL [R1+0x374], R229 ;  /* 0x000374e501007387 */ /* 0x0001e80000100800 */
[----:B------:R1:W-:Y:S04]  /*2ef50*/  STL [R1+0x3a0], R248 ;  /* 0x0003a0f801007387 */ /* 0x0003e80000100800 */
[----:B0-----:R-:W3:Y:S01]  /*2ef60*/  LDL.LU R229, [R1+0x364] ;  /* 0x0003640001e57983 */ /* 0x001ee20000300800 */
[----:B------:R-:W-:-:S05]  /*2ef70*/  IADD3.X R246, R246, UR60, RZ, P1, !PT ;  /* 0x0000003cf6f67c10 */ /* 0x000fca0008ffe4ff */
[----:B------:R0:W-:Y:S04]  /*2ef80*/  STL [R1+0x398], R246 ;  /* 0x000398f601007387 */ /* 0x0001e80000100800 */
[----:B-1----:R-:W4:Y:S04]  /*2ef90*/  LDL.LU R248, [R1+0x314] ;  /* 0x0003140001f87983 */ /* 0x002f280000300800 */
[----:B------:R-:W4:Y:S04]  /*2efa0*/  LDL.LU R249, [R1+0x338] ;  /* 0x0003380001f97983 */ /* 0x000f280000300800 */
[----:B------:R-:W4:Y:S04]  /*2efb0*/  LDL.LU R250, [R1+0x30c] ;  /* 0x00030c0001fa7983 */ /* 0x000f280000300800 */
[----:B------:R-:W4:Y:S04]  /*2efc0*/  LDL.LU R251, [R1+0x330] ;  /* 0x0003300001fb7983 */ /* 0x000f280000300800 */
[----:B------:R-:W4:Y:S01]  /*2efd0*/  LDL.LU R252, [R1+0x304] ;  /* 0x0003040001fc7983 */ /* 0x000f220000300800 */
[----:B0-----:R-:W-:-:S03]  /*2efe0*/  IMAD.MOV.U32 R246, RZ, RZ, R4 ;  /* 0x000000fffff67224 */ /* 0x001fc600078e0004 */
[----:B------:R-:W4:Y:S01]  /*2eff0*/  LDL.LU R4, [R1+0x328] ;  /* 0x0003280001047983 */ /* 0x000f220000300800 */
[----:B------:R-:W-:Y:S02]  /*2f000*/  WARPGROUP.DEPBAR.LE gsb0, 0x0 ;  /* 0x00008000000079c5 */ /* 0x000fe40000010000 */
[----:B------:R-:W-:Y:S01]  /*2f010*/  WARPGROUP.ARRIVE ;  /* 0x00000000000079c5 */ /* 0x000fe20000000000 */
[----:B------:R-:W-:Y:S01]  /*2f020*/  UMOV UR46, UR22 ;  /* 0x00000016002e7c82 */ /* 0x000fe20008000000 */
[----:B------:R-:W-:Y:S01]  /*2f030*/  UMOV UR47, UR23 ;  /* 0x00000017002f7c82 */ /* 0x000fe20008000000 */
[----:B------:R-:W-:-:S03]  /*2f040*/  IADD3 R2, P1, R2, UR5, RZ ;  /* 0x0000000502027c10 */ /* 0x000fc6000ff3e0ff */
[----:B------:R-:W-:Y:S01]  /*2f050*/  HGMMA.64x256x16.F32.BF16 R24, gdesc[UR44].tnspA, R24, gsb0 ;  /* 0x23e000002c1879f0 */ /* 0x000fe20008001818 */
[----:B------:R-:W-:Y:S01]  /*2f060*/  IMAD.MOV.U32 R8, RZ, RZ, R247 ;  /* 0x000000ffff087224 */ /* 0x000fe200078e00f7 */
[----:B------:R-:W-:-:S04]  /*2f070*/  IADD3.X R228, R228, UR60, RZ, P2, !PT ;  /* 0x0000003ce4e47c10 */ /* 0x000fc800097fe4ff */
[----:B------:R-:W-:Y:S02]  /*2f080*/  IADD3.X R8, R8, UR60, RZ, P3, !PT ;  /* 0x0000003c08087c10 */ /* 0x000fe40009ffe4ff */
[----:B------:R-:W-:Y:S02]  /*2f090*/  IADD3 R230, P3, R230, UR5, RZ ;  /* 0x00000005e6e67c10 */ /* 0x000fe4000ff7e0ff */
[----:B------:R-:W-:Y:S02]  /*2f0a0*/  IADD3.X R231, R231, UR60, RZ, P4, !PT ;  /* 0x0000003ce7e77c10 */ /* 0x000fe4000a7fe4ff */
[----:B------:R-:W-:Y:S02]  /*2f0b0*/  IADD3 R232, P4, R232, UR5, RZ ;  /* 0x00000005e8e87c10 */ /* 0x000fe4000ff9e0ff */
[----:B------:R-:W-:Y:S02]  /*2f0c0*/  IADD3.X R233, R233, UR60, RZ, P5, !PT ;  /* 0x0000003ce9e97c10 */ /* 0x000fe4000affe4ff */
[----:B------:R-:W-:-:S02]  /*2f0d0*/  IADD3 R234, P5, R234, UR5, RZ ;  /* 0x00000005eaea7c10 */ /* 0x000fc4000ffbe0ff */
        /* <DEDUP_REMOVED lines=9> */
[----:B------:R-:W-:Y:S01]  /*2f170*/  IADD3 R246, P5, R246, UR5, RZ ;  /* 0x00000005f6f67c10 */ /* 0x000fe2000ffbe0ff */
[----:B------:R-:W-:Y:S01]  /*2f180*/  UMOV UR50, UR26 ;  /* 0x0000001a00327c82 */ /* 0x000fe20008000000 */
[----:B------:R-:W-:Y:S01]  /*2f190*/  UMOV UR51, UR27 ;  /* 0x0000001b00337c82 */ /* 0x000fe20008000000 */
[----:B--2---:R-:W-:Y:S02]  /*2f1a0*/  IMAD.MOV.U32 R247, RZ, RZ, R3 ;  /* 0x000000fffff77224 */ /* 0x004fe400078e0003 */
[----:B------:R-:W2:Y:S04]  /*2f1b0*/  LDL.LU R3, [R1+0x320] ;  /* 0x0003200001037983 */ /* 0x000ea80000300800 */
[----:B------:R0:W-:Y:S01]  /*2f1c0*/  STL [R1+0x36c], R2 ;  /* 0x00036c0201007387 */ /* 0x0001e20000100800 */
[----:B---3--:R-:W-:-:S03]  /*2f1d0*/  IADD3 R229, P2, R229, UR5, RZ ;  /* 0x00000005e5e57c10 */ /* 0x008fc6000ff5e0ff */
[----:B0-----:R-:W3:Y:S04]  /*2f1e0*/  LDL.LU R2, [R1+0x318] ;  /* 0x0003180001027983 */ /* 0x001ee80000300800 */
[----:B------:R0:W-:Y:S04]  /*2f1f0*/  STL [R1+0x390], R228 ;  /* 0x000390e401007387 */ /* 0x0001e80000100800 */
[----:B0-----:R0:W5:Y:S04]  /*2f200*/  LDL.LU R228, [R1+0xfcc] ;  /* 0x000fcc0001e47983 */ /* 0x0011680000300800 */
[----:B------:R1:W-:Y:S04]  /*2f210*/  STL [R1+0x364], R229 ;  /* 0x000364e501007387 */ /* 0x0003e80000100800 */
[----:B-1----:R0:W5:Y:S04]  /*2f220*/  LDL.LU R229, [R1+0xfc8] ;  /* 0x000fc80001e57983 */ /* 0x0021680000300800 */
[----:B------:R1:W-:Y:S04]  /*2f230*/  STL [R1+0x388], R8 ;  /* 0x0003880801007387 */ /* 0x0003e80000100800 */
[----:B-1----:R-:W3:Y:S04]  /*2f240*/  LDL.LU R8, [R1+0x2f8] ;  /* 0x0002f80001087983 */ /* 0x002ee80000300800 */
[----:B------:R1:W-:Y:S04]  /*2f250*/  STL [R1+0x35c], R230 ;  /* 0x00035ce601007387 */ /* 0x0003e80000100800 */
[----:B-1----:R0:W5:Y:S04]  /*2f260*/  LDL.LU R230, [R1+0xfc4] ;  /* 0x000fc40001e67983 */ /* 0x0021680000300800 */
[----:B------:R1:W-:Y:S04]  /*2f270*/  STL [R1+0x380], R231 ;  /* 0x000380e701007387 */ /* 0x0003e80000100800 */
[----:B-1----:R0:W5:Y:S04]  /*2f280*/  LDL.LU R231, [R1+0xfc0] ;  /* 0x000fc00001e77983 */ /* 0x0021680000300800 */
[----:B------:R1:W-:Y:S01]  /*2f290*/  STL [R1+0x354], R232 ;  /* 0x000354e801007387 */ /* 0x0003e20000100800 */
[----:B------:R-:W-:-:S03]  /*2f2a0*/  IADD3.X R239, R239, UR60, RZ, P2, !PT ;  /* 0x0000003cefef7c10 */ /* 0x000fc600097fe4ff */
[----:B-1----:R0:W5:Y:S04]  /*2f2b0*/  LDL.LU R232, [R1+0xfbc] ;  /* 0x000fbc0001e87983 */ /* 0x0021680000300800 */
[----:B------:R1:W-:Y:S01]  /*2f2c0*/  STL [R1+0x378], R233 ;  /* 0x000378e901007387 */ /* 0x0003e20000100800 */
[----:B------:R-:W-:-:S03]  /*2f2d0*/  IADD3 R240, P2, R240, UR5, RZ ;  /* 0x00000005f0f07c10 */ /* 0x000fc6000ff5e0ff */
[----:B-1----:R0:W5:Y:S04]  /*2f2e0*/  LDL.LU R233, [R1+0xfb8] ;  /* 0x000fb80001e97983 */ /* 0x0021680000300800 */
[----:B------:R1:W-:Y:S04]  /*2f2f0*/  STL [R1+0x34c], R234 ;  /* 0x00034cea01007387 */ /* 0x0003e80000100800 */
        /* <DEDUP_REMOVED lines=15> */
[----:B----4-:R-:W-:-:S03]  /*2f3f0*/  IADD3 R248, P6, R248, UR5, RZ ;  /* 0x00000005f8f87c10 */ /* 0x010fc6000ffde0ff */
[----:B-1----:R0:W5:Y:S04]  /*2f400*/  LDL.LU R241, [R1+0xf98] ;  /* 0x000f980001f17983 */ /* 0x0021680000300800 */
[----:B------:R1:W-:Y:S01]  /*2f410*/  STL [R1+0x32c], R242 ;  /* 0x00032cf201007387 */ /* 0x0003e20000100800 */
[----:B------:R-:W-:-:S03]  /*2f420*/  IADD3.X R249, R249, UR60, RZ, P1, !PT ;  /* 0x0000003cf9f97c10 */ /* 0x000fc60008ffe4ff */
[----:B-1----:R0:W5:Y:S04]  /*2f430*/  LDL.LU R242, [R1+0xf94] ;  /* 0x000f940001f27983 */ /* 0x0021680000300800 */
[----:B------:R1:W-:Y:S01]  /*2f440*/  STL [R1+0x350], R243 ;  /* 0x000350f301007387 */ /* 0x0003e20000100800 */
[----:B------:R-:W-:-:S03]  /*2f450*/  IADD3 R250, P1, R250, UR5, RZ ;  /* 0x00000005fafa7c10 */ /* 0x000fc6000ff3e0ff */
        /* <DEDUP_REMOVED lines=23> */
[----:B-1----:R-:W4:Y:S01]  /*2f5d0*/  LDL.LU R4, [R1+0xf68] ;  /* 0x000f680001047983 */ /* 0x002f220000300800 */
[----:B------:R-:W-:-:S02]  /*2f5e0*/  WARPGROUP.DEPBAR.LE gsb0, 0x0 ;  /* 0x00008000000079c5 */ /* 0x000fc40000010000 */
[----:B------:R-:W-:-:S06]  /*2f5f0*/  WARPGROUP.ARRIVE ;  /* 0x00000000000079c5 */ /* 0x000fcc0000000000 */
[----:B------:R-:W-:Y:S01]  /*2f600*/  HGMMA.64x256x16.F32.BF16 R24, gdesc[UR48].tnspA, R24, gsb0 ;  /* 0x23e00000301879f0 */ /* 0x000fe20008001818 */
[----:B------:R-:W-:Y:S01]  /*2f610*/  UMOV UR54, UR30 ;  /* 0x0000001e00367c82 */ /* 0x000fe20008000000 */
[----:B------:R-:W-:Y:S01]  /*2f620*/  UMOV UR55, UR31 ;  /* 0x0000001f00377c82 */ /* 0x000fe20008000000 */
[----:B--2---:R-:W-:Y:S02]  /*2f630*/  IADD3.X R3, R3, UR60, RZ, P4, !PT ;  /* 0x0000003c03037c10 */ /* 0x004fe4000a7fe4ff */
[----:B---3--:R-:W-:Y:S01]  /*2f640*/  IADD3.X R2, R2, UR60, RZ, P5, !PT ;  /* 0x0000003c02027c10 */ /* 0x008fe2000affe4ff */
[----:B------:R-:W-:Y:S01]  /*2f650*/  UMOV UR58, UR34 ;  /* 0x00000022003a7c82 */ /* 0x000fe20008000000 */
[----:B------:R-:W-:Y:S01]  /*2f660*/  UMOV UR59, UR35 ;  /* 0x00000023003b7c82 */ /* 0x000fe20008000000 */
[----:B------:R-:W-:Y:S02]  /*2f670*/  WARPGROUP.DEPBAR.LE gsb0, 0x0 ;  /* 0x00008000000079c5 */ /* 0x000fe40000010000 */
[----:B------:R-:W-:-:S15]  /*2f680*/  WARPGROUP.ARRIVE ;  /* 0x00000000000079c5 */ /* 0x000fde0000000000 */
[----:B------:R-:W-:-:S03]  /*2f690*/  NOP ;  /* 0x0000000000007918 */ /* 0x000fc60000000000 */
[----:B------:R-:W-:Y:S01]  /*2f6a0*/  HGMMA.64x256x16.F32.BF16 R24, gdesc[UR52].tnspA, R24, gsb0 ;  /* 0x23e00000341879f0 */ /* 0x000fe20008001818 */
[----:B----4-:R-:W-:-:S05]  /*2f6b0*/  IADD3 R4, P3, R4, UR5, RZ ;  /* 0x0000000504047c10 */ /* 0x010fca000ff7e0ff */
[----:B------:R1:W-:Y:S04]  /*2f6c0*/  STL [R1+0x2fc], R4 ;  /* 0x0002fc0401007387 */ /* 0x0003e80000100800 */
[----:B-1----:R-:W2:Y:S04]  /*2f6d0*/  LDL.LU R4, [R1+0xf64] ;  /* 0x000f640001047983 */ /* 0x002ea80000300800 */
[----:B------:R1:W-:Y:S04]  /*2f6e0*/  STL [R1+0x320], R3 ;  /* 0x0003200301007387 */ /* 0x0003e80000100800 */
[----:B-1----:R-:W3:Y:S04]  /*2f6f0*/  LDL.LU R3, [R1+0xf60] ;  /* 0x000f600001037983 */ /* 0x002ee80000300800 */
[----:B------:R1:W-:Y:S04]  /*2f700*/  STL [R1+0x318], R2 ;  /* 0x0003180201007387 */ /* 0x0003e80000100800 */
[----:B-1----:R-:W4:Y:S01]  /*2f710*/  LDL.LU R2, [R1+0xf5c] ;  /* 0x000f5c0001027983 */ /* 0x002f220000300800 */
[----:B------:R-:W-:Y:S01]  /*2f720*/  IADD3.X R8, R8, UR60, RZ, P3, !PT ;  /* 0x0000003c08087c10 */ /* 0x000fe20009ffe4ff */
[----:B------:R-:W-:-:S02]  /*2f730*/  WARPGROUP.DEPBAR.LE gsb0, 0x0 ;  /* 0x00008000000079c5 */ /* 0x000fc40000010000 */
[----:B------:R-:W-:-:S06]  /*2f740*/  WARPGROUP.ARRIVE ;  /* 0x00000000000079c5 */ /* 0x000fcc0000000000 */
[----:B------:R-:W-:Y:S01]  /*2f750*/  HGMMA.64x256x16.F32.BF16 R24, gdesc[UR56].tnspA, R24, gsb0 ;  /* 0x23e00000381879f0 */ /* 0x000fe20008001818 */
[----:B--2---:R-:W-:Y:S02]  /*2f760*/  IADD3.X R4, R4, UR60, RZ, P2, !PT ;  /* 0x0000003c04047c10 */ /* 0x004fe400097fe4ff */
[----:B---3--:R-:W-:Y:S02]  /*2f770*/  IADD3.X R3, R3, UR60, RZ, P1, !PT ;  /* 0x0000003c03037c10 */ /* 0x008fe40008ffe4ff */
[----:B----4-:R-:W-:-:S05]  /*2f780*/  IADD3.X R2, R2, UR60, RZ, P6, !PT ;  /* 0x0000003c02027c10 */ /* 0x010fca000b7fe4ff */
[----:B------:R1:W-:Y:S04]  /*2f790*/  STL [R1+0x310], R2 ;  /* 0x0003100201007387 */ /* 0x0003e80000100800 */
[----:B-1----:R0:W5:Y:S04]  /*2f7a0*/  LDL.LU R2, [R1+0xf58] ;  /* 0x000f580001027983 */ /* 0x0021680000300800 */
[----:B------:R1:W-:Y:S04]  /*2f7b0*/  STL [R1+0x308], R3 ;  /* 0x0003080301007387 */ /* 0x0003e80000100800 */
[----:B-1----:R0:W5:Y:S04]  /*2f7c0*/  LDL.LU R3, [R1+0xf54] ;  /* 0x000f540001037983 */ /* 0x0021680000300800 */
[----:B------:R1:W-:Y:S04]  /*2f7d0*/  STL [R1+0x300], R4 ;  /* 0x0003000401007387 */ /* 0x0003e80000100800 */
[----:B-1----:R0:W5:Y:S04]  /*2f7e0*/  LDL.LU R4, [R1+0xf50] ;  /* 0x000f500001047983 */ /* 0x0021680000300800 */
[----:B------:R1:W-:Y:S02]  /*2f7f0*/  STL [R1+0x2f8], R8 ;  /* 0x0002f80801007387 */ /* 0x0003e40000100800 */
[----:B-1----:R-:W1:Y:S02]  /*2f800*/  LDC R8, c[0x0][0x238] ;  /* 0x00008e00ff087b82 */ /* 0x002e640000000800 */
[----:B-1----:R-:W-:-:S04]  /*2f810*/  IMAD.SHL.U32 R8, R8, 0x80, RZ ;  /* 0x0000008008087824 */ /* 0x002fc800078e00ff */
[----:B------:R-:W-:Y:S01]  /*2f820*/  IMAD.SHL.U32 R8, R8, 0x2, RZ ;  /* 0x0000000208087824 */ /* 0x000fe200078e00ff */
[----:B------:R-:W-:Y:S02]  /*2f830*/  WARPGROUP.DEPBAR.LE gsb0, 0x0 ;  /* 0x00008000000079c5 */ /* 0x000fe40000010000 */
[----:B0-----:R-:W-:Y:S05]  /*2f840*/  @P0 BRA `(.L_x_1) ;  /* 0xfffffe7800280947 */ /* 0x001fea000383ffff */
[----:B------:R0:W-:Y:S01]  /*2f850*/  STL [R1+0xf54], R6 ;  /* 0x000f540601007387 */ /* 0x0001e20000100800 */
[----:B------:R-:W-:-:S03]  /*2f860*/  F2FP.BF16.F32.PACK_AB R151, R151, R150 ;  /* 0x000000969797723e */ /* 0x000fc600000010ff */
[----:B0-----:R-:W2:Y:S04]  /*2f870*/  LDL.LU R6, [R1+0x1fc] ;  /* 0x0001fc0001067983 */ /* 0x001ea80000300800 */
[----:B-----5:R0:W-:Y:S01]  /*2f880*/  STL [R1+0xf50], R4 ;  /* 0x000f500401007387 */ /* 0x0201e20000100800 */
[----:B------:R-:W-:-:S03]  /*2f890*/  F2FP.BF16.F32.PACK_AB R150, R149, R148 ;  /* 0x000000949596723e */ /* 0x000fc600000010ff */
[----:B0-----:R-:W3:Y:S04]  /*2f8a0*/  LDL.LU R4, [R1+0x1f4] ;  /* 0x0001f40001047983 */ /* 0x001ee80000300800 */
[----:B------:R-:W4:Y:S04]  /*2f8b0*/  LDL.LU R3, [R1+0x1e8] ;  /* 0x0001e80001037983 */ /* 0x000f280000300800 */
[----:B------:R-:W4:Y:S04]  /*2f8c0*/  LDL.LU R2, [R1+0x1e4] ;  /* 0x0001e40001027983 */ /* 0x000f280000300800 */
[----:B------:R-:W4:Y:S04]  /*2f8d0*/  LDL.LU R16, [R1+0x1e0] ;  /* 0x0001e00001107983 */ /* 0x000f280000300800 */
[----:B------:R-:W4:Y:S04]  /*2f8e0*/  LDL.LU R15, [R1+0x1dc] ;  /* 0x0001dc00010f7983 */ /* 0x000f280000300800 */
[----:B------:R-:W4:Y:S04]  /*2f8f0*/  LDL.LU R0, [R1+0x1d8] ;  /* 0x0001d80001007983 */ /* 0x000f280000300800 */
[----:B------:R-:W4:Y:S04]  /*2f900*/  LDL.LU R8, [R1+0x1d4] ;  /* 0x0001d40001087983 */ /* 0x000f280000300800 */
[----:B------:R-:W2:Y:S04]  /*2f910*/  LDL.LU R149, [R1+0x1f8] ;  /* 0x0001f80001957983 */ /* 0x000ea80000300800 */
[----:B------:R-:W3:Y:S01]  /*2f920*/  LDL.LU R148, [R1+0x1f0] ;  /* 0x0001f00001947983 */ /* 0x000ee20000300800 */
[----:B------:R-:W-:-:S02]  /*2f930*/  F2FP.BF16.F32.PACK_AB R147, R147, R146 ;  /* 0x000000929393723e */ /* 0x000fc400000010ff */
[----:B------:R-:W-:Y:S02]  /*2f940*/  F2FP.BF16.F32.PACK_AB R146, R145, R144 ;  /* 0x000000909192723e */ /* 0x000fe400000010ff */
[----:B--2---:R-:W-:Y:S02]  /*2f950*/  F2FP.BF16.F32.PACK_AB R149, R6, R149 ;  /* 0x000000950695723e */ /* 0x004fe400000010ff */
[----:B------:R-:W2:Y:S01]  /*2f960*/  LDL.LU R6, [R1+0xf54] ;  /* 0x000f540001067983 */ /* 0x000ea20000300800 */
[----:B---3--:R-:W-:-:S03]  /*2f970*/  F2FP.BF16.F32.PACK_AB R148, R4, R148 ;  /* 0x000000940494723e */ /* 0x008fc600000010ff */
[----:B------:R0:W5:Y:S04]  /*2f980*/  LDL.LU R4, [R1+0xf50] ;  /* 0x000f500001047983 */ /* 0x0001680000300800 */
[----:B------:R-:W3:Y:S01]  /*2f990*/  LDL.LU R145, [R1+0x1ec] ;  /* 0x0001ec0001917983 */ /* 0x000ee20000300800 */
[----:B------:R-:W-:Y:S02]  /*2f9a0*/  F2FP.BF16.F32.PACK_AB R67, R67, R66 ;  /* 0x000000424343723e */ /* 0x000fe400000010ff */
[----:B------:R-:W-:Y:S02]  /*2f9b0*/  F2FP.BF16.F32.PACK_AB R59, R59, R58 ;  /* 0x0000003a3b3b723e */ /* 0x000fe400000010ff */
[----:B------:R-:W-:Y:S02]  /*2f9c0*/  F2FP.BF16.F32.PACK_AB R51, R51, R50 ;  /* 0x000000323333723e */ /* 0x000fe400000010ff */
[----:B------:R-:W-:-:S02]  /*2f9d0*/  F2FP.BF16.F32.PACK_AB R47, R47, R46 ;  /* 0x0000002e2f2f723e */ /* 0x000fc400000010ff */
[----:B------:R-:W-:Y:S02]  /*2f9e0*/  F2FP.BF16.F32.PACK_AB R143, R143, R142 ;  /* 0x0000008e8f8f723e */ /* 0x000fe400000010ff */
[----:B------:R-:W-:Y:S02]  /*2f9f0*/  F2FP.BF16.F32.PACK_AB R139, R139, R138 ;  /* 0x0000008a8b8b723e */ /* 0x000fe400000010ff */
        /* <DEDUP_REMOVED lines=54> */
[----:B----4-:R-:W-:Y:S02]  /*2fd60*/  F2FP.BF16.F32.PACK_AB R144, R2, R16 ;  /* 0x000000100290723e */ /* 0x010fe400000010ff */
        /* <DEDUP_REMOVED lines=59> */
[----:B--2---:R-:W-:Y:S02]  /*30120*/  F2FP.BF16.F32.PACK_AB R176, R6, R5 ;  /* 0x0000000506b0723e */ /* 0x004fe400000010ff */
[----:B0--3--:R-:W-:-:S07]  /*30130*/  F2FP.BF16.F32.PACK_AB R145, R145, R3 ;  /* 0x000000039191723e */ /* 0x009fce00000010ff */
.L_x_0:
[----:B------:R-:W2:Y:S01]  /*30140*/  LDL.LU R7, [R1+0xf4c] ;  /* 0x000f4c0001077983 */ /* 0x000ea20000300800 */
[----:B------:R-:W-:Y:S01]  /*30150*/  ULDC.64 UR10, c[0x0][0x228] ;  /* 0x00008a00000a7ab9 */ /* 0x000fe20000000a00 */
[----:B-----5:R-:W-:Y:S01]  /*30160*/  VIADD R6, R4, 0x1 ;  /* 0x0000000104067836 */ /* 0x020fe20000000000 */
[----:B------:R-:W-:Y:S01]  /*30170*/  ULDC UR5, c[0x0][0x22c] ;  /* 0x00008b0000057ab9 */ /* 0x000fe20000000800 */
[----:B------:R-:W0:Y:S01]  /*30180*/  S2R R5, SR_TID.X ;  /* 0x0000000000057919 */ /* 0x000e220000002100 */
[----:B------:R-:W-:Y:S01]  /*30190*/  ULDC UR8, c[0x0][0x22c] ;  /* 0x00008b0000087ab9 */ /* 0x000fe20000000800 */
[----:B------:R-:W1:Y:S01]  /*301a0*/  S2R R8, SR_TID.X ;  /* 0x0000000000087919 */ /* 0x000e620000002100 */
[C---:B0-----:R-:W-:Y:S02]  /*301b0*/  IMAD.SHL.U32 R0, R5.reuse, 0x10, RZ ;  /* 0x0000001005007824 */ /* 0x041fe400078e00ff */
[----:B------:R-:W-:Y:S01]  /*301c0*/  IMAD.SHL.U32 R2, R5, 0x40, RZ ;  /* 0x0000004005027824 */ /* 0x000fe200078e00ff */
[----:B-1----:R-:W-:-:S02]  /*301d0*/  LOP3.LUT R8, R8, 0x7f, RZ, 0xc0, !PT ;  /* 0x0000007f08087812 */ /* 0x002fc400078ec0ff */
[----:B------:R-:W-:Y:S02]  /*301e0*/  LOP3.LUT R0, R0, 0xf0, RZ, 0xc0, !PT ;  /* 0x000000f000007812 */ /* 0x000fe400078ec0ff */
[----:B------:R-:W-:Y:S01]  /*301f0*/  LOP3.LUT R3, R2, 0x400, RZ, 0xc0, !PT ;  /* 0x0000040002037812 */ /* 0x000fe200078ec0ff */
[----:B------:R-:W-:-:S03]  /*30200*/  VIADD R2, R4, 0x2 ;  /* 0x0000000204027836 */ /* 0x000fc60000000000 */
[----:B------:R-:W-:Y:S01]  /*30210*/  IADD3 R3, R3, UR4, R0 ;  /* 0x0000000403037c10 */ /* 0x000fe2000fffe000 */
[----:B------:R-:W-:Y:S02]  /*30220*/  IMAD.SHL.U32 R0, R5, 0x8, RZ ;  /* 0x0000000805007824 */ /* 0x000fe400078e00ff */
[----:B------:R-:W-:-:S03]  /*30230*/  VIADD R5, R4, 0x3 ;  /* 0x0000000304057836 */ /* 0x000fc60000000000 */
[----:B------:R-:W-:-:S05]  /*30240*/  LOP3.LUT R0, R0, 0x300, RZ, 0xc0, !PT ;  /* 0x0000030000007812 */ /* 0x000fca00078ec0ff */
[----:B------:R-:W-:Y:S01]  /*30250*/  IMAD.IADD R0, R0, 0x1, R3 ;  /* 0x0000000100007824 */ /* 0x000fe200078e0203 */
[----:B------:R-:W-:Y:S06]  /*30260*/  BAR.SYNC.DEFER_BLOCKING 0x0 ;  /* 0x0000000000007b1d */ /* 0x000fec0000010000 */
[----:B------:R-:W-:Y:S02]  /*30270*/  STSM.16.M88.4 [R0], R176 ;  /* 0x000000b000007844 */ /* 0x000fe40000000200 */
[----:B------:R-:W-:Y:S01]  /*30280*/  BAR.SYNC.DEFER_BLOCKING 0x0 ;  /* 0x0000000000007b1d */ /* 0x000fe20000010000 */
[----:B--2---:R-:W-:-:S04]  /*30290*/  ISETP.GE.AND P0, PT, R7, UR10, PT ;  /* 0x0000000a07007c0c */ /* 0x004fc8000bf06270 */
[----:B------:R-:W-:Y:S01]  /*302a0*/  ISETP.LT.AND P2, PT, R6, UR5, !P0 ;  /* 0x0000000506007c0c */ /* 0x000fe2000c741270 */
[----:B------:R-:W-:Y:S01]  /*302b0*/  ULDC UR5, c[0x0][0x22c] ;  /* 0x00008b0000057ab9 */ /* 0x000fe20000000800 */
[----:B------:R-:W-:Y:S01]  /*302c0*/  ISETP.LT.AND P3, PT, R5, UR8, !P0 ;  /* 0x0000000805007c0c */ /* 0x000fe2000c761270 */
[----:B------:R-:W-:Y:S01]  /*302d0*/  VIADD R5, R4, 0x4 ;  /* 0x0000000404057836 */ /* 0x000fe20000000000 */
[----:B------:R-:W-:Y:S01]  /*302e0*/  ISETP.LT.AND P1, PT, R2, UR5, !P0 ;  /* 0x0000000502007c0c */ /* 0x000fe2000c721270 */
[----:B------:R-:W-:Y:S01]  /*302f0*/  ULDC UR5, c[0x0][0x22c] ;  /* 0x00008b0000057ab9 */ /* 0x000fe20000000800 */
[----:B------:R-:W-:Y:S01]  /*30300*/  LEA R2, R8, UR4, 0x4 ;  /* 0x0000000408027c11 */ /* 0x000fe2000f8e20ff */
[----:B------:R-:W-:Y:S01]  /*30310*/  ULDC UR4, c[0x0][0x244] ;  /* 0x0000910000047ab9 */ /* 0x000fe20000000800 */
[----:B------:R-:W-:Y:S01]  /*30320*/  ISETP.LT.AND P5, PT, R5, UR5, !P0 ;  /* 0x0000000505007c0c */ /* 0x000fe2000c7a1270 */
[----:B------:R-:W-:Y:S01]  /*30330*/  IMAD R5, R7, UR4, RZ ;  /* 0x0000000407057c24 */ /* 0x000fe2000f8e02ff */
[----:B------:R-:W-:Y:S01]  /*30340*/  ULDC UR4, c[0x0][0x248] ;  /* 0x0000920000047ab9 */ /* 0x000fe20000000800 */
[----:B------:R-:W0:Y:S01]  /*30350*/  LDS.128 R8, [R2] ;  /* 0x0000000002087984 */ /* 0x000e220000000c00 */
[----:B------:R-:W-:Y:S01]  /*30360*/  ULDC.64 UR8, c[0x0][0x220] ;  /* 0x0000880000087ab9 */ /* 0x000fe20000000a00 */
[----:B------:R-:W-:Y:S01]  /*30370*/  BAR.SYNC.DEFER_BLOCKING 0x0 ;  /* 0x0000000000007b1d */ /* 0x000fe20000010000 */
[----:B------:R-:W-:-:S02]  /*30380*/  LEA R3, P6, R5, UR8, 0x1 ;  /* 0x0000000805037c11 */ /* 0x000fc4000f8c08ff */
[C---:B------:R-:W-:Y:S02]  /*30390*/  ISETP.LT.AND P4, PT, R4.reuse, UR11, !P0 ;  /* 0x0000000b04007c0c */ /* 0x040fe4000c781270 */
[----:B------:R-:W-:Y:S01]  /*303a0*/  LEA.HI.X.SX32 R5, R5, UR9, 0x1, P6 ;  /* 0x0000000905057c11 */ /* 0x000fe2000b0f0eff */
[----:B------:R-:W-:Y:S01]  /*303b0*/  ULDC UR5, c[0x0][0x22c] ;  /* 0x00008b0000057ab9 */ /* 0x000fe20000000800 */
[----:B------:R-:W-:Y:S01]  /*303c0*/  ULDC UR8, c[0x0][0x22c] ;  /* 0x00008b0000087ab9 */ /* 0x000fe20000000800 */
[----:B------:R-:W-:Y:S01]  /*303d0*/  ULDC UR9, c[0x0][0x22c] ;  /* 0x00008b0000097ab9 */ /* 0x000fe20000000800 */
[----:B------:R-:W-:Y:S01]  /*303e0*/  STSM.16.M88.4 [R0], R168 ;  /* 0x000000a800007844 */ /* 0x000fe20000000200 */
[----:B------:R-:W-:Y:S06]  /*303f0*/  BAR.SYNC.DEFER_BLOCKING 0x0 ;  /* 0x0000000000007b1d */ /* 0x000fec0000010000 */
[----:B------:R-:W1:Y:S02]  /*30400*/  LDS.128 R12, [R2] ;  /* 0x00000000020c7984 */ /* 0x000e640000000c00 */
[----:B------:R-:W-:Y:S06]  /*30410*/  BAR.SYNC.DEFER_BLOCKING 0x0 ;  /* 0x0000000000007b1d */ /* 0x000fec0000010000 */
[----:B------:R-:W-:Y:S02]  /*30420*/  STSM.16.M88.4 [R0], R160 ;  /* 0x000000a000007844 */ /* 0x000fe40000000200 */
[----:B------:R-:W-:Y:S06]  /*30430*/  BAR.SYNC.DEFER_BLOCKING 0x0 ;  /* 0x0000000000007b1d */ /* 0x000fec0000010000 */
[----:B------:R-:W2:Y:S02]  /*30440*/  LDS.128 R16, [R2] ;  /* 0x0000000002107984 */ /* 0x000ea40000000c00 */
[----:B------:R-:W-:Y:S06]  /*30450*/  BAR.SYNC.DEFER_BLOCKING 0x0 ;  /* 0x0000000000007b1d */ /* 0x000fec0000010000 */
[----:B------:R-:W-:Y:S02]  /*30460*/  STSM.16.M88.4 [R0], R156 ;  /* 0x0000009c00007844 */ /* 0x000fe40000000200 */
[----:B------:R-:W-:Y:S06]  /*30470*/  BAR.SYNC.DEFER_BLOCKING 0x0 ;  /* 0x0000000000007b1d */ /* 0x000fec0000010000 */
[----:B------:R-:W3:Y:S02]  /*30480*/  LDS.128 R20, [R2] ;  /* 0x0000000002147984 */ /* 0x000ee40000000c00 */
[----:B------:R-:W-:Y:S06]  /*30490*/  BAR.SYNC.DEFER_BLOCKING 0x0 ;  /* 0x0000000000007b1d */ /* 0x000fec0000010000 */
[----:B------:R-:W-:Y:S02]  /*304a0*/  STSM.16.M88.4 [R0], R40 ;  /* 0x0000002800007844 */ /* 0x000fe40000000200 */
[----:B------:R-:W-:Y:S06]  /*304b0*/  BAR.SYNC.DEFER_BLOCKING 0x0 ;  /* 0x0000000000007b1d */ /* 0x000fec0000010000 */
[----:B------:R-:W4:Y:S02]  /*304c0*/  LDS.128 R24, [R2] ;  /* 0x0000000002187984 */ /* 0x000f240000000c00 */
        /* <DEDUP_REMOVED lines=89> */
[----:B------:R0:W-:Y:S02]  /*30a60*/  STSM.16.M88.4 [R0], R132 ;  /* 0x0000008400007844 */ /* 0x0001e40000000200 */
[----:B------:R-:W-:Y:S01]  /*30a70*/  BAR.SYNC.DEFER_BLOCKING 0x0 ;  /* 0x0000000000007b1d */ /* 0x000fe20000010000 */
[----:B0-----:R-:W-:-:S02]  /*30a80*/  IMAD R132, R4, UR4, RZ ;  /* 0x0000000404847c24 */ /* 0x001fc4000f8e02ff */
[----:B------:R-:W-:Y:S02]  /*30a90*/  VIADD R133, R4, 0x5 ;  /* 0x0000000504857836 */ /* 0x000fe40000000000 */
[C---:B------:R-:W-:Y:S01]  /*30aa0*/  VIADD R134, R132.reuse, UR4 ;  /* 0x0000000484867c36 */ /* 0x040fe20008000000 */
[----:B------:R-:W-:-:S04]  /*30ab0*/  LEA R6, P6, R132, R3, 0x1 ;  /* 0x0000000384067211 */ /* 0x000fc800078c08ff */
[----:B------:R-:W-:Y:S02]  /*30ac0*/  LEA.HI.X.SX32 R7, R132, R5, 0x1, P6 ;  /* 0x0000000584077211 */ /* 0x000fe400030f0eff */
[C---:B------:R-:W-:Y:S01]  /*30ad0*/  LEA R132, P6, R134.reuse, R3, 0x1 ;  /* 0x0000000386847211 */ /* 0x040fe200078c08ff */
[----:B------:R-:W0:Y:S01]  /*30ae0*/  LDS.128 R116, [R2] ;  /* 0x0000000002747984 */ /* 0x000e220000000c00 */
[----:B------:R-:W-:Y:S06]  /*30af0*/  BAR.SYNC.DEFER_BLOCKING 0x0 ;  /* 0x0000000000007b1d */ /* 0x000fec0000010000 */
[----:B------:R1:W-:Y:S02]  /*30b00*/  STSM.16.M88.4 [R0], R136 ;  /* 0x0000008800007844 */ /* 0x0003e40000000200 */
[----:B------:R-:W-:Y:S01]  /*30b10*/  BAR.SYNC.DEFER_BLOCKING 0x0 ;  /* 0x0000000000007b1d */ /* 0x000fe20000010000 */
[----:B-1----:R-:W-:Y:S01]  /*30b20*/  VIADD R136, R134, UR4 ;  /* 0x0000000486887c36 */ /* 0x002fe20008000000 */
[----:B------:R-:W-:-:S04]  /*30b30*/  PRMT R137, R8, 0x7632, R137 ;  /* 0x0000763208897816 */ /* 0x000fc80000000089 */
[----:B------:R-:W1:Y:S02]  /*30b40*/  LDS.128 R120, [R2] ;  /* 0x0000000002787984 */ /* 0x000e640000000c00 */
[----:B------:R-:W-:Y:S06]  /*30b50*/  BAR.SYNC.DEFER_BLOCKING 0x0 ;  /* 0x0000000000007b1d */ /* 0x000fec0000010000 */
[----:B------:R-:W-:Y:S02]  /*30b60*/  STSM.16.M88.4 [R0], R140 ;  /* 0x0000008c00007844 */ /* 0x000fe40000000200 */
[----:B------:R-:W-:Y:S06]  /*30b70*/  BAR.SYNC.DEFER_BLOCKING 0x0 ;  /* 0x0000000000007b1d */ /* 0x000fec0000010000 */
[----:B------:R-:W1:Y:S02]  /*30b80*/  LDS.128 R124, [R2] ;  /* 0x00000000027c7984 */ /* 0x000e640000000c00 */
[----:B------:R-:W-:Y:S06]  /*30b90*/  BAR.SYNC.DEFER_BLOCKING 0x0 ;  /* 0x0000000000007b1d */ /* 0x000fec0000010000 */
[----:B------:R-:W-:Y:S02]  /*30ba0*/  STSM.16.M88.4 [R0], R144 ;  /* 0x0000009000007844 */ /* 0x000fe40000000200 */
[----:B------:R-:W-:Y:S06]  /*30bb0*/  BAR.SYNC.DEFER_BLOCKING 0x0 ;  /* 0x0000000000007b1d */ /* 0x000fec0000010000 */
[----:B------:R-:W1:Y:S02]  /*30bc0*/  LDS.128 R128, [R2] ;  /* 0x0000000002807984 */ /* 0x000e640000000c00 */
[----:B------:R-:W-:Y:S06]  /*30bd0*/  BAR.SYNC.DEFER_BLOCKING 0x0 ;  /* 0x0000000000007b1d */ /* 0x000fec0000010000 */
[----:B------:R2:W-:Y:S02]  /*30be0*/  STSM.16.M88.4 [R0], R148 ;  /* 0x0000009400007844 */ /* 0x0005e40000000200 */
[----:B------:R-:W-:Y:S01]  /*30bf0*/  BAR.SYNC.DEFER_BLOCKING 0x0 ;  /* 0x0000000000007b1d */ /* 0x000fe20000010000 */
[----:B--2---:R-:W-:-:S05]  /*30c00*/  VIADD R0, R4, 0x6 ;  /* 0x0000000604007836 */ /* 0x004fca0000000000 */
[----:B------:R2:W-:Y:S01]  /*30c10*/  @P4 STG.E.U16 desc[UR6][R6.64], R8 ;  /* 0x0000000806004986 */ /* 0x0005e2000c101506 */
[----:B------:R-:W-:Y:S01]  /*30c20*/  ISETP.LT.AND P4, PT, R133, UR5, !P0 ;  /* 0x0000000585007c0c */ /* 0x000fe2000c781270 */
[----:B------:R-:W-:Y:S01]  /*30c30*/  ULDC UR5, c[0x0][0x22c] ;  /* 0x00008b0000057ab9 */ /* 0x000fe20000000800 */
[----:B------:R-:W-:Y:S02]  /*30c40*/  LEA.HI.X.SX32 R133, R134, R5, 0x1, P6 ;  /* 0x0000000586857211 */ /* 0x000fe400030f0eff */
[----:B------:R-:W-:-:S03]  /*30c50*/  LEA R134, P6, R136, R3, 0x1 ;  /* 0x0000000388867211 */ /* 0x000fc600078c08ff */
[----:B------:R3:W-:Y:S01]  /*30c60*/  @P2 STG.E.U16 desc[UR6][R132.64], R137 ;  /* 0x0000008984002986 */ /* 0x0007e2000c101506 */
[C---:B------:R-:W-:Y:S01]  /*30c70*/  LEA.HI.X.SX32 R135, R136.reuse, R5, 0x1, P6 ;  /* 0x0000000588877211 */ /* 0x040fe200030f0eff */
[----:B------:R-:W-:Y:S01]  /*30c80*/  VIADD R136, R136, UR4 ;  /* 0x0000000488887c36 */ /* 0x000fe20008000000 */
[----:B------:R-:W-:Y:S01]  /*30c90*/  ISETP.LT.AND P2, PT, R0, UR5, !P0 ;  /* 0x0000000500007c0c */ /* 0x000fe2000c741270 */
[----:B--2---:R-:W-:Y:S01]  /*30ca0*/  VIADD R7, R4, 0x7 ;  /* 0x0000000704077836 */ /* 0x004fe20000000000 */
[----:B------:R-:W-:Y:S01]  /*30cb0*/  ULDC UR5, c[0x0][0x22c] ;  /* 0x00008b0000057ab9 */ /* 0x000fe20000000800 */
[C---:B------:R-:W-:Y:S01]  /*30cc0*/  VIADD R0, R136.reuse, UR4 ;  /* 0x0000000488007c36 */ /* 0x040fe20008000000 */
[----:B------:R-:W-:Y:S01]  /*30cd0*/  LEA R6, P6, R136, R3, 0x1 ;  /* 0x0000000388067211 */ /* 0x000fe200078c08ff */
[----:B------:R2:W-:Y:S01]  /*30ce0*/  @P1 STG.E.U16 desc[UR6][R134.64], R9 ;  /* 0x0000000986001986 */ /* 0x0005e2000c101506 */
[----:B------:R-:W-:Y:S01]  /*30cf0*/  ISETP.LT.AND P1, PT, R7, UR5, !P0 ;  /* 0x0000000507007c0c */ /* 0x000fe2000c721270 */
[----:B------:R-:W-:Y:S01]  /*30d00*/  VIADD R8, R4, 0x8 ;  /* 0x0000000804087836 */ /* 0x000fe20000000000 */
[----:B------:R-:W-:Y:S01]  /*30d10*/  LEA.HI.X.SX32 R7, R136, R5, 0x1, P6 ;  /* 0x0000000588077211 */ /* 0x000fe200030f0eff */
[----:B------:R-:W-:Y:S01]  /*30d20*/  ULDC UR5, c[0x0][0x22c] ;  /* 0x00008b0000057ab9 */ /* 0x000fe20000000800 */
[----:B---3--:R-:W-:-:S04]  /*30d30*/  LEA R132, P6, R0, R3, 0x1 ;  /* 0x0000000300847211 */ /* 0x008fc800078c08ff */
[C---:B------:R-:W-:Y:S02]  /*30d40*/  LEA.HI.X.SX32 R133, R0.reuse, R5, 0x1, P6 ;  /* 0x0000000500857211 */ /* 0x040fe400030f0eff */
[----:B--2---:R-:W-:Y:S01]  /*30d50*/  PRMT R135, R9, 0x7632, R135 ;  /* 0x0000763209877816 */ /* 0x004fe20000000087 */
[----:B------:R-:W-:Y:S02]  /*30d60*/  VIADD R134, R0, UR4 ;  /* 0x0000000400867c36 */ /* 0x000fe40008000000 */
[----:B------:R-:W-:Y:S02]  /*30d70*/  VIADD R0, R4, 0x9 ;  /* 0x0000000904007836 */ /* 0x000fe40000000000 */
[----:B------:R2:W-:Y:S01]  /*30d80*/  @P3 STG.E.U16 desc[UR6][R6.64], R135 ;  /* 0x0000008706003986 */ /* 0x0005e2000c101506 */
[----:B------:R-:W-:Y:S01]  /*30d90*/  ISETP.LT.AND P3, PT, R8, UR5, !P0 ;  /* 0x0000000508007c0c */ /* 0x000fe2000c761270 */
[----:B------:R-:W-:Y:S01]  /*30da0*/  ULDC UR5, c[0x0][0x22c] ;  /* 0x00008b0000057ab9 */ /* 0x000fe20000000800 */
[----:B------:R-:W-:Y:S01]  /*30db0*/  LEA R8, P6, R134, R3, 0x1 ;  /* 0x0000000386087211 */ /* 0x000fe200078c08ff */
[----:B------:R3:W-:Y:S01]  /*30dc0*/  @P5 STG.E.U16 desc[UR6][R132.64], R10 ;  /* 0x0000000a84005986 */ /* 0x0007e2000c101506 */
[----:B------:R-:W-:Y:S01]  /*30dd0*/  ISETP.LT.AND P5, PT, R0, UR5, !P0 ;  /* 0x0000000500007c0c */ /* 0x000fe2000c7a1270 */
[----:B------:R-:W-:Y:S01]  /*30de0*/  ULDC UR5, c[0x0][0x22c] ;  /* 0x00008b0000057ab9 */ /* 0x000fe20000000800 */
[C---:B------:R-:W-:Y:S01]  /*30df0*/  LEA.HI.X.SX32 R9, R134.reuse, R5, 0x1, P6 ;  /* 0x0000000586097211 */ /* 0x040fe200030f0eff */
[----:B------:R-:W-:Y:S01]  /*30e00*/  VIADD R134, R134, UR4 ;  /* 0x0000000486867c36 */ /* 0x000fe20008000000 */
[----:B--2---:R-:W-:Y:S01]  /*30e10*/  PRMT R7, R10, 0x7632, R7 ;  /* 0x000076320a077816 */ /* 0x004fe20000000007 */
[----:B------:R-:W-:-:S02]  /*30e20*/  VIADD R135, R4, 0xa ;  /* 0x0000000a04877836 */ /* 0x000fc40000000000 */
[C---:B------:R-:W-:Y:S02]  /*30e30*/  VIADD R0, R134.reuse, UR4 ;  /* 0x0000000486007c36 */ /* 0x040fe40008000000 */
[----:B------:R2:W-:Y:S01]  /*30e40*/  @P4 STG.E.U16 desc[UR6][R8.64], R7 ;  /* 0x0000000708004986 */ /* 0x0005e2000c101506 */
[-C--:B------:R-:W-:Y:S01]  /*30e50*/  LEA R6, P4, R134, R3.reuse, 0x1 ;  /* 0x0000000386067211 */ /* 0x080fe200078808ff */
[----:B---3--:R-:W-:Y:S01]  /*30e60*/  VIADD R10, R4, 0xb ;  /* 0x0000000b040a7836 */ /* 0x008fe20000000000 */
[----:B------:R-:W-:-:S04]  /*30e70*/  LEA R132, P6, R0, R3, 0x1 ;  /* 0x0000000300847211 */ /* 0x000fc800078c08ff */
[-C--:B------:R-:W-:Y:S02]  /*30e80*/  LEA.HI.X.SX32 R133, R0, R5.reuse, 0x1, P6 ;  /* 0x0000000500857211 */ /* 0x080fe400030f0eff */
[----:B--2---:R-:W-:Y:S02]  /*30e90*/  LEA.HI.X.SX32 R7, R134, R5, 0x1, P4 ;  /* 0x0000000586077211 */ /* 0x004fe400020f0eff */
[----:B------:R-:W-:Y:S01]  /*30ea0*/  ISETP.LT.AND P4, PT, R135, UR5, !P0 ;  /* 0x0000000587007c0c */ /* 0x000fe2000c781270 */
[----:B------:R-:W-:Y:S01]  /*30eb0*/  ULDC UR5, c[0x0][0x22c] ;  /* 0x00008b0000057ab9 */ /* 0x000fe20000000800 */
[----:B------:R-:W-:Y:S01]  /*30ec0*/  PRMT R9, R11, 0x7632, R9 ;  /* 0x000076320b097816 */ /* 0x000fe20000000009 */
[----:B------:R2:W-:Y:S01]  /*30ed0*/  @P2 STG.E.U16 desc[UR6][R6.64], R11 ;  /* 0x0000000b06002986 */ /* 0x0005e2000c101506 */
[----:B------:R-:W-:Y:S01]  /*30ee0*/  ISETP.LT.AND P2, PT, R10, UR5, !P0 ;  /* 0x000000050a007c0c */ /* 0x000fe2000c741270 */
[----:B------:R-:W-:Y:S01]  /*30ef0*/  VIADD R10, R0, UR4 ;  /* 0x00000004000a7c36 */ /* 0x000fe20008000000 */
[----:B------:R-:W-:Y:S01]  /*30f00*/  ULDC UR5, c[0x0][0x22c] ;  /* 0x00008b0000057ab9 */ /* 0x000fe20000000800 */
[----:B------:R-:W-:Y:S01]  /*30f10*/  VIADD R0, R4, 0xc ;  /* 0x0000000c04007836 */ /* 0x000fe20000000000 */
[----:B------:R3:W-:Y:S02]  /*30f20*/  @P1 STG.E.U16 desc[UR6][R132.64], R9 ;  /* 0x0000000984001986 */ /* 0x0007e4000c101506 */
[----:B------:R-:W-:-:S02]  /*30f30*/  LEA R8, P6, R10, R3, 0x1 ;  /* 0x000000030a087211 */ /* 0x000fc400078c08ff */
[----:B------:R-:W-:Y:S01]  /*30f40*/  ISETP.LT.AND P1, PT, R0, UR5, !P0 ;  /* 0x0000000500007c0c */ /* 0x000fe2000c721270 */
[----:B------:R-:W-:Y:S01]  /*30f50*/  VIADD R0, R10, UR4 ;  /* 0x000000040a007c36 */ /* 0x000fe20008000000 */
[----:B------:R-:W-:Y:S01]  /*30f60*/  ULDC UR5, c[0x0][0x22c] ;  /* 0x00008b0000057ab9 */ /* 0x000fe20000000800 */
[----:B--2---:R-:W-:Y:S02]  /*30f70*/  VIADD R7, R4, 0xd ;  /* 0x0000000d04077836 */ /* 0x004fe40000000000 */
[----:B------:R-:W-:Y:S01]  /*30f80*/  VIADD R134, R0, UR4 ;  /* 0x0000000400867c36 */ /* 0x000fe20008000000 */
[----:B---3--:R-:W-:Y:S02]  /*30f90*/  LEA.HI.X.SX32 R9, R10, R5, 0x1, P6 ;  /* 0x000000050a097211 */ /* 0x008fe400030f0eff */
[----:B------:R-:W-:Y:S02]  /*30fa0*/  LEA R6, P6, R0, R3, 0x1 ;  /* 0x0000000300067211 */ /* 0x000fe400078c08ff */
[----:B------:R-:W-:Y:S01]  /*30fb0*/  PRMT R132, R12, 0x7632, R132 ;  /* 0x000076320c847816 */ /* 0x000fe20000000084 */
[----:B------:R2:W-:Y:S01]  /*30fc0*/  @P3 STG.E.U16 desc[UR6][R8.64], R12 ;  /* 0x0000000c08003986 */ /* 0x0005e2000c101506 */
[----:B------:R-:W-:Y:S01]  /*30fd0*/  ISETP.LT.AND P3, PT, R7, UR5, !P0 ;  /* 0x0000000507007c0c */ /* 0x000fe2000c761270 */
[----:B------:R-:W-:Y:S01]  /*30fe0*/  ULDC UR5, c[0x0][0x22c] ;  /* 0x00008b0000057ab9 */ /* 0x000fe20000000800 */
[----:B------:R-:W-:Y:S01]  /*30ff0*/  LEA.HI.X.SX32 R7, R0, R5, 0x1, P6 ;  /* 0x0000000500077211 */ /* 0x000fe200030f0eff */
[----:B------:R-:W-:Y:S01]  /*31000*/  VIADD R0, R4, 0xe ;  /* 0x0000000e04007836 */ /* 0x000fe20000000000 */
        /* <DEDUP_REMOVED lines=11> */
[----:B------:R-:W-:Y:S01]  /*310c0*/  VIADD R12, R0, UR4 ;  /* 0x00000004000c7c36 */ /* 0x000fe20008000000 */
[----:B------:R-:W-:Y:S01]  /*310d0*/  LEA.HI.X.SX32 R9, R134, R5, 0x1, P6 ;  /* 0x0000000586097211 */ /* 0x000fe200030f0eff */
[----:B---3--:R-:W-:Y:S01]  /*310e0*/  VIADD R132, R4, 0x10 ;  /* 0x0000001004847836 */ /* 0x008fe20000000000 */
[----:B------:R-:W-:Y:S01]  /*310f0*/  LEA R6, P6, R0, R3, 0x1 ;  /* 0x0000000300067211 */ /* 0x000fe200078c08ff */
[----:B------:R-:W-:-:S03]  /*31100*/  ULDC UR5, c[0x0][0x22c] ;  /* 0x00008b0000057ab9 */ /* 0x000fc60000000800 */
[----:B------:R-:W-:Y:S01]  /*31110*/  LEA.HI.X.SX32 R7, R0, R5, 0x1, P6 ;  /* 0x0000000500077211 */ /* 0x000fe200030f0eff */
[C---:B------:R-:W-:Y:S01]  /*31120*/  VIADD R0, R4.reuse, 0x11 ;  /* 0x0000001104007836 */ /* 0x040fe20000000000 */
[----:B--2---:R-:W-:Y:S01]  /*31130*/  PRMT R11, R13, 0x7632, R11 ;  /* 0x000076320d0b7816 */ /* 0x004fe2000000000b */
[----:B------:R-:W-:Y:S01]  /*31140*/  VIADD R13, R4, 0x12 ;  /* 0x00000012040d7836 */ /* 0x000fe20000000000 */
[----:B------:R-:W-:-:S03]  /*31150*/  LEA R10, P6, R12, R3, 0x1 ;  /* 0x000000030c0a7211 */ /* 0x000fc600078c08ff */
[----:B------:R2:W-:Y:S01]  /*31160*/  @P2 STG.E.U16 desc[UR6][R8.64], R11 ;  /* 0x0000000b08002986 */ /* 0x0005e2000c101506 */
[----:B------:R-:W-:Y:S01]  /*31170*/  ISETP.LT.AND P2, PT, R132, UR5, !P0 ;  /* 0x0000000584007c0c */ /* 0x000fe2000c741270 */
[----:B------:R-:W-:Y:S02]  /*31180*/  ULDC UR5, c[0x0][0x22c] ;  /* 0x00008b0000057ab9 */ /* 0x000fe40000000800 */
[----:B------:R3:W-:Y:S01]  /*31190*/  @P1 STG.E.U16 desc[UR6][R6.64], R14 ;  /* 0x0000000e06001986 */ /* 0x0007e2000c101506 */
[----:B------:R-:W-:Y:S01]  /*311a0*/  ISETP.LT.AND P1, PT, R0, UR5, !P0 ;  /* 0x0000000500007c0c */ /* 0x000fe2000c721270 */
[----:B------:R-:W-:Y:S01]  /*311b0*/  ULDC UR5, c[0x0][0x22c] ;  /* 0x00008b0000057ab9 */ /* 0x000fe20000000800 */
[C---:B--2---:R-:W-:Y:S01]  /*311c0*/  LEA.HI.X.SX32 R11, R12.reuse, R5, 0x1, P6 ;  /* 0x000000050c0b7211 */ /* 0x044fe200030f0eff */
[----:B------:R-:W-:Y:S01]  /*311d0*/  VIADD R12, R12, UR4 ;  /* 0x000000040c0c7c36 */ /* 0x000fe20008000000 */
[----:B------:R-:W-:Y:S01]  /*311e0*/  PRMT R9, R14, 0x7632, R9 ;  /* 0x000076320e097816 */ /* 0x000fe20000000009 */
[----:B---3--:R-:W-:-:S02]  /*311f0*/  VIADD R7, R4, 0x13 ;  /* 0x0000001304077836 */ /* 0x008fc40000000000 */
[C---:B------:R-:W-:Y:S02]  /*31200*/  VIADD R0, R12.reuse, UR4 ;  /* 0x000000040c007c36 */ /* 0x040fe40008000000 */
[----:B------:R2:W-:Y:S01]  /*31210*/  @P3 STG.E.U16 desc[UR6][R10.64], R9 ;  /* 0x000000090a003986 */ /* 0x0005e2000c101506 */
[-C--:B------:R-:W-:Y:S02]  /*31220*/  LEA R8, P3, R12, R3.reuse, 0x1 ;  /* 0x000000030c087211 */ /* 0x080fe400078608ff */
[----:B------:R-:W-:Y:S02]  /*31230*/  LEA R6, P6, R0, R3, 0x1 ;  /* 0x0000000300067211 */ /* 0x000fe400078c08ff */
[-C--:B--2---:R-:W-:Y:S01]  /*31240*/  LEA.HI.X.SX32 R9, R12, R5.reuse, 0x1, P3 ;  /* 0x000000050c097211 */ /* 0x084fe200018f0eff */
[C---:B------:R-:W-:Y:S01]  /*31250*/  VIADD R12, R0.reuse, UR4 ;  /* 0x00000004000c7c36 */ /* 0x040fe20008000000 */
[----:B------:R-:W-:Y:S01]  /*31260*/  ISETP.LT.AND P3, PT, R13, UR5, !P0 ;  /* 0x000000050d007c0c */ /* 0x000fe2000c761270 */
[----:B------:R-:W-:Y:S01]  /*31270*/  ULDC UR5, c[0x0][0x22c] ;  /* 0x00008b0000057ab9 */ /* 0x000fe20000000800 */
[----:B------:R-:W-:Y:S01]  /*31280*/  PRMT R11, R15, 0x7632, R11 ;  /* 0x000076320f0b7816 */ /* 0x000fe2000000000b */
[----:B------:R2:W-:Y:S01]  /*31290*/  @P5 STG.E.U16 desc[UR6][R8.64], R15 ;  /* 0x0000000f08005986 */ /* 0x0005e2000c101506 */
[----:B------:R-:W-:Y:S01]  /*312a0*/  ISETP.LT.AND P5, PT, R7, UR5, !P0 ;  /* 0x0000000507007c0c */ /* 0x000fe2000c7a1270 */
[----:B------:R-:W-:Y:S01]  /*312b0*/  ULDC UR5, c[0x0][0x22c] ;  /* 0x00008b0000057ab9 */ /* 0x000fe20000000800 */
[----:B------:R-:W-:Y:S01]  /*312c0*/  LEA.HI.X.SX32 R7, R0, R5, 0x1, P6 ;  /* 0x0000000500077211 */ /* 0x000fe200030f0eff */
[----:B------:R-:W-:Y:S01]  /*312d0*/  VIADD R0, R4, 0x14 ;  /* 0x0000001404007836 */ /* 0x000fe20000000000 */
[----:B------:R-:W-:-:S02]  /*312e0*/  LEA R10, P6, R12, R3, 0x1 ;  /* 0x000000030c0a7211 */ /* 0x000fc400078c08ff */
[----:B------:R-:W-:Y:S01]  /*312f0*/  PRMT R13, R16, 0x7632, R13 ;  /* 0x00007632100d7816 */ /* 0x000fe2000000000d */
[----:B------:R3:W-:Y:S01]  /*31300*/  @P4 STG.E.U16 desc[UR6][R6.64], R11 ;  /* 0x0000000b06004986 */ /* 0x0007e2000c101506 */
[----:B------:R-:W-:Y:S01]  /*31310*/  ISETP.LT.AND P4, PT, R0, UR5, !P0 ;  /* 0x0000000500007c0c */ /* 0x000fe2000c781270 */
[----:B------:R-:W-:Y:S01]  /*31320*/  VIADD R0, R12, UR4 ;  /* 0x000000040c007c36 */ /* 0x000fe20008000000 */
[----:B------:R-:W-:Y:S01]  /*31330*/  ULDC UR5, c[0x0][0x22c] ;  /* 0x00008b0000057ab9 */ /* 0x000fe20000000800 */
[C---:B--2---:R-:W-:Y:S02]  /*31340*/  VIADD R9, R4.reuse, 0x15 ;  /* 0x0000001504097836 */ /* 0x044fe40000000000 */
[----:B------:R-:W-:Y:S01]  /*31350*/  VIADD R15, R4, 0xfe ;  /* 0x000000fe040f7836 */ /* 0x000fe20000000000 */
[----:B---3--:R-:W-:Y:S01]  /*31360*/  LEA.HI.X.SX32 R11, R12, R5, 0x1, P6 ;  /* 0x000000050c0b7211 */ /* 0x008fe200030f0eff */
[C---:B------:R-:W-:Y:S01]  /*31370*/  VIADD R12, R0.reuse, UR4 ;  /* 0x00000004000c7c36 */ /* 0x040fe20008000000 */
[----:B------:R-:W-:-:S03]  /*31380*/  LEA R8, P6, R0, R3, 0x1 ;  /* 0x0000000300087211 */ /* 0x000fc600078c08ff */
        /* <DEDUP_REMOVED lines=13> */
[C---:B------:R-:W-:Y:S01]  /*31460*/  LEA R10, P6, R12.reuse, R3, 0x1 ;  /* 0x000000030c0a7211 */ /* 0x040fe200078c08ff */
[----:B------:R2:W-:Y:S01]  /*31470*/  @P3 STG.E.U16 desc[UR6][R6.64], R17 ;  /* 0x0000001106003986 */ /* 0x0005e2000c101506 */
[----:B------:R-:W-:Y:S01]  /*31480*/  ISETP.LT.AND P3, PT, R11, UR5, !P0 ;  /* 0x000000050b007c0c */ /* 0x000fe2000c761270 */
[----:B------:R-:W-:Y:S01]  /*31490*/  ULDC UR5, c[0x0][0x22c] ;  /* 0x00008b0000057ab9 */ /* 0x000fe20000000800 */
[----:B------:R-:W-:Y:S01]  /*314a0*/  LEA.HI.X.SX32 R11, R12, R5, 0x1, P6 ;  /* 0x000000050c0b7211 */ /* 0x000fe200030f0eff */
[C---:B------:R-:W-:Y:S01]  /*314b0*/  VIADD R12, R0.reuse, UR4 ;  /* 0x00000004000c7c36 */ /* 0x040fe20008000000 */
[----:B---3--:R-:W-:Y:S01]  /*314c0*/  LEA R8, P6, R0, R3, 0x1 ;  /* 0x0000000300087211 */ /* 0x008fe200078c08ff */
[----:B------:R-:W-:-:S03]  /*314d0*/  VIADD R13, R4, 0x18 ;  /* 0x00000018040d7836 */ /* 0x000fc60000000000 */
[----:B------:R-:W-:Y:S01]  /*314e0*/  LEA.HI.X.SX32 R9, R0, R5, 0x1, P6 ;  /* 0x0000000500097211 */ /* 0x000fe200030f0eff */
[----:B------:R-:W-:Y:S01]  /*314f0*/  VIADD R0, R4, 0x19 ;  /* 0x0000001904007836 */ /* 0x000fe20000000000 */
[----:B--2---:R-:W-:Y:S02]  /*31500*/  PRMT R7, R17, 0x7632, R7 ;  /* 0x0000763211077816 */ /* 0x004fe40000000007 */
[----:B------:R-:W-:-:S03]  /*31510*/  LEA R6, P6, R12, R3, 0x1 ;  /* 0x000000030c067211 */ /* 0x000fc600078c08ff */
[----:B------:R2:W-:Y:S01]  /*31520*/  @P5 STG.E.U16 desc[UR6][R10.64], R7 ;  /* 0x000000070a005986 */ /* 0x0005e2000c101506 */
[----:B------:R-:W-:Y:S01]  /*31530*/  ISETP.LT.AND P5, PT, R13, UR5, !P0 ;  /* 0x000000050d007c0c */ /* 0x000fe2000c7a1270 */
[----:B------:R-:W-:Y:S01]  /*31540*/  ULDC UR5, c[0x0][0x22c] ;  /* 0x00008b0000057ab9 */ /* 0x000fe20000000800 */
[----:B------:R-:W-:Y:S01]  /*31550*/  VIADD R13, R4, 0x1a ;  /* 0x0000001a040d7836 */ /* 0x000fe20000000000 */
        /* <DEDUP_REMOVED lines=21> */
[----:B------:R-:W-:Y:S01]  /*316b0*/  LEA R6, P6, R12, R3, 0x1 ;  /* 0x000000030c067211 */ /* 0x000fe200078c08ff */
[----:B------:R3:W1:Y:S01]  /*316c0*/  LDS.128 R16, [R2] ;  /* 0x0000000002107984 */ /* 0x0006620000000c00 */
[----:B------:R-:W-:-:S03]  /*316d0*/  PRMT R13, R20, 0x7632, R13 ;  /* 0x00007632140d7816 */ /* 0x000fc6000000000d */
[----:B------:R4:W-:Y:S01]  /*316e0*/  @P3 STG.E.U16 desc[UR6][R8.64], R7 ;  /* 0x0000000708003986 */ /* 0x0009e2000c101506 */
[----:B------:R-:W-:Y:S01]  /*316f0*/  ISETP.LT.AND P3, PT, R0, UR5, !P0 ;  /* 0x0000000500007c0c */ /* 0x000fe2000c761270 */
[----:B------:R-:W-:Y:S01]  /*31700*/  VIADD R0, R12, UR4 ;  /* 0x000000040c007c36 */ /* 0x000fe20008000000 */
[----:B------:R-:W-:Y:S01]  /*31710*/  ULDC UR5, c[0x0][0x22c] ;  /* 0x00008b0000057ab9 */ /* 0x000fe20000000800 */
[C---:B--2---:R-:W-:Y:S02]  /*31720*/  VIADD R11, R4.reuse, 0x1d ;  /* 0x0000001d040b7836 */ /* 0x044fe40000000000 */
[----:B---3--:R-:W-:Y:S01]  /*31730*/  VIADD R2, R4, 0xfb ;  /* 0x000000fb04027836 */ /* 0x008fe20000000000 */
[----:B----4-:R-:W-:Y:S01]  /*31740*/  LEA.HI.X.SX32 R7, R12, R5, 0x1, P6 ;  /* 0x000000050c077211 */ /* 0x010fe200030f0eff */
        /* <DEDUP_REMOVED lines=22> */
[----:B------:R-:W-:-:S02]  /*318b0*/  VIADD R13, R4, 0x20 ;  /* 0x00000020040d7836 */ /* 0x000fc40000000000 */
[----:B------:R-:W-:Y:S01]  /*318c0*/  VIADD R20, R4, 0xff ;  /* 0x000000ff04147836 */ /* 0x000fe20000000000 */
        /* <DEDUP_REMOVED lines=35> */
[----:B--2---:R-:W-:Y:S01]  /*31b00*/  VIADD R7, R4, 0x25 ;  /* 0x0000002504077836 */ /* 0x004fe20000000000 */
        /* <DEDUP_REMOVED lines=757> */
[----:B---3--:R-:W-:-:S03]  /*34a60*/  PRMT R7, R74, 0x7632, R7 ;  /* 0x000076324a077816 */ /* 0x008fc60000000007 */
[C---:B------:R-:W-:Y:S02]  /*34a70*/  VIADD R0, R12.reuse, UR4 ;  /* 0x000000040c007c36 */ /* 0x040fe40008000000 */
[----:B------:R2:W-:Y:S01]  /*34a80*/  @P3 STG.E.U16 desc[UR6][R10.64], R7 ;  /* 0x000000070a003986 */ /* 0x0005e2000c101506 */
[-C--:B------:R-:W-:Y:S02]  /*34a90*/  LEA R8, P3, R12, R3.reuse, 0x1 ;  /* 0x000000030c087211 */ /* 0x080fe400078608ff */
[----:B------:R-:W-:Y:S02]  /*34aa0*/  LEA R6, P6, R0, R3, 0x1 ;  /* 0x0000000300067211 */ /* 0x000fe400078c08ff */
[----:B------:R-:W-:Y:S01]  /*34ab0*/  LEA.HI.X.SX32 R9, R12, R5, 0x1, P3 ;  /* 0x000000050c097211 */ /* 0x000fe200018f0eff */
[C---:B------:R-:W-:Y:S01]  /*34ac0*/  VIADD R12, R4.reuse, 0x8b ;  /* 0x0000008b040c7836 */ /* 0x040fe20000000000 */
[----:B------:R-:W-:Y:S01]  /*34ad0*/  ISETP.LT.AND P3, PT, R13, UR5, !P0 ;  /* 0x000000050d007c0c */ /* 0x000fe2000c761270 */
[----:B------:R-:W-:Y:S01]  /*34ae0*/  ULDC UR5, c[0x0][0x22c] ;  /* 0x00008b0000057ab9 */ /* 0x000fe20000000800 */
[----:B------:R-:W-:Y:S01]  /*34af0*/  VIADD R13, R4, 0x8c ;  /* 0x0000008c040d7836 */ /* 0x000fe20000000000 */
[----:B------:R3:W-:Y:S01]  /*34b00*/  @P5 STG.E.U16 desc[UR6][R8.64], R75 ;  /* 0x0000004b08005986 */ /* 0x0007e2000c101506 */
[----:B------:R-:W-:Y:S01]  /*34b10*/  ISETP.LT.AND P5, PT, R12, UR5, !P0 ;  /* 0x000000050c007c0c */ /* 0x000fe2000c7a1270 */
[----:B------:R-:W-:Y:S01]  /*34b20*/  ULDC UR5, c[0x0][0x22c] ;  /* 0x00008b0000057ab9 */ /* 0x000fe20000000800 */
[----:B--2---:R-:W-:-:S02]  /*34b30*/  PRMT R11, R75, 0x7632, R11 ;  /* 0x000076324b0b7816 */ /* 0x004fc4000000000b */
[C---:B------:R-:W-:Y:S01]  /*34b40*/  LEA.HI.X.SX32 R7, R0.reuse, R5, 0x1, P6 ;  /* 0x0000000500077211 */ /* 0x040fe200030f0eff */
[----:B------:R-:W-:-:S04]  /*34b50*/  VIADD R0, R0, UR4 ;  /* 0x0000000400007c36 */ /* 0x000fc80008000000 */
[----:B------:R2:W-:Y:S01]  /*34b60*/  @P4 STG.E.U16 desc[UR6][R6.64], R11 ;  /* 0x0000000b06004986 */ /* 0x0005e2000c101506 */
[C---:B------:R-:W-:Y:S01]  /*34b70*/  LEA R10, P4, R0.reuse, R3, 0x1 ;  /* 0x00000003000a7211 */ /* 0x040fe200078808ff */
[----:B------:R-:W-:-:S05]  /*34b80*/  VIADD R12, R0, UR4 ;  /* 0x00000004000c7c36 */ /* 0x000fca0008000000 */
[----:B---3--:R-:W-:-:S04]  /*34b90*/  LEA R8, P6, R12, R3, 0x1 ;  /* 0x000000030c087211 */ /* 0x008fc800078c08ff */
[-C--:B------:R-:W-:Y:S01]  /*34ba0*/  LEA.HI.X.SX32 R9, R12, R5.reuse, 0x1, P6 ;  /* 0x000000050c097211 */ /* 0x080fe200030f0eff */
[----:B--2---:R-:W-:Y:S01]  /*34bb0*/  VIADD R7, R4, 0x8e ;  /* 0x0000008e04077836 */ /* 0x004fe20000000000 */
[----:B------:R-:W-:Y:S01]  /*34bc0*/  LEA.HI.X.SX32 R11, R0, R5, 0x1, P4 ;  /* 0x00000005000b7211 */ /* 0x000fe200020f0eff */
[----:B------:R-:W-:Y:S01]  /*34bd0*/  VIADD R0, R4, 0x8d ;  /* 0x0000008d04007836 */ /* 0x000fe20000000000 */
[----:B------:R-:W-:Y:S01]  /*34be0*/  ISETP.LT.AND P4, PT, R13, UR5, !P0 ;  /* 0x000000050d007c0c */ /* 0x000fe2000c781270 */
[----:B------:R-:W-:Y:S01]  /*34bf0*/  ULDC UR5, c[0x0][0x22c] ;  /* 0x00008b0000057ab9 */ /* 0x000fe20000000800 */
[----:B------:R-:W-:Y:S01]  /*34c00*/  PRMT R13, R76, 0x7632, R13 ;  /* 0x000076324c0d7816 */ /* 0x000fe2000000000d */
[----:B------:R2:W-:Y:S01]  /*34c10*/  @P2 STG.E.U16 desc[UR6][R10.64], R76 ;  /* 0x0000004c0a002986 */ /* 0x0005e2000c101506 */
[----:B------:R-:W-:Y:S01]  /*34c20*/  ISETP.LT.AND P2, PT, R0, UR5, !P0 ;  /* 0x0000000500007c0c */ /* 0x000fe2000c741270 */
[----:B------:R-:W-:Y:S01]  /*34c30*/  VIADD R0, R12, UR4 ;  /* 0x000000040c007c36 */ /* 0x000fe20008000000 */
[----:B------:R-:W-:Y:S01]  /*34c40*/  ULDC UR5, c[0x0][0x22c] ;  /* 0x00008b0000057ab9 */ /* 0x000fe20000000800 */
[----:B------:R3:W-:Y:S01]  /*34c50*/  @P1 STG.E.U16 desc[UR6][R8.64], R13 ;  /* 0x0000000d08001986 */ /* 0x0007e2000c101506 */
[----:B------:R-:W-:Y:S01]  /*34c60*/  ISETP.LT.AND P1, PT, R7, UR5, !P0 ;  /* 0x0000000507007c0c */ /* 0x000fe2000c721270 */
[C---:B------:R-:W-:Y:S01]  /*34c70*/  VIADD R12, R0.reuse, UR4 ;  /* 0x00000004000c7c36 */ /* 0x040fe20008000000 */
[----:B------:R-:W-:Y:S01]  /*34c80*/  LEA R6, P6, R0, R3, 0x1 ;  /* 0x0000000300067211 */ /* 0x000fe200078c08ff */
[----:B------:R-:W-:-:S03]  /*34c90*/  ULDC UR5, c[0x0][0x22c] ;  /* 0x00008b0000057ab9 */ /* 0x000fc60000000800 */
[----:B------:R-:W-:Y:S01]  /*34ca0*/  LEA.HI.X.SX32 R7, R0, R5, 0x1, P6 ;  /* 0x0000000500077211 */ /* 0x000fe200030f0eff */
[----:B--2---:R-:W-:Y:S01]  /*34cb0*/  VIADD R11, R4, 0x8f ;  /* 0x0000008f040b7836 */ /* 0x004fe20000000000 */
[C---:B------:R-:W-:Y:S01]  /*34cc0*/  LEA R10, P6, R12.reuse, R3, 0x1 ;  /* 0x000000030c0a7211 */ /* 0x040fe200078c08ff */
[C---:B------:R-:W-:Y:S02]  /*34cd0*/  VIADD R0, R12.reuse, UR4 ;  /* 0x000000040c007c36 */ /* 0x040fe40008000000 */
[----:B------:R2:W-:Y:S01]  /*34ce0*/  @P3 STG.E.U16 desc[UR6][R6.64], R77 ;  /* 0x0000004d06003986 */ /* 0x0005e2000c101506 */
[----:B------:R-:W-:Y:S01]  /*34cf0*/  ISETP.LT.AND P3, PT, R11, UR5, !P0 ;  /* 0x000000050b007c0c */ /* 0x000fe2000c761270 */
[----:B------:R-:W-:Y:S01]  /*34d00*/  ULDC UR5, c[0x0][0x22c] ;  /* 0x00008b0000057ab9 */ /* 0x000fe20000000800 */
[----:B------:R-:W-:Y:S01]  /*34d10*/  LEA.HI.X.SX32 R11, R12, R5, 0x1, P6 ;  /* 0x000000050c0b7211 */ /* 0x000fe200030f0eff */
[----:B------:R-:W-:Y:S01]  /*34d20*/  VIADD R12, R4, 0x90 ;  /* 0x00000090040c7836 */ /* 0x000fe20000000000 */
[----:B---3--:R-:W-:-:S02]  /*34d30*/  LEA R8, P6, R0, R3, 0x1 ;  /* 0x0000000300087211 */ /* 0x008fc400078c08ff */
[----:B------:R-:W-:Y:S02]  /*34d40*/  PRMT R13, R77, 0x7632, R13 ;  /* 0x000076324d0d7816 */ /* 0x000fe4000000000d */
[C---:B------:R-:W-:Y:S01]  /*34d50*/  LEA.HI.X.SX32 R9, R0.reuse, R5, 0x1, P6 ;  /* 0x0000000500097211 */ /* 0x040fe200030f0eff */
[----:B------:R-:W-:Y:S01]  /*34d60*/  VIADD R0, R0, UR4 ;  /* 0x0000000400007c36 */ /* 0x000fe20008000000 */
[----:B------:R-:W-:Y:S01]  /*34d70*/  ISETP.LT.AND P6, PT, R12, UR5, !P0 ;  /* 0x000000050c007c0c */ /* 0x000fe2000c7c1270 */
[----:B------:R3:W-:Y:S01]  /*34d80*/  @P5 STG.E.U16 desc[UR6][R10.64], R13 ;  /* 0x0000000d0a005986 */ /* 0x0007e2000c101506 */
[----:B--2---:R-:W-:Y:S01]  /*34d90*/  VIADD R7, R4, 0x91 ;  /* 0x0000009104077836 */ /* 0x004fe20000000000 */
[----:B------:R-:W-:Y:S01]  /*34da0*/  ULDC UR5, c[0x0][0x22c] ;  /* 0x00008b0000057ab9 */ /* 0x000fe20000000800 */
[C---:B------:R-:W-:Y:S01]  /*34db0*/  VIADD R12, R0.reuse, UR4 ;  /* 0x00000004000c7c36 */ /* 0x040fe20008000000 */
[----:B------:R2:W-:Y:S01]  /*34dc0*/  @P4 STG.E.U16 desc[UR6][R8.64], R78 ;  /* 0x0000004e08004986 */ /* 0x0005e2000c101506 */
[----:B------:R-:W-:-:S02]  /*34dd0*/  LEA R6, P4, R0, R3, 0x1 ;  /* 0x0000000300067211 */ /* 0x000fc400078808ff */
[----:B------:R-:W-:Y:S01]  /*34de0*/  ISETP.LT.AND P5, PT, R7, UR5, !P0 ;  /* 0x0000000507007c0c */ /* 0x000fe2000c7a1270 */
[----:B------:R-:W-:Y:S01]  /*34df0*/  ULDC UR5, c[0x0][0x22c] ;  /* 0x00008b0000057ab9 */ /* 0x000fe20000000800 */
[----:B------:R-:W-:Y:S01]  /*34e00*/  LEA.HI.X.SX32 R7, R0, R5, 0x1, P4 ;  /* 0x0000000500077211 */ /* 0x000fe200020f0eff */
[----:B------:R-:W-:Y:S01]  /*34e10*/  VIADD R0, R4, 0x92 ;  /* 0x0000009204007836 */ /* 0x000fe20000000000 */
[----:B---3--:R-:W-:Y:S01]  /*34e20*/  LEA R10, P4, R12, R3, 0x1 ;  /* 0x000000030c0a7211 */ /* 0x008fe200078808ff */
[----:B------:R-:W-:Y:S01]  /*34e30*/  VIADD R13, R4, 0x94 ;  /* 0x00000094040d7836 */ /* 0x000fe20000000000 */
[----:B--2---:R-:W-:Y:S02]  /*34e40*/  PRMT R9, R78, 0x7632, R9 ;  /* 0x000076324e097816 */ /* 0x004fe40000000009 */
[C---:B------:R-:W-:Y:S01]  /*34e50*/  LEA.HI.X.SX32 R11, R12.reuse, R5, 0x1, P4 ;  /* 0x000000050c0b7211 */ /* 0x040fe200020f0eff */
[----:B------:R-:W-:Y:S01]  /*34e60*/  VIADD R12, R12, UR4 ;  /* 0x000000040c0c7c36 */ /* 0x000fe20008000000 */
[----:B------:R-:W-:Y:S01]  /*34e70*/  ISETP.LT.AND P4, PT, R13, UR8, !P0 ;  /* 0x000000080d007c0c */ /* 0x000fe2000c781270 */
[----:B------:R2:W-:Y:S01]  /*34e80*/  @P2 STG.E.U16 desc[UR6][R6.64], R9 ;  /* 0x0000000906002986 */ /* 0x0005e2000c101506 */
[----:B------:R-:W-:Y:S01]  /*34e90*/  ISETP.LT.AND P2, PT, R0, UR5, !P0 ;  /* 0x0000000500007c0c */ /* 0x000fe2000c741270 */
[----:B------:R-:W-:Y:S01]  /*34ea0*/  VIADD R0, R4, 0x93 ;  /* 0x0000009304007836 */ /* 0x000fe20000000000 */
[----:B------:R-:W-:Y:S01]  /*34eb0*/  ULDC UR5, c[0x0][0x22c] ;  /* 0x00008b0000057ab9 */ /* 0x000fe20000000800 */
[----:B------:R-:W-:Y:S01]  /*34ec0*/  @P1 STG.E.U16 desc[UR6][R10.64], R79 ;  /* 0x0000004f0a001986 */ /* 0x000fe2000c101506 */
[----:B------:R-:W-:Y:S01]  /*34ed0*/  LEA R8, P1, R12, R3, 0x1 ;  /* 0x000000030c087211 */ /* 0x000fe200078208ff */
[----:B------:R-:W-:Y:S01]  /*34ee0*/  VIADD R13, R4, 0x95 ;  /* 0x00000095040d7836 */ /* 0x000fe20000000000 */
[----:B------:R-:W-:Y:S01]  /*34ef0*/  ULDC UR8, c[0x0][0x248] ;  /* 0x0000920000087ab9 */ /* 0x000fe20000000800 */
[----:B--2---:R-:W-:-:S02]  /*34f00*/  PRMT R7, R79, 0x7632, R7 ;  /* 0x000076324f077816 */ /* 0x004fc40000000007 */
[C---:B------:R-:W-:Y:S01]  /*34f10*/  LEA.HI.X.SX32 R9, R12.reuse, R5, 0x1, P1 ;  /* 0x000000050c097211 */ /* 0x040fe200008f0eff */
[----:B------:R-:W-:Y:S01]  /*34f20*/  VIADD R12, R12, UR4 ;  /* 0x000000040c0c7c36 */ /* 0x000fe20008000000 */
[----:B------:R-:W-:Y:S01]  /*34f30*/  ULDC UR4, c[0x0][0x248] ;  /* 0x0000920000047ab9 */ /* 0x000fe20000000800 */
[----:B------:R-:W-:Y:S01]  /*34f40*/  ISETP.LT.AND P1, PT, R0, UR5, !P0 ;  /* 0x0000000500007c0c */ /* 0x000fe2000c721270 */
[----:B------:R-:W-:Y:S01]  /*34f50*/  ULDC UR5, c[0x0][0x22c] ;  /* 0x00008b0000057ab9 */ /* 0x000fe20000000800 */
[----:B------:R2:W-:Y:S01]  /*34f60*/  @P3 STG.E.U16 desc[UR6][R8.64], R7 ;  /* 0x0000000708003986 */ /* 0x0005e2000c101506 */
[C---:B------:R-:W-:Y:S01]  /*34f70*/  LEA R6, P3, R12.reuse, R3, 0x1 ;  /* 0x000000030c067211 */ /* 0x040fe200078608ff */
[C---:B------:R-:W-:Y:S01]  /*34f80*/  VIADD R0, R12.reuse, UR4 ;  /* 0x000000040c007c36 */ /* 0x040fe20008000000 */
[----:B------:R-:W-:Y:S02]  /*34f90*/  ULDC UR4, c[0x0][0x248] ;  /* 0x0000920000047ab9 */ /* 0x000fe40000000800 */
[----:B--2---:R-:W-:Y:S01]  /*34fa0*/  LEA.HI.X.SX32 R7, R12, R5, 0x1, P3 ;  /* 0x000000050c077211 */ /* 0x004fe200018f0eff */
[C---:B------:R-:W-:Y:S01]  /*34fb0*/  VIADD R12, R0.reuse, UR4 ;  /* 0x00000004000c7c36 */ /* 0x040fe20008000000 */
[----:B------:R-:W-:Y:S01]  /*34fc0*/  LEA R10, P3, R0, R3, 0x1 ;  /* 0x00000003000a7211 */ /* 0x000fe200078608ff */
[----:B------:R-:W-:Y:S01]  /*34fd0*/  ULDC UR4, c[0x0][0x248] ;  /* 0x0000920000047ab9 */ /* 0x000fe20000000800 */
[----:B------:R-:W-:Y:S01]  /*34fe0*/  PRMT R9, R80, 0x7632, R9 ;  /* 0x0000763250097816 */ /* 0x000fe20000000009 */
[----:B------:R-:W-:Y:S01]  /*34ff0*/  @P6 STG.E.U16 desc[UR6][R6.64], R80 ;  /* 0x0000005006006986 */ /* 0x000fe2000c101506 */
[----:B------:R-:W-:Y:S01]  /*35000*/  LEA.HI.X.SX32 R11, R0, R5, 0x1, P3 ;  /* 0x00000005000b7211 */ /* 0x000fe200018f0eff */
[----:B------:R-:W-:Y:S01]  /*35010*/  VIADD R0, R4, 0x96 ;  /* 0x0000009604007836 */ /* 0x000fe20000000000 */
[----:B------:R-:W-:-:S02]  /*35020*/  LEA R8, P6, R12, R3, 0x1 ;  /* 0x000000030c087211 */ /* 0x000fc400078c08ff */
[----:B------:R-:W-:Y:S01]  /*35030*/  ISETP.LT.AND P3, PT, R13, UR5, !P0 ;  /* 0x000000050d007c0c */ /* 0x000fe2000c761270 */
[----:B------:R2:W-:Y:S01]  /*35040*/  @P5 STG.E.U16 desc[UR6][R10.64], R9 ;  /* 0x000000090a005986 */ /* 0x0005e2000c101506 */
[----:B------:R-:W-:Y:S01]  /*35050*/  ULDC UR5, c[0x0][0x22c] ;  /* 0x00008b0000057ab9 */ /* 0x000fe20000000800 */
[----:B------:R-:W-:Y:S01]  /*35060*/  VIADD R13, R4, 0x9b ;  /* 0x0000009b040d7836 */ /* 0x000fe20000000000 */
[----:B------:R-:W-:Y:S01]  /*35070*/  ISETP.LT.AND P5, PT, R0, UR5, !P0 ;  /* 0x0000000500007c0c */ /* 0x000fe2000c7a1270 */
[----:B------:R-:W-:Y:S01]  /*35080*/  ULDC UR5, c[0x0][0x22c] ;  /* 0x00008b0000057ab9 */ /* 0x000fe20000000800 */
[C---:B--2---:R-:W-:Y:S01]  /*35090*/  LEA.HI.X.SX32 R9, R12.reuse, R5, 0x1, P6 ;  /* 0x000000050c097211 */ /* 0x044fe200030f0eff */
[----:B------:R-:W-:Y:S01]  /*350a0*/  VIADD R12, R12, UR4 ;  /* 0x000000040c0c7c36 */ /* 0x000fe20008000000 */
[----:B------:R-:W-:Y:S01]  /*350b0*/  ULDC UR4, c[0x0][0x248] ;  /* 0x0000920000047ab9 */ /* 0x000fe20000000800 */
[----:B------:R-:W-:Y:S01]  /*350c0*/  VIADD R10, R4, 0x97 ;  /* 0x00000097040a7836 */ /* 0x000fe20000000000 */
[----:B------:R-:W-:Y:S01]  /*350d0*/  PRMT R11, R81, 0x7632, R11 ;  /* 0x00007632510b7816 */ /* 0x000fe2000000000b */
[----:B------:R2:W-:Y:S01]  /*350e0*/  @P2 STG.E.U16 desc[UR6][R8.64], R81 ;  /* 0x0000005108002986 */ /* 0x0005e2000c101506 */
[C---:B------:R-:W-:Y:S01]  /*350f0*/  LEA R6, P2, R12.reuse, R3, 0x1 ;  /* 0x000000030c067211 */ /* 0x040fe200078408ff */
[----:B------:R-:W-:Y:S01]  /*35100*/  VIADD R0, R12, UR4 ;  /* 0x000000040c007c36 */ /* 0x000fe20008000000 */
[----:B------:R-:W-:-:S02]  /*35110*/  ULDC UR4, c[0x0][0x22c] ;  /* 0x00008b0000047ab9 */ /* 0x000fc40000000800 */
[----:B------:R-:W-:Y:S01]  /*35120*/  LEA.HI.X.SX32 R7, R12, R5, 0x1, P2 ;  /* 0x000000050c077211 */ /* 0x000fe200010f0eff */
[----:B------:R-:W-:Y:S01]  /*35130*/  VIADD R12, R4, 0x98 ;  /* 0x00000098040c7836 */ /* 0x000fe20000000000 */
[----:B------:R-:W-:Y:S01]  /*35140*/  ISETP.LT.AND P2, PT, R10, UR5, !P0 ;  /* 0x000000050a007c0c */ /* 0x000fe2000c741270 */
[----:B------:R-:W-:Y:S01]  /*35150*/  ULDC UR5, c[0x0][0x22c] ;  /* 0x00008b0000057ab9 */ /* 0x000fe20000000800 */
[----:B------:R-:W-:Y:S01]  /*35160*/  LEA R10, P6, R0, R3, 0x1 ;  /* 0x00000003000a7211 */ /* 0x000fe200078c08ff */
[----:B------:R3:W-:Y:S01]  /*35170*/  @P1 STG.E.U16 desc[UR6][R6.64], R11 ;  /* 0x0000000b06001986 */ /* 0x0007e2000c101506 */
[----:B------:R-:W-:Y:S01]  /*35180*/  ISETP.LT.AND P1, PT, R12, UR4, !P0 ;  /* 0x000000040c007c0c */ /* 0x000fe2000c721270 */
[----:B------:R-:W-:Y:S01]  /*35190*/  ULDC UR4, c[0x0][0x248] ;  /* 0x0000920000047ab9 */ /* 0x000fe20000000800 */
[----:B--2---:R-:W-:Y:S01]  /*351a0*/  VIADD R9, R4, 0x99 ;  /* 0x0000009904097836 */ /* 0x004fe20000000000 */
[C---:B---3--:R-:W-:Y:S01]  /*351b0*/  LEA.HI.X.SX32 R11, R0.reuse, R5, 0x1, P6 ;  /* 0x00000005000b7211 */ /* 0x048fe200030f0eff */
[----:B------:R-:W-:Y:S01]  /*351c0*/  VIADD R0, R0, UR4 ;  /* 0x0000000400007c36 */ /* 0x000fe20008000000 */
[----:B------:R-:W-:Y:S01]  /*351d0*/  ULDC UR4, c[0x0][0x22c] ;  /* 0x00008b0000047ab9 */ /* 0x000fe20000000800 */
[----:B------:R-:W-:Y:S01]  /*351e0*/  PRMT R7, R82, 0x7632, R7 ;  /* 0x0000763252077816 */ /* 0x000fe20000000007 */
[----:B------:R-:W-:Y:S01]  /*351f0*/  VIADD R6, R4, 0x9a ;  /* 0x0000009a04067836 */ /* 0x000fe20000000000 */
[----:B------:R-:W-:Y:S01]  /*35200*/  @P4 STG.E.U16 desc[UR6][R10.64], R82 ;  /* 0x000000520a004986 */ /* 0x000fe2000c101506 */
[----:B------:R-:W-:-:S02]  /*35210*/  LEA R8, P6, R0, R3, 0x1 ;  /* 0x0000000300087211 */ /* 0x000fc400078c08ff */
[----:B------:R-:W-:Y:S01]  /*35220*/  ISETP.LT.AND P4, PT, R9, UR4, !P0 ;  /* 0x0000000409007c0c */ /* 0x000fe2000c781270 */
[----:B------:R-:W-:Y:S01]  /*35230*/  ULDC UR4, c[0x0][0x248] ;  /* 0x0000920000047ab9 */ /* 0x000fe20000000800 */
[C---:B------:R-:W-:Y:S01]  /*35240*/  LEA.HI.X.SX32 R9, R0.reuse, R5, 0x1, P6 ;  /* 0x0000000500097211 */ /* 0x040fe200030f0eff */
[----:B------:R-:W-:Y:S01]  /*35250*/  VIADD R0, R0, UR4 ;  /* 0x0000000400007c36 */ /* 0x000fe20008000000 */
[----:B------:R-:W-:Y:S01]  /*35260*/  ULDC UR4, c[0x0][0x248] ;  /* 0x0000920000047ab9 */ /* 0x000fe20000000800 */
[----:B------:R-:W-:Y:S01]  /*35270*/  ISETP.LT.AND P6, PT, R6, UR5, !P0 ;  /* 0x0000000506007c0c */ /* 0x000fe2000c7c1270 */
[----:B------:R-:W-:Y:S01]  /*35280*/  ULDC UR5, c[0x0][0x248] ;  /* 0x0000920000057ab9 */ /* 0x000fe20000000800 */
[----:B------:R2:W-:Y:S01]  /*35290*/  @P3 STG.E.U16 desc[UR6][R8.64], R7 ;  /* 0x0000000708003986 */ /* 0x0005e2000c101506 */
[C---:B------:R-:W-:Y:S01]  /*352a0*/  LEA R6, P3, R0.reuse, R3, 0x1 ;  /* 0x0000000300067211 */ /* 0x040fe200078608ff */
[----:B------:R-:W-:Y:S01]  /*352b0*/  VIADD R12, R0, UR4 ;  /* 0x00000004000c7c36 */ /* 0x000fe20008000000 */
[----:B------:R-:W-:-:S02]  /*352c0*/  ULDC UR4, c[0x0][0x22c] ;  /* 0x00008b0000047ab9 */ /* 0x000fc40000000800 */
[----:B--2---:R-:W-:Y:S01]  /*352d0*/  LEA.HI.X.SX32 R7, R0, R5, 0x1, P3 ;  /* 0x0000000500077211 */ /* 0x004fe200018f0eff */
[C---:B------:R-:W-:Y:S01]  /*352e0*/  VIADD R0, R12.reuse, UR5 ;  /* 0x000000050c007c36 */ /* 0x040fe20008000000 */
[C---:B------:R-:W-:Y:S01]  /*352f0*/  LEA R10, P3, R12.reuse, R3, 0x1 ;  /* 0x000000030c0a7211 */ /* 0x040fe200078608ff */
[----:B------:R-:W-:Y:S01]  /*35300*/  ULDC UR5, c[0x0][0x22c] ;  /* 0x00008b0000057ab9 */ /* 0x000fe20000000800 */
[----:B------:R-:W-:Y:S01]  /*35310*/  PRMT R9, R83, 0x7632, R9 ;  /* 0x0000763253097816 */ /* 0x000fe20000000009 */
[----:B------:R-:W-:Y:S01]  /*35320*/  @P5 STG.E.U16 desc[UR6][R6.64], R83 ;  /* 0x0000005306005986 */ /* 0x000fe2000c101506 */
[----:B------:R-:W-:Y:S01]  /*35330*/  LEA.HI.X.SX32 R11, R12, R5, 0x1, P3 ;  /* 0x000000050c0b7211 */ /* 0x000fe200018f0eff */
[----:B------:R-:W-:Y:S01]  /*35340*/  VIADD R12, R4, 0x9c ;  /* 0x0000009c040c7836 */ /* 0x000fe20000000000 */
[----:B------:R-:W-:Y:S02]  /*35350*/  LEA R8, P3, R0, R3, 0x1 ;  /* 0x0000000300087211 */ /* 0x000fe400078608ff */
[----:B------:R-:W-:Y:S01]  /*35360*/  ISETP.LT.AND P5, PT, R13, UR4, !P0 ;  /* 0x000000040d007c0c */ /* 0x000fe2000c7a1270 */
[----:B------:R2:W-:Y:S01]  /*35370*/  @P2 STG.E.U16 desc[UR6][R10.64], R9 ;  /* 0x000000090a002986 */ /* 0x0005e2000c101506 */
[----:B------:R-:W-:Y:S01]  /*35380*/  ULDC UR4, c[0x0][0x22c] ;  /* 0x00008b0000047ab9 */ /* 0x000fe20000000800 */
[----:B------:R-:W-:Y:S01]  /*35390*/  VIADD R13, R4, 0x9f ;  /* 0x0000009f040d7836 */ /* 0x000fe20000000000 */
[----:B--2---:R-:W-:Y:S01]  /*353a0*/  LEA.HI.X.SX32 R9, R0, R5, 0x1, P3 ;  /* 0x0000000500097211 */ /* 0x004fe200018f0eff */
[----:B------:R-:W-:Y:S01]  /*353b0*/  VIADD R10, R4, 0x9e ;  /* 0x0000009e040a7836 */ /* 0x000fe20000000000 */
[----:B------:R-:W-:Y:S01]  /*353c0*/  ISETP.LT.AND P3, PT, R12, UR4, !P0 ;  /* 0x000000040c007c0c */ /* 0x000fe2000c761270 */
[----:B------:R-:W-:Y:S01]  /*353d0*/  ULDC UR4, c[0x0][0x248] ;  /* 0x0000920000047ab9 */ /* 0x000fe20000000800 */
[----:B------:R-:W-:Y:S01]  /*353e0*/  VIADD R12, R4, 0x9d ;  /* 0x0000009d040c7836 */ /* 0x000fe20000000000 */
[----:B------:R2:W-:Y:S01]  /*353f0*/  @P1 STG.E.U16 desc[UR6][R8.64], R84 ;  /* 0x0000005408001986 */ /* 0x0005e2000c101506 */
[----:B------:R-:W-:Y:S01]  /*35400*/  VIADD R0, R0, UR4 ;  /* 0x0000000400007c36 */ /* 0x000fe20008000000 */
[----:B------:R-:W-:-:S02]  /*35410*/  ULDC UR4, c[0x0][0x22c] ;  /* 0x00008b0000047ab9 */ /* 0x000fc40000000800 */
[----:B------:R-:W-:Y:S01]  /*35420*/  ISETP.LT.AND P2, PT, R12, UR4, !P0 ;  /* 0x000000040c007c0c */ /* 0x000fe2000c741270 */
[----:B------:R-:W-:Y:S01]  /*35430*/  ULDC UR4, c[0x0][0x248] ;  /* 0x0000920000047ab9 */ /* 0x000fe20000000800 */
[----:B------:R-:W-:-:S04]  /*35440*/  LEA R6, P1, R0, R3, 0x1 ;  /* 0x0000000300067211 */ /* 0x000fc800078208ff */
[C---:B------:R-:W-:Y:S01]  /*35450*/  LEA.HI.X.SX32 R7, R0.reuse, R5, 0x1, P1 ;  /* 0x0000000500077211 */ /* 0x040fe200008f0eff */
[----:B------:R-:W-:Y:S01]  /*35460*/  VIADD R0, R0, UR4 ;  /* 0x0000000400007c36 */ /* 0x000fe20008000000 */
[----:B--2---:R-:W-:Y:S01]  /*35470*/  PRMT R9, R84, 0x7632, R9 ;  /* 0x0000763254097816 */ /* 0x004fe20000000009 */
[----:B------:R-:W-:Y:S01]  /*35480*/  ULDC UR4, c[0x0][0x248] ;  /* 0x0000920000047ab9 */ /* 0x000fe20000000800 */
[----:B------:R-:W-:Y:S01]  /*35490*/  ISETP.LT.AND P1, PT, R10, UR5, !P0 ;  /* 0x000000050a007c0c */ /* 0x000fe2000c721270 */
[C---:B------:R-:W-:Y:S01]  /*354a0*/  VIADD R12, R0.reuse, UR4 ;  /* 0x00000004000c7c36 */ /* 0x040fe20008000000 */
[----:B------:R-:W-:Y:S01]  /*354b0*/  ULDC UR4, c[0x0][0x248] ;  /* 0x0000920000047ab9 */ /* 0x000fe20000000800 */
[----:B------:R2:W-:Y:S01]  /*354c0*/  @P4 STG.E.U16 desc[UR6][R6.64], R9 ;  /* 0x0000000906004986 */ /* 0x0005e2000c101506 */
[----:B------:R-:W-:Y:S01]  /*354d0*/  LEA R8, P4, R0, R3, 0x1 ;  /* 0x0000000300087211 */ /* 0x000fe200078808ff */
[----:B------:R-:W-:-:S03]  /*354e0*/  ULDC UR5, c[0x0][0x22c] ;  /* 0x00008b0000057ab9 */ /* 0x000fc60000000800 */
        /* <DEDUP_REMOVED lines=13> */
[C---:B--2---:R-:W-:Y:S01]  /*355c0*/  LEA.HI.X.SX32 R7, R0.reuse, R5, 0x1, P6 ;  /* 0x0000000500077211 */ /* 0x044fe200030f0eff */
[----:B------:R-:W-:Y:S01]  /*355d0*/  VIADD R0, R0, UR4 ;  /* 0x0000000400007c36 */ /* 0x000fe20008000000 */
[----:B------:R-:W-:Y:S01]  /*355e0*/  ULDC UR4, c[0x0][0x248] ;  /* 0x0000920000047ab9 */ /* 0x000fe20000000800 */
[----:B------:R-:W-:Y:S01]  /*355f0*/  ISETP.LT.AND P6, PT, R12, UR5, !P0 ;  /* 0x000000050c007c0c */ /* 0x000fe2000c7c1270 */
[----:B------:R-:W-:Y:S01]  /*35600*/  VIADD R10, R4, 0xa1 ;  /* 0x000000a1040a7836 */ /* 0x000fe20000000000 */
[----:B------:R2:W-:Y:S01]  /*35610*/  @P3 STG.E.U16 desc[UR6][R6.64], R86 ;  /* 0x0000005606003986 */ /* 0x0005e2000c101506 */
[C---:B------:R-:W-:Y:S01]  /*35620*/  LEA R8, P3, R0.reuse, R3, 0x1 ;  /* 0x0000000300087211 */ /* 0x040fe200078608ff */
[C---:B------:R-:W-:Y:S01]  /*35630*/  VIADD R12, R0.reuse, UR4 ;  /* 0x00000004000c7c36 */ /* 0x040fe20008000000 */
[----:B------:R-:W-:Y:S01]  /*35640*/  ULDC UR5, c[0x0][0x22c] ;  /* 0x00008b0000057ab9 */ /* 0x000fe20000000800 */
[----:B------:R-:W-:Y:S01]  /*35650*/  ULDC UR4, c[0x0][0x22c] ;  /* 0x00008b0000047ab9 */ /* 0x000fe20000000800 */
[----:B------:R-:W-:Y:S01]  /*35660*/  LEA.HI.X.SX32 R9, R0, R5, 0x1, P3 ;  /* 0x0000000500097211 */ /* 0x000fe200018f0eff */
[----:B------:R-:W-:Y:S01]  /*35670*/  VIADD R0, R4, 0xa2 ;  /* 0x000000a204007836 */ /* 0x000fe20000000000 */
[----:B------:R-:W-:Y:S01]  /*35680*/  ISETP.LT.AND P5, PT, R10, UR5, !P0 ;  /* 0x000000050a007c0c */ /* 0x000fe2000c7a1270 */
[----:B------:R-:W-:Y:S01]  /*35690*/  ULDC UR5, c[0x0][0x22c] ;  /* 0x00008b0000057ab9 */ /* 0x000fe20000000800 */
[----:B------:R-:W-:-:S02]  /*356a0*/  LEA R10, P3, R12, R3, 0x1 ;  /* 0x000000030c0a7211 */ /* 0x000fc400078608ff */
[----:B--2---:R-:W-:Y:S02]  /*356b0*/  PRMT R7, R86, 0x7632, R7 ;  /* 0x0000763256077816 */ /* 0x004fe40000000007 */
[----:B------:R-:W-:-:S03]  /*356c0*/  LEA.HI.X.SX32 R11, R12, R5, 0x1, P3 ;  /* 0x000000050c0b7211 */ /* 0x000fc600018f0eff */
[----:B------:R2:W-:Y:S01]  /*356d0*/  @P2 STG.E.U16 desc[UR6][R8.64], R7 ;  /* 0x0000000708002986 */ /* 0x0005e2000c101506 */
[----:B------:R-:W-:Y:S01]  /*356e0*/  ISETP.LT.AND P2, PT, R0, UR4, !P0 ;  /* 0x0000000400007c0c */ /* 0x000fe2000c741270 */
[----:B------:R-:W-:Y:S01]  /*356f0*/  ULDC UR4, c[0x0][0x248] ;  /* 0x0000920000047ab9 */ /* 0x000fe20000000800 */
[----:B------:R-:W-:Y:S01]  /*35700*/  VIADD R0, R4, 0xa3 ;  /* 0x000000a304007836 */ /* 0x000fe20000000000 */
[----:B------:R-:W-:Y:S01]  /*35710*/  @P1 STG.E.U16 desc[UR6][R10.64], R87 ;  /* 0x000000570a001986 */ /* 0x000fe2000c101506 */
[----:B------:R-:W-:Y:S01]  /*35720*/  VIADD R12, R12, UR4 ;  /* 0x000000040c0c7c36 */ /* 0x000fe20008000000 */
[----:B------:R-:W-:Y:S02]  /*35730*/  ULDC UR4, c[0x0][0x22c] ;  /* 0x00008b0000047ab9 */ /* 0x000fe40000000800 */
[----:B------:R-:W-:Y:S01]  /*35740*/  ISETP.LT.AND P1, PT, R0, UR4, !P0 ;  /* 0x0000000400007c0c */ /* 0x000fe2000c721270 */
[----:B------:R-:W-:Y:S01]  /*35750*/  ULDC UR4, c[0x0][0x248] ;  /* 0x0000920000047ab9 */ /* 0x000fe20000000800 */
[----:B------:R-:W-:Y:S01]  /*35760*/  LEA R6, P3, R12, R3, 0x1 ;  /* 0x000000030c067211 */ /* 0x000fe200078608ff */
[----:B------:R-:W-:Y:S01]  /*35770*/  VIADD R0, R4, 0xa4 ;  /* 0x000000a404007836 */ /* 0x000fe20000000000 */
        /* <DEDUP_REMOVED lines=487> */
[----:B0-----:R0:W-:Y:S01]  /*375f0*/  @P1 STG.E.U16 desc[UR6][R8.64], R116 ;  /* 0x0000007408001986 */ /* 0x0011e2000c101506 */
[----:B------:R-:W-:Y:S01]  /*37600*/  VIADD R0, R0, UR4 ;  /* 0x0000000400007c36 */ /* 0x000fe20008000000 */
[----:B------:R-:W-:-:S02]  /*37610*/  ULDC UR4, c[0x0][0x22c] ;  /* 0x00008b0000047ab9 */ /* 0x000fc40000000800 */
[----:B------:R-:W-:Y:S01]  /*37620*/  ISETP.LT.AND P2, PT, R12, UR4, !P0 ;  /* 0x000000040c007c0c */ /* 0x000fe2000c741270 */
[----:B------:R-:W-:Y:S01]  /*37630*/  ULDC UR4, c[0x0][0x248] ;  /* 0x0000920000047ab9 */ /* 0x000fe20000000800 */
[----:B------:R-:W-:-:S04]  /*37640*/  LEA R6, P1, R0, R3, 0x1 ;  /* 0x0000000300067211 */ /* 0x000fc800078208ff */
[C---:B------:R-:W-:Y:S01]  /*37650*/  LEA.HI.X.SX32 R7, R0.reuse, R5, 0x1, P1 ;  /* 0x0000000500077211 */ /* 0x040fe200008f0eff */
[----:B------:R-:W-:Y:S01]  /*37660*/  VIADD R0, R0, UR4 ;  /* 0x0000000400007c36 */ /* 0x000fe20008000000 */
[----:B0-----:R-:W-:Y:S01]  /*37670*/  PRMT R9, R116, 0x7632, R9 ;  /* 0x0000763274097816 */ /* 0x001fe20000000009 */
[----:B------:R-:W-:Y:S01]  /*37680*/  ULDC UR4, c[0x0][0x248] ;  /* 0x0000920000047ab9 */ /* 0x000fe20000000800 */
[----:B------:R-:W-:Y:S01]  /*37690*/  ISETP.LT.AND P1, PT, R10, UR5, !P0 ;  /* 0x000000050a007c0c */ /* 0x000fe2000c721270 */
[C---:B------:R-:W-:Y:S01]  /*376a0*/  VIADD R12, R0.reuse, UR4 ;  /* 0x00000004000c7c36 */ /* 0x040fe20008000000 */
[----:B------:R-:W-:Y:S01]  /*376b0*/  ULDC UR4, c[0x0][0x248] ;  /* 0x0000920000047ab9 */ /* 0x000fe20000000800 */
[----:B------:R0:W-:Y:S01]  /*376c0*/  @P4 STG.E.U16 desc[UR6][R6.64], R9 ;  /* 0x0000000906004986 */ /* 0x0001e2000c101506 */
[----:B------:R-:W-:Y:S01]  /*376d0*/  LEA R8, P4, R0, R3, 0x1 ;  /* 0x0000000300087211 */ /* 0x000fe200078808ff */
[----:B------:R-:W-:-:S03]  /*376e0*/  ULDC UR5, c[0x0][0x22c] ;  /* 0x00008b0000057ab9 */ /* 0x000fc60000000800 */
[----:B0-----:R-:W-:Y:S01]  /*376f0*/  LEA.HI.X.SX32 R9, R0, R5, 0x1, P4 ;  /* 0x0000000500097211 */ /* 0x001fe200020f0eff */
        /* <DEDUP_REMOVED lines=12> */
[C---:B0-----:R-:W-:Y:S01]  /*377c0*/  LEA.HI.X.SX32 R7, R0.reuse, R5, 0x1, P6 ;  /* 0x0000000500077211 */ /* 0x041fe200030f0eff */
        /* <DEDUP_REMOVED lines=14> */
[----:B0-----:R-:W-:Y:S02]  /*378b0*/  PRMT R7, R118, 0x7632, R7 ;  /* 0x0000763276077816 */ /* 0x001fe40000000007 */
[----:B------:R-:W-:Y:S02]  /*378c0*/  LEA.HI.X.SX32 R11, R12, R5, 0x1, P3 ;  /* 0x000000050c0b7211 */ /* 0x000fe400018f0eff */
[----:B------:R-:W-:Y:S01]  /*378d0*/  ISETP.LT.AND P3, PT, R0, UR4, !P0 ;  /* 0x0000000400007c0c */ /* 0x000fe2000c761270 */
[----:B------:R-:W-:Y:S01]  /*378e0*/  ULDC UR4, c[0x0][0x248] ;  /* 0x0000920000047ab9 */ /* 0x000fe20000000800 */
[----:B------:R-:W-:Y:S01]  /*378f0*/  VIADD R0, R4, 0xe3 ;  /* 0x000000e304007836 */ /* 0x000fe20000000000 */
[----:B------:R0:W-:Y:S01]  /*37900*/  @P2 STG.E.U16 desc[UR6][R8.64], R7 ;  /* 0x0000000708002986 */ /* 0x0001e2000c101506 */
[----:B------:R-:W-:Y:S01]  /*37910*/  VIADD R12, R12, UR4 ;  /* 0x000000040c0c7c36 */ /* 0x000fe20008000000 */
[----:B------:R-:W-:Y:S02]  /*37920*/  ULDC UR4, c[0x0][0x22c] ;  /* 0x00008b0000047ab9 */ /* 0x000fe40000000800 */
[----:B------:R-:W-:Y:S01]  /*37930*/  @P1 STG.E.U16 desc[UR6][R10.64], R119 ;  /* 0x000000770a001986 */ /* 0x000fe2000c101506 */
[----:B------:R-:W-:Y:S01]  /*37940*/  ISETP.LT.AND P2, PT, R0, UR4, !P0 ;  /* 0x0000000400007c0c */ /* 0x000fe2000c741270 */
[----:B------:R-:W-:Y:S01]  /*37950*/  ULDC UR4, c[0x0][0x248] ;  /* 0x0000920000047ab9 */ /* 0x000fe20000000800 */
[----:B------:R-:W-:Y:S01]  /*37960*/  LEA R6, P1, R12, R3, 0x1 ;  /* 0x000000030c067211 */ /* 0x000fe200078208ff */
[----:B------:R-:W-:Y:S01]  /*37970*/  VIADD R0, R4, 0xe4 ;  /* 0x000000e404007836 */ /* 0x000fe20000000000 */
[----:B0-----:R-:W-:-:S02]  /*37980*/  PRMT R9, R119, 0x7632, R9 ;  /* 0x0000763277097816 */ /* 0x001fc40000000009 */
        /* <DEDUP_REMOVED lines=9> */
[----:B0-----:R-:W-:Y:S01]  /*37a20*/  LEA.HI.X.SX32 R9, R12, R5, 0x1, P4 ;  /* 0x000000050c097211 */ /* 0x001fe200020f0eff */
[C---:B------:R-:W-:Y:S01]  /*37a30*/  VIADD R12, R0.reuse, UR4 ;  /* 0x00000004000c7c36 */ /* 0x040fe20008000000 */
[----:B------:R-:W-:Y:S01]  /*37a40*/  LEA R10, P4, R0, R3, 0x1 ;  /* 0x00000003000a7211 */ /* 0x000fe200078808ff */
[----:B------:R-:W-:Y:S01]  /*37a50*/  ULDC UR4, c[0x0][0x248] ;  /* 0x0000920000047ab9 */ /* 0x000fe20000000800 */
[----:B-1----:R-:W-:Y:S01]  /*37a60*/  PRMT R7, R120, 0x7632, R7 ;  /* 0x0000763278077816 */ /* 0x002fe20000000007 */
        /* <DEDUP_REMOVED lines=17> */
[----:B------:R-:W-:Y:S01]  /*37b80*/  PRMT R11, R121, 0x7632, R11 ;  /* 0x00007632790b7816 */ /* 0x000fe2000000000b */
[----:B------:R-:W-:Y:S01]  /*37b90*/  ULDC UR4, c[0x0][0x22c] ;  /* 0x00008b0000047ab9 */ /* 0x000fe20000000800 */
[----:B------:R-:W-:Y:S01]  /*37ba0*/  LEA.HI.X.SX32 R9, R12, R5, 0x1, P3 ;  /* 0x000000050c097211 */ /* 0x000fe200018f0eff */
[----:B------:R-:W-:Y:S01]  /*37bb0*/  VIADD R12, R4, 0xe8 ;  /* 0x000000e8040c7836 */ /* 0x000fe20000000000 */
[----:B------:R-:W-:Y:S01]  /*37bc0*/  ISETP.LT.AND P5, PT, R10, UR5, !P0 ;  /* 0x000000050a007c0c */ /* 0x000fe2000c7a1270 */
[----:B------:R-:W-:Y:S01]  /*37bd0*/  ULDC UR5, c[0x0][0x22c] ;  /* 0x00008b0000057ab9 */ /* 0x000fe20000000800 */
[----:B------:R-:W-:Y:S01]  /*37be0*/  LEA R10, P3, R0, R3, 0x1 ;  /* 0x00000003000a7211 */ /* 0x000fe200078608ff */
[----:B------:R1:W-:Y:S01]  /*37bf0*/  @P2 STG.E.U16 desc[UR6][R8.64], R11 ;  /* 0x0000000b08002986 */ /* 0x0003e2000c101506 */
[----:B0-----:R-:W-:-:S02]  /*37c00*/  VIADD R7, R4, 0xe9 ;  /* 0x000000e904077836 */ /* 0x001fc40000000000 */
[----:B-1----:R-:W-:Y:S01]  /*37c10*/  LEA.HI.X.SX32 R11, R0, R5, 0x1, P3 ;  /* 0x00000005000b7211 */ /* 0x002fe200018f0eff */
[----:B------:R-:W-:Y:S01]  /*37c20*/  VIADD R8, R4, 0xea ;  /* 0x000000ea04087836 */ /* 0x000fe20000000000 */
[----:B------:R-:W-:Y:S01]  /*37c30*/  ISETP.LT.AND P3, PT, R12, UR4, !P0 ;  /* 0x000000040c007c0c */ /* 0x000fe2000c761270 */
[----:B------:R-:W-:Y:S01]  /*37c40*/  ULDC UR4, c[0x0][0x248] ;  /* 0x0000920000047ab9 */ /* 0x000fe20000000800 */
[----:B------:R-:W-:Y:S01]  /*37c50*/  PRMT R9, R122, 0x7632, R9 ;  /* 0x000076327a097816 */ /* 0x000fe20000000009 */
[----:B------:R-:W-:Y:S01]  /*37c60*/  VIADD R0, R0, UR4 ;  /* 0x0000000400007c36 */ /* 0x000fe20008000000 */
[----:B------:R-:W-:Y:S01]  /*37c70*/  @P1 STG.E.U16 desc[UR6][R10.64], R122 ;  /* 0x0000007a0a001986 */ /* 0x000fe2000c101506 */
[----:B------:R-:W-:Y:S02]  /*37c80*/  ULDC UR4, c[0x0][0x22c] ;  /* 0x00008b0000047ab9 */ /* 0x000fe40000000800 */
[----:B------:R-:W-:Y:S01]  /*37c90*/  ISETP.LT.AND P2, PT, R7, UR4, !P0 ;  /* 0x0000000407007c0c */ /* 0x000fe2000c741270 */
[----:B------:R-:W-:Y:S01]  /*37ca0*/  ULDC UR4, c[0x0][0x248] ;  /* 0x0000920000047ab9 */ /* 0x000fe20000000800 */
[----:B------:R-:W-:-:S04]  /*37cb0*/  LEA R6, P1, R0, R3, 0x1 ;  /* 0x0000000300067211 */ /* 0x000fc800078208ff */
        /* <DEDUP_REMOVED lines=74> */
[----:B------:R-:W-:Y:S01]  /*38160*/  VIADD R0, R4, 0xf3 ;  /* 0x000000f304007836 */ /* 0x000fe20000000000 */
[----:B------:R-:W-:Y:S01]  /*38170*/  ULDC UR5, c[0x0][0x22c] ;  /* 0x00008b0000057ab9 */ /* 0x000fe20000000800 */
[C---:B0-----:R-:W-:Y:S01]  /*38180*/  LEA.HI.X.SX32 R7, R12.reuse, R5, 0x1, P4 ;  /* 0x000000050c077211 */ /* 0x041fe200020f0eff */
[----:B------:R-:W-:Y:S01]  /*38190*/  VIADD R12, R12, UR4 ;  /* 0x000000040c0c7c36 */ /* 0x000fe20008000000 */
[----:B------:R-:W-:Y:S01]  /*381a0*/  ULDC UR4, c[0x0][0x248] ;  /* 0x0000920000047ab9 */ /* 0x000fe20000000800 */
[----:B------:R-:W-:-:S02]  /*381b0*/  VIADD R10, R4, 0xf4 ;  /* 0x000000f4040a7836 */ /* 0x000fc40000000000 */
[----:B------:R0:W-:Y:S01]  /*381c0*/  @P2 STG.E.U16 desc[UR6][R6.64], R127 ;  /* 0x0000007f06002986 */ /* 0x0001e2000c101506 */
[----:B------:R-:W-:Y:S02]  /*381d0*/  LEA R8, P4, R12, R3, 0x1 ;  /* 0x000000030c087211 */ /* 0x000fe400078808ff */
[----:B------:R-:W-:Y:S01]  /*381e0*/  ISETP.LT.AND P2, PT, R0, UR5, !P0 ;  /* 0x0000000500007c0c */ /* 0x000fe2000c741270 */
[C---:B------:R-:W-:Y:S01]  /*381f0*/  VIADD R0, R12.reuse, UR4 ;  /* 0x000000040c007c36 */ /* 0x040fe20008000000 */
[----:B------:R-:W-:Y:S01]  /*38200*/  LEA.HI.X.SX32 R9, R12, R5, 0x1, P4 ;  /* 0x000000050c097211 */ /* 0x000fe200020f0eff */
[----:B------:R-:W-:Y:S01]  /*38210*/  ULDC UR4, c[0x0][0x22c] ;  /* 0x00008b0000047ab9 */ /* 0x000fe20000000800 */
[----:B------:R-:W-:Y:S01]  /*38220*/  ULDC UR5, c[0x0][0x22c] ;  /* 0x00008b0000057ab9 */ /* 0x000fe20000000800 */
[----:B0-----:R-:W-:Y:S02]  /*38230*/  PRMT R7, R127, 0x7632, R7 ;  /* 0x000076327f077816 */ /* 0x001fe40000000007 */
[----:B------:R-:W-:-:S03]  /*38240*/  LEA R6, P4, R0, R3, 0x1 ;  /* 0x0000000300067211 */ /* 0x000fc600078808ff */
[----:B------:R0:W-:Y:S01]  /*38250*/  @P1 STG.E.U16 desc[UR6][R8.64], R7 ;  /* 0x0000000708001986 */ /* 0x0001e2000c101506 */
[----:B------:R-:W-:Y:S01]  /*38260*/  ISETP.LT.AND P1, PT, R10, UR4, !P0 ;  /* 0x000000040a007c0c */ /* 0x000fe2000c721270 */
[----:B------:R-:W-:Y:S01]  /*38270*/  ULDC UR4, c[0x0][0x248] ;  /* 0x0000920000047ab9 */ /* 0x000fe20000000800 */
[----:B------:R-:W-:Y:S01]  /*38280*/  VIADD R10, R4, 0xf5 ;  /* 0x000000f5040a7836 */ /* 0x000fe20000000000 */
[C---:B0-----:R-:W-:Y:S01]  /*38290*/  LEA.HI.X.SX32 R7, R0.reuse, R5, 0x1, P4 ;  /* 0x0000000500077211 */ /* 0x041fe200020f0eff */
[----:B------:R-:W-:Y:S01]  /*382a0*/  VIADD R0, R0, UR4 ;  /* 0x0000000400007c36 */ /* 0x000fe20008000000 */
[----:B------:R-:W-:Y:S02]  /*382b0*/  ULDC UR4, c[0x0][0x248] ;  /* 0x0000920000047ab9 */ /* 0x000fe40000000800 */
[----:B------:R-:W-:Y:S01]  /*382c0*/  ISETP.LT.AND P4, PT, R10, UR5, !P0 ;  /* 0x000000050a007c0c */ /* 0x000fe2000c781270 */
[----:B------:R-:W-:Y:S01]  /*382d0*/  ULDC UR5, c[0x0][0x22c] ;  /* 0x00008b0000057ab9 */ /* 0x000fe20000000800 */
[----:B------:R0:W-:Y:S01]  /*382e0*/  @P5 STG.E.U16 desc[UR6][R6.64], R128 ;  /* 0x0000008006005986 */ /* 0x0001e2000c101506 */
[C---:B------:R-:W-:Y:S01]  /*382f0*/  LEA R10, P5, R0.reuse, R3, 0x1 ;  /* 0x00000003000a7211 */ /* 0x040fe200078a08ff */
[----:B------:R-:W-:Y:S01]  /*38300*/  VIADD R12, R0, UR4 ;  /* 0x00000004000c7c36 */ /* 0x000fe20008000000 */
[----:B------:R-:W-:-:S02]  /*38310*/  ULDC UR4, c[0x0][0x248] ;  /* 0x0000920000047ab9 */ /* 0x000fc40000000800 */
[----:B------:R-:W-:Y:S01]  /*38320*/  LEA.HI.X.SX32 R11, R0, R5, 0x1, P5 ;  /* 0x00000005000b7211 */ /* 0x000fe200028f0eff */
[C---:B------:R-:W-:Y:S01]  /*38330*/  VIADD R0, R12.reuse, UR4 ;  /* 0x000000040c007c36 */ /* 0x040fe20008000000 */
[----:B------:R-:W-:Y:S01]  /*38340*/  LEA R8, P5, R12, R3, 0x1 ;  /* 0x000000030c087211 */ /* 0x000fe200078a08ff */
[----:B------:R-:W-:-:S03]  /*38350*/  ULDC UR4, c[0x0][0x248] ;  /* 0x0000920000047ab9 */ /* 0x000fc60000000800 */
[----:B------:R-:W-:Y:S01]  /*38360*/  LEA.HI.X.SX32 R9, R12, R5, 0x1, P5 ;  /* 0x000000050c097211 */ /* 0x000fe200028f0eff */
[----:B------:R-:W-:Y:S01]  /*38370*/  VIADD R12, R4, 0xf7 ;  /* 0x000000f7040c7836 */ /* 0x000fe20000000000 */
[----:B0-----:R-:W-:Y:S02]  /*38380*/  PRMT R7, R128, 0x7632, R7 ;  /* 0x0000763280077816 */ /* 0x001fe40000000007 */
[----:B------:R-:W-:-:S03]  /*38390*/  LEA R6, P5, R0, R3, 0x1 ;  /* 0x0000000300067211 */ /* 0x000fc600078a08ff */
[----:B------:R0:W-:Y:S01]  /*383a0*/  @P6 STG.E.U16 desc[UR6][R10.64], R7 ;  /* 0x000000070a006986 */ /* 0x0001e2000c101506 */
[----:B------:R-:W-:Y:S01]  /*383b0*/  ISETP.LT.AND P6, PT, R13, UR5, !P0 ;  /* 0x000000050d007c0c */ /* 0x000fe2000c7c1270 */
[----:B------:R-:W-:Y:S02]  /*383c0*/  ULDC UR5, c[0x0][0x22c] ;  /* 0x00008b0000057ab9 */ /* 0x000fe40000000800 */
[----:B------:R1:W-:Y:S01]  /*383d0*/  @P3 STG.E.U16 desc[UR6][R8.64], R129 ;  /* 0x0000008108003986 */ /* 0x0003e2000c101506 */
[----:B------:R-:W-:Y:S01]  /*383e0*/  ISETP.LT.AND P3, PT, R12, UR5, !P0 ;  /* 0x000000050c007c0c */ /* 0x000fe2000c761270 */
[----:B------:R-:W-:Y:S01]  /*383f0*/  ULDC UR5, c[0x0][0x22c] ;  /* 0x00008b0000057ab9 */ /* 0x000fe20000000800 */
[----:B------:R-:W-:Y:S02]  /*38400*/  PRMT R12, R131, 0x7632, R12 ;  /* 0x00007632830c7816 */ /* 0x000fe4000000000c */
[C---:B0-----:R-:W-:Y:S01]  /*38410*/  LEA.HI.X.SX32 R7, R0.reuse, R5, 0x1, P5 ;  /* 0x0000000500077211 */ /* 0x041fe200028f0eff */
[----:B------:R-:W-:Y:S01]  /*38420*/  VIADD R0, R0, UR4 ;  /* 0x0000000400007c36 */ /* 0x000fe20008000000 */
[----:B------:R-:W-:Y:S01]  /*38430*/  ULDC UR4, c[0x0][0x248] ;  /* 0x0000920000047ab9 */ /* 0x000fe20000000800 */
[C---:B------:R-:W-:Y:S01]  /*38440*/  VIADD R10, R4.reuse, 0xf8 ;  /* 0x000000f8040a7836 */ /* 0x040fe20000000000 */
[----:B-1----:R-:W-:Y:S01]  /*38450*/  PRMT R9, R129, 0x7632, R9 ;  /* 0x0000763281097816 */ /* 0x002fe20000000009 */
[----:B------:R-:W-:Y:S01]  /*38460*/  VIADD R11, R4, 0xfa ;  /* 0x000000fa040b7836 */ /* 0x000fe20000000000 */
[----:B------:R-:W-:-:S03]  /*38470*/  LEA R8, P5, R0, R3, 0x1 ;  /* 0x0000000300087211 */ /* 0x000fc600078a08ff */
[----:B------:R0:W-:Y:S01]  /*38480*/  @P2 STG.E.U16 desc[UR6][R6.64], R9 ;  /* 0x0000000906002986 */ /* 0x0001e2000c101506 */
[----:B------:R-:W-:Y:S01]  /*38490*/  ISETP.LT.AND P2, PT, R10, UR5, !P0 ;  /* 0x000000050a007c0c */ /* 0x000fe2000c741270 */
[C---:B------:R-:W-:Y:S01]  /*384a0*/  VIADD R10, R0.reuse, UR4 ;  /* 0x00000004000a7c36 */ /* 0x040fe20008000000 */
[----:B------:R-:W-:Y:S01]  /*384b0*/  ULDC UR4, c[0x0][0x22c] ;  /* 0x00008b0000047ab9 */ /* 0x000fe20000000800 */
[----:B------:R-:W-:Y:S01]  /*384c0*/  ULDC UR5, c[0x0][0x22c] ;  /* 0x00008b0000057ab9 */ /* 0x000fe20000000800 */
[----:B0-----:R-:W-:Y:S01]  /*384d0*/  LEA.HI.X.SX32 R9, R0, R5, 0x1, P5 ;  /* 0x0000000500097211 */ /* 0x001fe200028f0eff */
[----:B------:R-:W-:Y:S01]  /*384e0*/  VIADD R0, R4, 0xf9 ;  /* 0x000000f904007836 */ /* 0x000fe20000000000 */
[----:B------:R-:W-:-:S03]  /*384f0*/  LEA R6, P5, R10, R3, 0x1 ;  /* 0x000000030a067211 */ /* 0x000fc600078a08ff */
[----:B------:R0:W-:Y:S01]  /*38500*/  @P1 STG.E.U16 desc[UR6][R8.64], R130 ;  /* 0x0000008208001986 */ /* 0x0001e2000c101506 */
[----:B------:R-:W-:Y:S01]  /*38510*/  ISETP.LT.AND P1, PT, R0, UR4, !P0 ;  /* 0x0000000400007c0c */ /* 0x000fe2000c721270 */
[----:B------:R-:W-:Y:S01]  /*38520*/  ULDC UR4, c[0x0][0x248] ;  /* 0x0000920000047ab9 */ /* 0x000fe20000000800 */
[C---:B------:R-:W-:Y:S01]  /*38530*/  LEA.HI.X.SX32 R7, R10.reuse, R5, 0x1, P5 ;  /* 0x000000050a077211 */ /* 0x040fe200028f0eff */
[----:B------:R-:W-:Y:S01]  /*38540*/  VIADD R0, R10, UR4 ;  /* 0x000000040a007c36 */ /* 0x000fe20008000000 */
[----:B------:R-:W-:Y:S02]  /*38550*/  ULDC UR4, c[0x0][0x22c] ;  /* 0x00008b0000047ab9 */ /* 0x000fe40000000800 */
[----:B------:R-:W-:Y:S01]  /*38560*/  ISETP.LT.AND P5, PT, R11, UR4, !P0 ;  /* 0x000000040b007c0c */ /* 0x000fe2000c7a1270 */
[----:B------:R-:W-:Y:S01]  /*38570*/  ULDC UR4, c[0x0][0x248] ;  /* 0x0000920000047ab9 */ /* 0x000fe20000000800 */
[----:B0-----:R-:W-:-:S05]  /*38580*/  PRMT R9, R130, 0x7632, R9 ;  /* 0x0000763282097816 */ /* 0x001fca0000000009 */
[----:B------:R0:W-:Y:S01]  /*38590*/  @P4 STG.E.U16 desc[UR6][R6.64], R9 ;  /* 0x0000000906004986 */ /* 0x0001e2000c101506 */
[----:B------:R-:W-:-:S04]  /*385a0*/  LEA R10, P4, R0, R3, 0x1 ;  /* 0x00000003000a7211 */ /* 0x000fc800078808ff */
[C---:B------:R-:W-:Y:S01]  /*385b0*/  LEA.HI.X.SX32 R11, R0.reuse, R5, 0x1, P4 ;  /* 0x00000005000b7211 */ /* 0x040fe200020f0eff */
[----:B------:R-:W-:Y:S01]  /*385c0*/  VIADD R0, R0, UR4 ;  /* 0x0000000400007c36 */ /* 0x000fe20008000000 */
[----:B------:R-:W-:Y:S01]  /*385d0*/  ULDC UR4, c[0x0][0x248] ;  /* 0x0000920000047ab9 */ /* 0x000fe20000000800 */
[----:B------:R-:W-:Y:S01]  /*385e0*/  ISETP.LT.AND P4, PT, R2, UR5, !P0 ;  /* 0x0000000502007c0c */ /* 0x000fe2000c781270 */
[----:B------:R-:W-:Y:S01]  /*385f0*/  ULDC UR5, c[0x0][0x248] ;  /* 0x0000920000057ab9 */ /* 0x000fe20000000800 */
[----:B------:R1:W-:Y:S01]  /*38600*/  @P6 STG.E.U16 desc[UR6][R10.64], R131 ;  /* 0x000000830a006986 */ /* 0x0003e2000c101506 */
[C---:B------:R-:W-:Y:S01]  /*38610*/  VIADD R2, R0.reuse, UR4 ;  /* 0x0000000400027c36 */ /* 0x040fe20008000000 */
[----:B0-----:R-:W-:Y:S01]  /*38620*/  LEA R6, P6, R0, R3, 0x1 ;  /* 0x0000000300067211 */ /* 0x001fe200078c08ff */
[----:B------:R-:W-:Y:S01]  /*38630*/  VIADD R9, R4, 0xfc ;  /* 0x000000fc04097836 */ /* 0x000fe20000000000 */
[----:B------:R-:W-:Y:S02]  /*38640*/  ULDC UR4, c[0x0][0x22c] ;  /* 0x00008b0000047ab9 */ /* 0x000fe40000000800 */
[----:B------:R-:W-:Y:S01]  /*38650*/  LEA.HI.X.SX32 R7, R0, R5, 0x1, P6 ;  /* 0x0000000500077211 */ /* 0x000fe200030f0eff */
[C---:B------:R-:W-:Y:S01]  /*38660*/  VIADD R0, R2.reuse, UR5 ;  /* 0x0000000502007c36 */ /* 0x040fe20008000000 */
[----:B------:R-:W-:Y:S01]  /*38670*/  LEA R8, P6, R2, R3, 0x1 ;  /* 0x0000000302087211 */ /* 0x000fe200078c08ff */
[----:B------:R-:W-:-:S02]  /*38680*/  ULDC UR5, c[0x0][0x248] ;  /* 0x0000920000057ab9 */ /* 0x000fc40000000800 */
[----:B------:R0:W-:Y:S01]  /*38690*/  @P3 STG.E.U16 desc[UR6][R6.64], R12 ;  /* 0x0000000c06003986 */ /* 0x0001e2000c101506 */
[----:B------:R-:W-:Y:S01]  /*386a0*/  ISETP.LT.AND P3, PT, R9, UR4, !P0 ;  /* 0x0000000409007c0c */ /* 0x000fe2000c761270 */
[----:B------:R-:W-:Y:S01]  /*386b0*/  ULDC UR4, c[0x0][0x22c] ;  /* 0x00008b0000047ab9 */ /* 0x000fe20000000800 */
[----:B------:R-:W-:Y:S01]  /*386c0*/  LEA.HI.X.SX32 R9, R2, R5, 0x1, P6 ;  /* 0x0000000502097211 */ /* 0x000fe200030f0eff */
[----:B------:R-:W-:Y:S01]  /*386d0*/  VIADD R2, R4, 0xfd ;  /* 0x000000fd04027836 */ /* 0x000fe20000000000 */
[----:B-1----:R-:W-:-:S03]  /*386e0*/  LEA R10, P6, R0, R3, 0x1 ;  /* 0x00000003000a7211 */ /* 0x002fc600078c08ff */
[----:B------:R-:W-:Y:S01]  /*386f0*/  @P2 STG.E.U16 desc[UR6][R8.64], R16 ;  /* 0x0000001008002986 */ /* 0x000fe2000c101506 */
[----:B------:R-:W-:Y:S01]  /*38700*/  ISETP.LT.AND P2, PT, R2, UR4, !P0 ;  /* 0x0000000402007c0c */ /* 0x000fe2000c741270 */
[----:B------:R-:W-:Y:S01]  /*38710*/  ULDC UR4, c[0x0][0x248] ;  /* 0x0000920000047ab9 */ /* 0x000fe20000000800 */
[C---:B------:R-:W-:Y:S01]  /*38720*/  LEA.HI.X.SX32 R11, R0.reuse, R5, 0x1, P6 ;  /* 0x00000005000b7211 */ /* 0x040fe200030f0eff */
[----:B------:R-:W-:Y:S01]  /*38730*/  VIADD R0, R0, UR4 ;  /* 0x0000000400007c36 */ /* 0x000fe20008000000 */
[----:B0-----:R-:W-:Y:S01]  /*38740*/  PRMT R7, R16, 0x7632, R7 ;  /* 0x0000763210077816 */ /* 0x001fe20000000007 */
[----:B------:R-:W-:Y:S02]  /*38750*/  ULDC UR4, c[0x0][0x248] ;  /* 0x0000920000047ab9 */ /* 0x000fe40000000800 */
[C---:B------:R-:W-:Y:S01]  /*38760*/  VIADD R2, R0.reuse, UR4 ;  /* 0x0000000400027c36 */ /* 0x040fe20008000000 */
[----:B------:R-:W-:Y:S01]  /*38770*/  ULDC UR4, c[0x0][0x248] ;  /* 0x0000920000047ab9 */ /* 0x000fe20000000800 */
[----:B------:R0:W-:Y:S01]  /*38780*/  @P1 STG.E.U16 desc[UR6][R10.64], R7 ;  /* 0x000000070a001986 */ /* 0x0001e2000c101506 */
[----:B------:R-:W-:Y:S01]  /*38790*/  LEA R6, P1, R0, R3, 0x1 ;  /* 0x0000000300067211 */ /* 0x000fe200078208ff */
[----:B------:R-:W-:-:S03]  /*387a0*/  VIADD R12, R2, UR5 ;  /* 0x00000005020c7c36 */ /* 0x000fc60008000000 */
[----:B0-----:R-:W-:Y:S01]  /*387b0*/  LEA.HI.X.SX32 R7, R0, R5, 0x1, P1 ;  /* 0x0000000500077211 */ /* 0x001fe200008f0eff */
[C---:B------:R-:W-:Y:S01]  /*387c0*/  VIADD R0, R12.reuse, UR4 ;  /* 0x000000040c007c36 */ /* 0x040fe20008000000 */
[-C--:B------:R-:W-:Y:S01]  /*387d0*/  LEA R10, P6, R12, R3.reuse, 0x1 ;  /* 0x000000030c0a7211 */ /* 0x080fe200078c08ff */
[----:B------:R-:W-:Y:S01]  /*387e0*/  ULDC UR4, c[0x0][0x248] ;  /* 0x0000920000047ab9 */ /* 0x000fe20000000800 */
[----:B------:R-:W-:Y:S01]  /*387f0*/  LEA R8, P1, R2, R3, 0x1 ;  /* 0x0000000302087211 */ /* 0x000fe200078208ff */
[----:B------:R-:W-:Y:S01]  /*38800*/  VIADD R14, R0, UR8 ;  /* 0x00000008000e7c36 */ /* 0x000fe20008000000 */
[----:B------:R-:W-:Y:S01]  /*38810*/  LEA.HI.X.SX32 R11, R12, R5, 0x1, P6 ;  /* 0x000000050c0b7211 */ /* 0x000fe200030f0eff */
[----:B------:R0:W-:Y:S01]  /*38820*/  @P5 STG.E.U16 desc[UR6][R6.64], R17 ;  /* 0x0000001106005986 */ /* 0x0001e2000c101506 */
[----:B------:R-:W-:Y:S01]  /*38830*/  LEA R12, P6, R0, R3, 0x1 ;  /* 0x00000003000c7211 */ /* 0x000fe200078c08ff */
[----:B------:R-:W-:Y:S01]  /*38840*/  VIADD R16, R14, UR4 ;  /* 0x000000040e107c36 */ /* 0x000fe20008000000 */
[----:B------:R-:W-:Y:S01]  /*38850*/  LEA.HI.X.SX32 R9, R2, R5, 0x1, P1 ;  /* 0x0000000502097211 */ /* 0x000fe200008f0eff */
[----:B------:R-:W-:Y:S01]  /*38860*/  ULDC UR4, c[0x0][0x22c] ;  /* 0x00008b0000047ab9 */ /* 0x000fe20000000800 */
[----:B------:R-:W-:-:S02]  /*38870*/  LEA R2, P1, R14, R3, 0x1 ;  /* 0x000000030e027211 */ /* 0x000fc400078208ff */
[----:B------:R-:W-:Y:S02]  /*38880*/  LEA.HI.X.SX32 R13, R0, R5, 0x1, P6 ;  /* 0x00000005000d7211 */ /* 0x000fe400030f0eff */
[----:B------:R-:W-:Y:S02]  /*38890*/  LEA R4, P6, R16, R3, 0x1 ;  /* 0x0000000310047211 */ /* 0x000fe400078c08ff */
[----:B------:R-:W-:Y:S02]  /*388a0*/  LEA.HI.X.SX32 R3, R14, R5, 0x1, P1 ;  /* 0x000000050e037211 */ /* 0x000fe400008f0eff */
[----:B------:R-:W-:Y:S02]  /*388b0*/  ISETP.LT.AND P1, PT, R15, UR4, !P0 ;  /* 0x000000040f007c0c */ /* 0x000fe4000c721270 */
[----:B------:R-:W-:Y:S02]  /*388c0*/  ISETP.LT.AND P0, PT, R20, UR9, !P0 ;  /* 0x0000000914007c0c */ /* 0x000fe4000c701270 */
[----:B------:R-:W-:-:S02]  /*388d0*/  PRMT R0, R17, 0x7632, R0 ;  /* 0x0000763211007816 */ /* 0x000fc40000000000 */
[----:B0-----:R-:W-:Y:S02]  /*388e0*/  PRMT R7, R18, 0x7632, R7 ;  /* 0x0000763212077816 */ /* 0x001fe40000000007 */
[----:B------:R-:W-:Y:S01]  /*388f0*/  LEA.HI.X.SX32 R5, R16, R5, 0x1, P6 ;  /* 0x0000000510057211 */ /* 0x000fe200030f0eff */
[----:B------:R0:W-:Y:S04]  /*38900*/  @P4 STG.E.U16 desc[UR6][R8.64], R0 ;  /* 0x0000000008004986 */ /* 0x0001e8000c101506 */
[----:B------:R0:W-:Y:S04]  /*38910*/  @P3 STG.E.U16 desc[UR6][R10.64], R18 ;  /* 0x000000120a003986 */ /* 0x0001e8000c101506 */
[----:B------:R0:W-:Y:S04]  /*38920*/  @P2 STG.E.U16 desc[UR6][R12.64], R7 ;  /* 0x000000070c002986 */ /* 0x0001e8000c101506 */
[----:B------:R0:W-:Y:S01]  /*38930*/  @P1 STG.E.U16 desc[UR6][R2.64], R19 ;  /* 0x0000001302001986 */ /* 0x0001e2000c101506 */
[----:B------:R-:W-:Y:S05]  /*38940*/  @!P0 EXIT ;  /* 0x000000000000894d */ /* 0x000fea0003800000 */
[----:B0-----:R-:W-:-:S05]  /*38950*/  PRMT R2, R19, 0x7632, R2 ;  /* 0x0000763213027816 */ /* 0x001fca0000000002 */
[----:B------:R-:W-:Y:S01]  /*38960*/  STG.E.U16 desc[UR6][R4.64], R2 ;  /* 0x0000000204007986 */ /* 0x000fe2000c101506 */
[----:B------:R-:W-:Y:S05]  /*38970*/  EXIT ;  /* 0x000000000000794d */ /* 0x000fea0003800000 */
.L_x_2:
[----:B------:R-:W-:-:S00]  /*38980*/  BRA `(.L_x_2) ;  /* 0xfffffffc00fc7947 */ /* 0x000fc0000383ffff */
[----:B------:R-:W-:-:S00]  /*38990*/  NOP ;  /* 0x0000000000007918 */ /* 0x000fc00000000000 */
        /* <DEDUP_REMOVED lines=14> */
.L_x_3:


//--------------------- .nv.shared.matmul_kernel  --------------------------
	.section	.nv.shared.matmul_kernel,"aw",@nobits
	.sectionflags	@""
	.align	16
	.zero		1024


//--------------------- .nv.shared.reserved.0     --------------------------
	.section	.nv.shared.reserved.0,"aw",@nobits
	.weak		__nv_reservedSMEM_offset_0_alias
	.size		__nv_reservedSMEM_offset_0_alias, 0, 0
	.other		__nv_reservedSMEM_offset_0_alias,@"STO_CUDA_RESERVED_SHARED STV_DEFAULT"
__nv_reservedSMEM_offset_0_alias:
	.zero		0


//--------------------- .nv.constant0.matmul_kernel --------------------------
	.section	.nv.constant0.matmul_kernel,"a",@progbits
	.sectionflags	@""
	.align	4
.nv.constant0.matmul_kernel:
	.zero		608


//--------------------- SYMBOLS --------------------------

	.type		.nv.reservedSmem.offset0,@object
	.size		.nv.reservedSmem.offset0,0x4
